	.target	sm_90a

	.elftype	@"ET_EXEC"


//--------------------- .note.nv.tkinfo           --------------------------
	.section	.note.nv.tkinfo,"",@"SHT_NOTE"
	.sectionflags	@"SHF_NOTE_NV_TKINFO"
	.tkinfo
        /*0018*/ 	.word	0x00000002
        /*0030*/ 	.string	""
        /*0030*/ 	.string	"ptxas"
        /*0030*/ 	.string	"Cuda compilation tools, release 13.0, V13.0.88"
        /*0030*/ 	.string	"Build cuda_13.0.r13.0/compiler.36424714_0"
        /*0030*/ 	.string	"-arch sm_90a -m 64 "



//--------------------- .note.nv.cuinfo           --------------------------
	.section	.note.nv.cuinfo,"",@"SHT_NOTE"
	.sectionflags	@"SHF_NOTE_NV_CUINFO"
        /*0018*/ 	.short	0x0002
        /*001a*/ 	.short	0x005a
        /*001c*/ 	.short	0x0082
	.zero		2


//--------------------- .nv.info                  --------------------------
	.section	.nv.info,"",@"SHT_CUDA_INFO"
	.align	4


	//----- nvinfo : EIATTR_REGCOUNT
	.align		4
        /*0000*/ 	.byte	0x04, 0x2f
        /*0002*/ 	.short	(.L_16 - .L_15)
	.align		4
.L_15:
        /*0004*/ 	.word	index@(_ZN7cutlass13device_kernelINS_4fmha6kernel28FmhaKernelTmaWarpSpecializedINS1_10collective30FmhaMainloopTmaWarpSpecializedINS_10bfloat16_tEffN4cute5tupleIJNS7_1CILi128EEENS9_ILi256EEENS9_ILi512EEEEEENS8_IJiNS9_ILi1EEENS8_IJiiEEEEEESG_SG_NS4_14ResidualFusionEJEEENS4_15FmhaFwdEpilogueIS6_fNS8_IJNS9_ILi64EEESC_SB_EEEEENS2_23IndividualTileSchedulerEJEEEEEvNT_6ParamsE)
        /*0008*/ 	.word	0x000000a8


	//----- nvinfo : EIATTR_FRAME_SIZE
	.align		4
.L_16:
        /*000c*/ 	.byte	0x04, 0x11
        /*000e*/ 	.short	(.L_18 - .L_17)
	.align		4
.L_17:
        /*0010*/ 	.word	index@($__internal_0_$__cuda_sm20_rcp_rn_f32_slowpath)
        /*0014*/ 	.word	0x00002368


	//----- nvinfo : EIATTR_FRAME_SIZE
	.align		4
.L_18:
        /*0018*/ 	.byte	0x04, 0x11
        /*001a*/ 	.short	(.L_20 - .L_19)
	.align		4
.L_19:
        /*001c*/ 	.word	index@(_ZN7cutlass13device_kernelINS_4fmha6kernel28FmhaKernelTmaWarpSpecializedINS1_10collective30FmhaMainloopTmaWarpSpecializedINS_10bfloat16_tEffN4cute5tupleIJNS7_1CILi128EEENS9_ILi256EEENS9_ILi512EEEEEENS8_IJiNS9_ILi1EEENS8_IJiiEEEEEESG_SG_NS4_14ResidualFusionEJEEENS4_15FmhaFwdEpilogueIS6_fNS8_IJNS9_ILi64EEESC_SB_EEEEENS2_23IndividualTileSchedulerEJEEEEEvNT_6ParamsE)
        /*0020*/ 	.word	0x00002368


	//----- nvinfo : EIATTR_MIN_STACK_SIZE
	.align		4
.L_20:
        /*0024*/ 	.byte	0x04, 0x12
        /*0026*/ 	.short	(.L_22 - .L_21)
	.align		4
.L_21:
        /*0028*/ 	.word	index@(_ZN7cutlass13device_kernelINS_4fmha6kernel28FmhaKernelTmaWarpSpecializedINS1_10collective30FmhaMainloopTmaWarpSpecializedINS_10bfloat16_tEffN4cute5tupleIJNS7_1CILi128EEENS9_ILi256EEENS9_ILi512EEEEEENS8_IJiNS9_ILi1EEENS8_IJiiEEEEEESG_SG_NS4_14ResidualFusionEJEEENS4_15FmhaFwdEpilogueIS6_fNS8_IJNS9_ILi64EEESC_SB_EEEEENS2_23IndividualTileSchedulerEJEEEEEvNT_6ParamsE)
        /*002c*/ 	.word	0x00002368
.L_22:


//--------------------- .nv.compat                --------------------------
	.section	.nv.compat,"",@"SHT_CUDA_COMPAT_INFO"
	.align	4
        /*0000*/ 	.byte	0x02, 0x09, 0x01, 0x00, 0x02, 0x02, 0x04, 0x00, 0x02, 0x05, 0x05, 0x00, 0x03, 0x07, 0x01, 0x01
        /*0010*/ 	.byte	0x02, 0x03, 0x01, 0x00, 0x02, 0x06, 0x01, 0x00, 0x04, 0x0b, 0x08, 0x00, 0x00, 0x00, 0x00, 0x00
        /*0020*/ 	.byte	0x00, 0x00, 0x00, 0x00


//--------------------- .nv.info._ZN7cutlass13device_kernelINS_4fmha6kernel28FmhaKernelTmaWarpSpecializedINS1_10collective30FmhaMainloopTmaWarpSpecializedINS_10bfloat16_tEffN4cute5tupleIJNS7_1CILi128EEENS9_ILi256EEENS9_ILi512EEEEEENS8_IJiNS9_ILi1EEENS8_IJiiEEEEEESG_SG_NS4_14ResidualFusionEJEEENS4_15FmhaFwdEpilogueIS6_fNS8_IJNS9_ILi64EEESC_SB_EEEEENS2_23IndividualTileSchedulerEJEEEEEvNT_6ParamsE --------------------------
	.section	.nv.info._ZN7cutlass13device_kernelINS_4fmha6kernel28FmhaKernelTmaWarpSpecializedINS1_10collective30FmhaMainloopTmaWarpSpecializedINS_10bfloat16_tEffN4cute5tupleIJNS7_1CILi128EEENS9_ILi256EEENS9_ILi512EEEEEENS8_IJiNS9_ILi1EEENS8_IJiiEEEEEESG_SG_NS4_14ResidualFusionEJEEENS4_15FmhaFwdEpilogueIS6_fNS8_IJNS9_ILi64EEESC_SB_EEEEENS2_23IndividualTileSchedulerEJEEEEEvNT_6ParamsE,"",@"SHT_CUDA_INFO"
	.sectionflags	@""
	.align	4


	//----- nvinfo : EIATTR_CUDA_API_VERSION
	.align		4
        /*0000*/ 	.byte	0x04, 0x37
        /*0002*/ 	.short	(.L_24 - .L_23)
.L_23:
        /*0004*/ 	.word	0x00000082


	//----- nvinfo : EIATTR_KPARAM_INFO
	.align		4
.L_24:
        /*0008*/ 	.byte	0x04, 0x17
        /*000a*/ 	.short	(.L_26 - .L_25)
.L_25:
        /*000c*/ 	.word	0x00000000
        /*0010*/ 	.short	0x0000
        /*0012*/ 	.short	0x0070
        /*0014*/ 	.byte	0x00, 0xf0, 0x01, 0x20


	//----- nvinfo : EIATTR_SPARSE_MMA_MASK
	.align		4
.L_26:
        /*0018*/ 	.byte	0x03, 0x50
        /*001a*/ 	.short	0x0000


	//----- nvinfo : EIATTR_MAXREG_COUNT
	.align		4
        /*001c*/ 	.byte	0x03, 0x1b
        /*001e*/ 	.short	0x00a8


	//----- nvinfo : EIATTR_NUM_BARRIERS
	.align		4
        /*0020*/ 	.byte	0x02, 0x4c
        /*0022*/ 	.byte	0x02
	.zero		1


	//----- nvinfo : EIATTR_EXTERNS
	.align		4
        /*0024*/ 	.byte	0x04, 0x0f
        /*0026*/ 	.short	(.L_28 - .L_27)


	//   ....[0]....
	.align		4
.L_27:
        /*0028*/ 	.word	index@(__assertfail)


	//----- nvinfo : EIATTR_ANNOTATIONS
	.align		4
.L_28:
        /*002c*/ 	.byte	0x04, 0x55
        /*002e*/ 	.short	(.L_30 - .L_29)


	//   ....[0]....
.L_29:
        /*0030*/ 	.word	0x00000001
        /*0034*/ 	.byte	0x20, 0x02, 0x00, 0x00, 0x01, 0x00, 0x00, 0x00, 0x80, 0x0a, 0x00, 0x00, 0x01, 0x00, 0x00, 0x00
        /* <DEDUP_REMOVED lines=2243> */
        /*8c74*/ 	.byte	0xf0, 0x58, 0x02, 0x00


	//----- nvinfo : EIATTR_MERCURY_ISA_VERSION
	.align		4
.L_30:
        /*8c78*/ 	.byte	0x03, 0x5f
        /*8c7a*/ 	.short	0x0101


	//----- nvinfo : EIATTR_INT_WARP_WIDE_INSTR_OFFSETS
	.align		4
        /*8c7c*/ 	.byte	0x04, 0x31
        /*8c7e*/ 	.short	(.L_32 - .L_31)


	//   ....[0]....
.L_31:
        /*8c80*/ 	.word	0x00000720


	//   ....[1]....
        /*8c84*/ 	.word	0x00000730


	//   ....[2]....
        /*8c88*/ 	.word	0x00000740


	//   ....[3]....
        /*8c8c*/ 	.word	0x00000750


	//   ....[4]....
        /*8c90*/ 	.word	0x000007c0


	//----- nvinfo : EIATTR_COOP_GROUP_MASK_REGIDS
	.align		4
.L_32:
        /*8c94*/ 	.byte	0x04, 0x29
        /*8c96*/ 	.short	(.L_34 - .L_33)


	//   ....[0]....
.L_33:
        /*8c98*/ 	.word	0xffffffff


	//   ....[1]....
        /*8c9c*/ 	.word	0xffffffff


	//   ....[2]....
        /*8ca0*/ 	.word	0xffffffff


	//   ....[3]....
        /*8ca4*/ 	.word	0xffffffff


	//   ....[4]....
        /*8ca8*/ 	.word	0xffffffff


	//   ....[5]....
        /*8cac*/ 	.word	0xffffffff


	//   ....[6]....
        /*8cb0*/ 	.word	0xffffffff


	//   ....[7]....
        /*8cb4*/ 	.word	0xffffffff


	//   ....[8]....
        /*8cb8*/ 	.word	0xffffffff


	//   ....[9]....
        /*8cbc*/ 	.word	0xffffffff


	//   ....[10]....
        /*8cc0*/ 	.word	0xffffffff


	//   ....[11]....
        /*8cc4*/ 	.word	0xffffffff


	//   ....[12]....
        /*8cc8*/ 	.word	0xffffffff


	//   ....[13]....
        /*8ccc*/ 	.word	0xffffffff


	//   ....[14]....
        /*8cd0*/ 	.word	0xffffffff


	//   ....[15]....
        /*8cd4*/ 	.word	0xffffffff


	//   ....[16]....
        /*8cd8*/ 	.word	0xffffffff


	//   ....[17]....
        /*8cdc*/ 	.word	0xffffffff


	//   ....[18]....
        /*8ce0*/ 	.word	0xffffffff


	//   ....[19]....
        /*8ce4*/ 	.word	0xffffffff


	//   ....[20]....
        /*8ce8*/ 	.word	0xffffffff


	//   ....[21]....
        /*8cec*/ 	.word	0xffffffff


	//----- nvinfo : EIATTR_COOP_GROUP_INSTR_OFFSETS
	.align		4
.L_34:
        /*8cf0*/ 	.byte	0x04, 0x28
        /*8cf2*/ 	.short	(.L_36 - .L_35)


	//   ....[0]....
.L_35:
        /*8cf4*/ 	.word	0x00000060


	//   ....[1]....
        /*8cf8*/ 	.word	0x00000090


	//   ....[2]....
        /*8cfc*/ 	.word	0x000001c0


	//   ....[3]....
        /*8d00*/ 	.word	0x000003a0


	//   ....[4]....
        /*8d04*/ 	.word	0x00000560


	//   ....[5]....
        /*8d08*/ 	.word	0x000006c0


	//   ....[6]....
        /*8d0c*/ 	.word	0x00003fe0


	//   ....[7]....
        /*8d10*/ 	.word	0x00004000


	//   ....[8]....
        /*8d14*/ 	.word	0x00004490


	//   ....[9]....
        /*8d18*/ 	.word	0x000044b0


	//   ....[10]....
        /*8d1c*/ 	.word	0x0001dc20


	//   ....[11]....
        /*8d20*/ 	.word	0x0001dc40


	//   ....[12]....
        /*8d24*/ 	.word	0x0001f9f0


	//   ....[13]....
        /*8d28*/ 	.word	0x0001fec0


	//   ....[14]....
        /*8d2c*/ 	.word	0x0003cd00


	//   ....[15]....
        /*8d30*/ 	.word	0x0003cd80


	//   ....[16]....
        /*8d34*/ 	.word	0x0003e9e0


	//   ....[17]....
        /*8d38*/ 	.word	0x0003ea00


	//   ....[18]....
        /*8d3c*/ 	.word	0x00059640


	//   ....[19]....
        /*8d40*/ 	.word	0x00059680


	//   ....[20]....
        /*8d44*/ 	.word	0x000596c0


	//   ....[21]....
        /*8d48*/ 	.word	0x000596d0


	//----- nvinfo : EIATTR_REG_RECONFIG
	.align		4
.L_36:
        /*8d4c*/ 	.byte	0x01, 0x54
	.zero		2


	//----- nvinfo : EIATTR_SYSCALL_OFFSETS
	.align		4
        /*8d50*/ 	.byte	0x04, 0x46
        /*8d52*/ 	.short	(.L_38 - .L_37)


	//   ....[0]....
.L_37:
        /*8d54*/ 	.word	0x0005c170


	//   ....[1]....
        /*8d58*/ 	.word	0x0005c2f0


	//----- nvinfo : EIATTR_MBARRIER_INSTR_OFFSETS
	.align		4
.L_38:
        /*8d5c*/ 	.byte	0x04, 0x39
        /*8d5e*/ 	.short	(.L_40 - .L_39)


	//   ....[0]....
.L_39:
        /*8d60*/ 	.word	0x00000350
        /*8d64*/ 	.word	0x000000ff
        /*8d68*/ 	.word	0x00160050
        /*8d6c*/ 	.short	0x0100
        /*8d6e*/ 	.byte	0x09
	.zero		1


	//   ....[1]....
        /*8d70*/ 	.word	0x00000360
        /*8d74*/ 	.word	0x000000ff
        /*8d78*/ 	.word	0x00160060
        /*8d7c*/ 	.short	0x0100
        /*8d7e*/ 	.byte	0x09
	.zero		1


	//   ....[2]....
        /*8d80*/ 	.word	0x00000370
        /*8d84*/ 	.word	0x000000ff
        /*8d88*/ 	.word	0x00160058
        /*8d8c*/ 	.short	0x0100
        /*8d8e*/ 	.byte	0x09
	.zero		1


	//   ....[3]....
        /*8d90*/ 	.word	0x00000380
        /*8d94*/ 	.word	0x000000ff
        /*8d98*/ 	.word	0x00160068
        /*8d9c*/ 	.short	0x0100
        /*8d9e*/ 	.byte	0x09
	.zero		1


	//   ....[4]....
        /*8da0*/ 	.word	0x000004b0
        /*8da4*/ 	.word	0x000000ff
        /*8da8*/ 	.word	0x00160000
        /*8dac*/ 	.short	0x0100
        /*8dae*/ 	.byte	0x09
	.zero		1


	//   ....[5]....
        /*8db0*/ 	.word	0x000004c0
        /*8db4*/ 	.word	0x000000ff
        /*8db8*/ 	.word	0x00160028
        /*8dbc*/ 	.short	0x0100
        /*8dbe*/ 	.byte	0x09
	.zero		1


	//   ....[6]....
        /*8dc0*/ 	.word	0x000004d0
        /*8dc4*/ 	.word	0x000000ff
        /*8dc8*/ 	.word	0x00160008
        /*8dcc*/ 	.short	0x0100
        /*8dce*/ 	.byte	0x09
	.zero		1


	//   ....[7]....
        /*8dd0*/ 	.word	0x000004e0
        /*8dd4*/ 	.word	0x000000ff
        /*8dd8*/ 	.word	0x00160030
        /*8ddc*/ 	.short	0x0100
        /*8dde*/ 	.byte	0x09
	.zero		1


	//   ....[8]....
        /*8de0*/ 	.word	0x000004f0
        /*8de4*/ 	.word	0x000000ff
        /*8de8*/ 	.word	0x00160010
        /*8dec*/ 	.short	0x0100
        /*8dee*/ 	.byte	0x09
	.zero		1


	//   ....[9]....
        /*8df0*/ 	.word	0x00000500
        /*8df4*/ 	.word	0x000000ff
        /*8df8*/ 	.word	0x00160038
        /*8dfc*/ 	.short	0x0100
        /*8dfe*/ 	.byte	0x09
	.zero		1


	//   ....[10]....
        /*8e00*/ 	.word	0x00000510
        /*8e04*/ 	.word	0x000000ff
        /*8e08*/ 	.word	0x00160018
        /*8e0c*/ 	.short	0x0100
        /*8e0e*/ 	.byte	0x09
	.zero		1


	//   ....[11]....
        /*8e10*/ 	.word	0x00000520
        /*8e14*/ 	.word	0x000000ff
        /*8e18*/ 	.word	0x00160040
        /*8e1c*/ 	.short	0x0100
        /*8e1e*/ 	.byte	0x09
	.zero		1


	//   ....[12]....
        /*8e20*/ 	.word	0x00000530
        /*8e24*/ 	.word	0x000000ff
        /*8e28*/ 	.word	0x00160020
        /*8e2c*/ 	.short	0x0100
        /*8e2e*/ 	.byte	0x09
	.zero		1


	//   ....[13]....
        /*8e30*/ 	.word	0x00000540
        /*8e34*/ 	.word	0x000000ff
        /*8e38*/ 	.word	0x00160048
        /*8e3c*/ 	.short	0x0100
        /*8e3e*/ 	.byte	0x09
	.zero		1


	//   ....[14]....
        /*8e40*/ 	.word	0x00000670
        /*8e44*/ 	.word	0x000000ff
        /*8e48*/ 	.word	0x00160070
        /*8e4c*/ 	.short	0x0100
        /*8e4e*/ 	.byte	0x09
	.zero		1


	//   ....[15]....
        /*8e50*/ 	.word	0x00000680
        /*8e54*/ 	.word	0x000000ff
        /*8e58*/ 	.word	0x00160080
        /*8e5c*/ 	.short	0x0100
        /*8e5e*/ 	.byte	0x09
	.zero		1


	//   ....[16]....
        /*8e60*/ 	.word	0x00000690
        /*8e64*/ 	.word	0x000000ff
        /*8e68*/ 	.word	0x00160078
        /*8e6c*/ 	.short	0x0100
        /*8e6e*/ 	.byte	0x09
	.zero		1


	//   ....[17]....
        /*8e70*/ 	.word	0x000006a0
        /*8e74*/ 	.word	0x000000ff
        /*8e78*/ 	.word	0x00160088
        /*8e7c*/ 	.short	0x0100
        /*8e7e*/ 	.byte	0x09
	.zero		1


	//   ....[18]....
        /*8e80*/ 	.word	0x000007e0
        /*8e84*/ 	.word	0x000000ff
        /*8e88*/ 	.word	0x00160090
        /*8e8c*/ 	.short	0x0100
        /*8e8e*/ 	.byte	0x06
	.zero		1


	//   ....[19]....
        /*8e90*/ 	.word	0x000007f0
        /*8e94*/ 	.word	0x000000ff
        /*8e98*/ 	.word	0x00160098
        /*8e9c*/ 	.short	0x0100
        /*8e9e*/ 	.byte	0x06
	.zero		1


	//   ....[20]....
        /*8ea0*/ 	.word	0x00000800
        /*8ea4*/ 	.word	0x000000ff
        /*8ea8*/ 	.word	0x001600a0
        /*8eac*/ 	.short	0x0100
        /*8eae*/ 	.byte	0x06
	.zero		1


	//   ....[21]....
        /*8eb0*/ 	.word	0x00000810
        /*8eb4*/ 	.word	0x000000ff
        /*8eb8*/ 	.word	0x001600a8
        /*8ebc*/ 	.short	0x0100
        /*8ebe*/ 	.byte	0x06
	.zero		1


	//   ....[22]....
        /*8ec0*/ 	.word	0x00000910
        /*8ec4*/ 	.word	0x000000ff
        /*8ec8*/ 	.word	0x001600c0
        /*8ecc*/ 	.short	0x0100
        /*8ece*/ 	.byte	0x09
	.zero		1


	//   ....[23]....
        /*8ed0*/ 	.word	0x00000920
        /*8ed4*/ 	.word	0x000000ff
        /*8ed8*/ 	.word	0x001600e0
        /*8edc*/ 	.short	0x0100
        /*8ede*/ 	.byte	0x09
	.zero		1


	//   ....[24]....
        /*8ee0*/ 	.word	0x00000930
        /*8ee4*/ 	.word	0x000000ff
        /*8ee8*/ 	.word	0x001600c8
        /*8eec*/ 	.short	0x0100
        /*8eee*/ 	.byte	0x09
	.zero		1


	//   ....[25]....
        /*8ef0*/ 	.word	0x00000940
        /*8ef4*/ 	.word	0x000000ff
        /*8ef8*/ 	.word	0x001600e8
        /*8efc*/ 	.short	0x0100
        /*8efe*/ 	.byte	0x09
	.zero		1


	//   ....[26]....
        /*8f00*/ 	.word	0x00000950
        /*8f04*/ 	.word	0x000000ff
        /*8f08*/ 	.word	0x001600d0
        /*8f0c*/ 	.short	0x0100
        /*8f0e*/ 	.byte	0x09
	.zero		1


	//   ....[27]....
        /*8f10*/ 	.word	0x00000960
        /*8f14*/ 	.word	0x000000ff
        /*8f18*/ 	.word	0x001600f0
        /*8f1c*/ 	.short	0x0100
        /*8f1e*/ 	.byte	0x09
	.zero		1


	//   ....[28]....
        /*8f20*/ 	.word	0x00000970
        /*8f24*/ 	.word	0x000000ff
        /*8f28*/ 	.word	0x001600d8
        /*8f2c*/ 	.short	0x0100
        /*8f2e*/ 	.byte	0x09
	.zero		1


	//   ....[29]....
        /*8f30*/ 	.word	0x00000980
        /*8f34*/ 	.word	0x000000ff
        /*8f38*/ 	.word	0x001600f8
        /*8f3c*/ 	.short	0x0100
        /*8f3e*/ 	.byte	0x09
	.zero		1


	//   ....[30]....
        /*8f40*/ 	.word	0x00000fa0
        /*8f44*/ 	.word	0x000000ff
        /*8f48*/ 	.word	0x00160050
        /*8f4c*/ 	.short	0x010a
        /*8f4e*/ 	.byte	0x06
	.zero		1


	//   ....[31]....
        /*8f50*/ 	.word	0x00001020
        /*8f54*/ 	.word	0x000000ff
        /*8f58*/ 	.word	0x00160000
        /*8f5c*/ 	.short	0x010a
        /*8f5e*/ 	.byte	0x3d
	.zero		1


	//   ....[32]....
        /*8f60*/ 	.word	0x000010a0
        /*8f64*/ 	.word	0x000000ff
        /*8f68*/ 	.word	0xfffffff8
        /*8f6c*/ 	.short	0x010a
        /*8f6e*/ 	.byte	0x04
	.zero		1


	//   ....[33]....
        /*8f70*/ 	.word	0x00004070
        /*8f74*/ 	.word	0x00000000
        /*8f78*/ 	.word	0x00000000
        /*8f7c*/ 	.short	0x0101
        /*8f7e*/ 	.byte	0x32
	.zero		1


	//   ....[34]....
        /*8f80*/ 	.word	0x000080f0
        /*8f84*/ 	.word	0x000000ff
        /*8f88*/ 	.word	0x00160008
        /*8f8c*/ 	.short	0x010a
        /*8f8e*/ 	.byte	0x3d
	.zero		1


	//   ....[35]....
        /*8f90*/ 	.word	0x0001c3c0
        /*8f94*/ 	.word	0x000000ff
        /*8f98*/ 	.word	0x00000000
        /*8f9c*/ 	.short	0x0101
        /*8f9e*/ 	.byte	0x04
	.zero		1


	//   ....[36]....
        /*8fa0*/ 	.word	0x0001c540
        /*8fa4*/ 	.word	0x000000ff
        /*8fa8*/ 	.word	0x00160000
        /*8fac*/ 	.short	0x010a
        /*8fae*/ 	.byte	0x06
	.zero		1


	//   ....[37]....
        /*8fb0*/ 	.word	0x00024020
        /*8fb4*/ 	.word	0x000000ff
        /*8fb8*/ 	.word	0x00160000
        /*8fbc*/ 	.short	0x010a
        /*8fbe*/ 	.byte	0x06
	.zero		1


	//   ....[38]....
        /*8fc0*/ 	.word	0x00024450
        /*8fc4*/ 	.word	0x000000ff
        /*8fc8*/ 	.word	0x00160000
        /*8fcc*/ 	.short	0x010a
        /*8fce*/ 	.byte	0x06
	.zero		1


	//   ....[39]....
        /*8fd0*/ 	.word	0x0003a500
        /*8fd4*/ 	.word	0x000000ff
        /*8fd8*/ 	.word	0x00000000
        /*8fdc*/ 	.short	0x0101
        /*8fde*/ 	.byte	0x06
	.zero		1


	//   ....[40]....
        /*8fe0*/ 	.word	0x0003a5b0
        /*8fe4*/ 	.word	0x000000ff
        /*8fe8*/ 	.word	0x00000000
        /*8fec*/ 	.short	0x0101
        /*8fee*/ 	.byte	0x07
	.zero		1


	//   ....[41]....
        /*8ff0*/ 	.word	0x0003a780
        /*8ff4*/ 	.word	0x000000ff
        /*8ff8*/ 	.word	0x00160000
        /*8ffc*/ 	.short	0x010a
        /*8ffe*/ 	.byte	0x06
	.zero		1


	//   ....[42]....
        /*9000*/ 	.word	0x00043400
        /*9004*/ 	.word	0x000000ff
        /*9008*/ 	.word	0x00160000
        /*900c*/ 	.short	0x010a
        /*900e*/ 	.byte	0x06
	.zero		1


	//   ....[43]....
        /*9010*/ 	.word	0x000437d0
        /*9014*/ 	.word	0x000000ff
        /*9018*/ 	.word	0x00160000
        /*901c*/ 	.short	0x010a
        /*901e*/ 	.byte	0x06
	.zero		1


	//   ....[44]....
        /*9020*/ 	.word	0x00059470
        /*9024*/ 	.word	0x000000ff
        /*9028*/ 	.word	0x00000000
        /*902c*/ 	.short	0x0101
        /*902e*/ 	.byte	0x06
	.zero		1


	//   ....[45]....
        /*9030*/ 	.word	0x00059520
        /*9034*/ 	.word	0x000000ff
        /*9038*/ 	.word	0x00000000
        /*903c*/ 	.short	0x0101
        /*903e*/ 	.byte	0x0a
	.zero		1


	//   ....[46]....
        /*9040*/ 	.word	0x0005bca0
        /*9044*/ 	.word	0x000000ff
        /*9048*/ 	.word	0x00000008
        /*904c*/ 	.short	0x010a
        /*904e*/ 	.byte	0x05
	.zero		1


	//   ....[47]....
        /*9050*/ 	.word	0x0005f9b0
        /*9054*/ 	.word	0x00000000
        /*9058*/ 	.word	0x00160090
        /*905c*/ 	.short	0x0101
        /*905e*/ 	.byte	0x3d
	.zero		1


	//   ....[48]....
        /*9060*/ 	.word	0x0005fb00
        /*9064*/ 	.word	0x00000004
        /*9068*/ 	.word	0x00160060
        /*906c*/ 	.short	0x010a
        /*906e*/ 	.byte	0x3f
	.zero		1


	//   ....[49]....
        /*9070*/ 	.word	0x0005ff90
        /*9074*/ 	.word	0x00000005
        /*9078*/ 	.word	0x00160028
        /*907c*/ 	.short	0x010a
        /*907e*/ 	.byte	0x3f
	.zero		1


	//   ....[50]....
        /*9080*/ 	.word	0x00060460
        /*9084*/ 	.word	0x00000005
        /*9088*/ 	.word	0x00160060
        /*908c*/ 	.short	0x010a
        /*908e*/ 	.byte	0x3f
	.zero		1


	//   ....[51]....
        /*9090*/ 	.word	0x00060960
        /*9094*/ 	.word	0x00000004
        /*9098*/ 	.word	0x00160028
        /*909c*/ 	.short	0x010a
        /*909e*/ 	.byte	0x3f
	.zero		1


	//   ....[52]....
        /*90a0*/ 	.word	0x00060f20
        /*90a4*/ 	.word	0x00000006
        /*90a8*/ 	.word	0x00160028
        /*90ac*/ 	.short	0x010a
        /*90ae*/ 	.byte	0x3f
	.zero		1


	//   ....[53]....
        /*90b0*/ 	.word	0x00061420
        /*90b4*/ 	.word	0x00000006
        /*90b8*/ 	.word	0x00160028
        /*90bc*/ 	.short	0x010a
        /*90be*/ 	.byte	0x3f
	.zero		1


	//   ....[54]....
        /*90c0*/ 	.word	0x00061910
        /*90c4*/ 	.word	0x00000005
        /*90c8*/ 	.word	0x00160050
        /*90cc*/ 	.short	0x010a
        /*90ce*/ 	.byte	0x3f
	.zero		1


	//   ....[55]....
        /*90d0*/ 	.word	0x00061970
        /*90d4*/ 	.word	0x00000000
        /*90d8*/ 	.word	0x00160000
        /*90dc*/ 	.short	0x010a
        /*90de*/ 	.byte	0x3f
	.zero		1


	//   ....[56]....
        /*90e0*/ 	.word	0x000619f0
        /*90e4*/ 	.word	0x00000005
        /*90e8*/ 	.word	0xfffffff8
        /*90ec*/ 	.short	0x010a
        /*90ee*/ 	.byte	0x3f
	.zero		1


	//   ....[57]....
        /*90f0*/ 	.word	0x00061a50
        /*90f4*/ 	.word	0x00000002
        /*90f8*/ 	.word	0x00160008
        /*90fc*/ 	.short	0x010a
        /*90fe*/ 	.byte	0x3f
	.zero		1


	//   ....[58]....
        /*9100*/ 	.word	0x00061ab0
        /*9104*/ 	.word	0x00000005
        /*9108*/ 	.word	0x00160000
        /*910c*/ 	.short	0x010a
        /*910e*/ 	.byte	0x3f
	.zero		1


	//   ....[59]....
        /*9110*/ 	.word	0x00061b10
        /*9114*/ 	.word	0x00000002
        /*9118*/ 	.word	0x00160000
        /*911c*/ 	.short	0x010a
        /*911e*/ 	.byte	0x3f
	.zero		1


	//   ....[60]....
        /*9120*/ 	.word	0x00061b70
        /*9124*/ 	.word	0x00000004
        /*9128*/ 	.word	0x00160000
        /*912c*/ 	.short	0x010a
        /*912e*/ 	.byte	0x3f
	.zero		1


	//   ....[61]....
        /*9130*/ 	.word	0x00061bd0
        /*9134*/ 	.word	0x00000002
        /*9138*/ 	.word	0x00160000
        /*913c*/ 	.short	0x010a
        /*913e*/ 	.byte	0x3f
	.zero		1


	//   ....[62]....
        /*9140*/ 	.word	0x00061c50
        /*9144*/ 	.word	0x00000003
        /*9148*/ 	.word	0x00000008
        /*914c*/ 	.short	0x010a
        /*914e*/ 	.byte	0x3f
	.zero		1


	//   ....[63]....
        /*9150*/ 	.word	0x00061ca0
        /*9154*/ 	.word	0x00000004
        /*9158*/ 	.word	0x00160060
        /*915c*/ 	.short	0x010a
        /*915e*/ 	.byte	0x3f
	.zero		1


	//   ....[64]....
        /*9160*/ 	.word	0x00061cf0
        /*9164*/ 	.word	0x00000005
        /*9168*/ 	.word	0x00160028
        /*916c*/ 	.short	0x010a
        /*916e*/ 	.byte	0x3f
	.zero		1


	//   ....[65]....
        /*9170*/ 	.word	0x00061d40
        /*9174*/ 	.word	0x00000005
        /*9178*/ 	.word	0x00160060
        /*917c*/ 	.short	0x010a
        /*917e*/ 	.byte	0x3f
	.zero		1


	//   ....[66]....
        /*9180*/ 	.word	0x00061d90
        /*9184*/ 	.word	0x00000004
        /*9188*/ 	.word	0x00160028
        /*918c*/ 	.short	0x010a
        /*918e*/ 	.byte	0x3f
	.zero		1


	//   ....[67]....
        /*9190*/ 	.word	0x00061de0
        /*9194*/ 	.word	0x00000006
        /*9198*/ 	.word	0x00160028
        /*919c*/ 	.short	0x010a
        /*919e*/ 	.byte	0x3f
	.zero		1


	//   ....[68]....
        /*91a0*/ 	.word	0x00061e30
        /*91a4*/ 	.word	0x00000006
        /*91a8*/ 	.word	0x00160028
        /*91ac*/ 	.short	0x010a
        /*91ae*/ 	.byte	0x3f
	.zero		1


	//----- nvinfo : EIATTR_NUM_MBARRIERS
	.align		4
.L_40:
        /*91b0*/ 	.byte	0x03, 0x38
        /*91b2*/ 	.short	0x001e


	//----- nvinfo : EIATTR_EXIT_INSTR_OFFSETS
	.align		4
        /*91b4*/ 	.byte	0x04, 0x1c
        /*91b6*/ 	.short	(.L_42 - .L_41)


	//   ....[0]....
.L_41:
        /*91b8*/ 	.word	0x00000a30


	//   ....[1]....
        /*91bc*/ 	.word	0x0005f9c0


	//   ....[2]....
        /*91c0*/ 	.word	0x0005fa00


	//   ....[3]....
        /*91c4*/ 	.word	0x00060df0


	//   ....[4]....
        /*91c8*/ 	.word	0x000618f0


	//----- nvinfo : EIATTR_MAX_THREADS
	.align		4
.L_42:
        /*91cc*/ 	.byte	0x04, 0x05
        /*91ce*/ 	.short	(.L_44 - .L_43)
.L_43:
        /*91d0*/ 	.word	0x00000180
        /*91d4*/ 	.word	0x00000001
        /*91d8*/ 	.word	0x00000001


	//----- nvinfo : EIATTR_CRS_STACK_SIZE
	.align		4
.L_44:
        /*91dc*/ 	.byte	0x04, 0x1e
        /*91de*/ 	.short	(.L_46 - .L_45)
.L_45:
        /*91e0*/ 	.word	0x00000000


	//----- nvinfo : EIATTR_CBANK_PARAM_SIZE
	.align		4
.L_46:
        /*91e4*/ 	.byte	0x03, 0x19
        /*91e6*/ 	.short	0x0870


	//----- nvinfo : EIATTR_PARAM_CBANK
	.align		4
        /*91e8*/ 	.byte	0x04, 0x0a
        /*91ea*/ 	.short	(.L_48 - .L_47)
	.align		4
.L_47:
        /*91ec*/ 	.word	index@(.nv.constant0._ZN7cutlass13device_kernelINS_4fmha6kernel28FmhaKernelTmaWarpSpecializedINS1_10collective30FmhaMainloopTmaWarpSpecializedINS_10bfloat16_tEffN4cute5tupleIJNS7_1CILi128EEENS9_ILi256EEENS9_ILi512EEEEEENS8_IJiNS9_ILi1EEENS8_IJiiEEEEEESG_SG_NS4_14ResidualFusionEJEEENS4_15FmhaFwdEpilogueIS6_fNS8_IJNS9_ILi64EEESC_SB_EEEEENS2_23IndividualTileSchedulerEJEEEEEvNT_6ParamsE)
        /*91f0*/ 	.short	0x0210
        /*91f2*/ 	.short	0x0870


	//----- nvinfo : EIATTR_SW_WAR
	.align		4
.L_48:
        /*91f4*/ 	.byte	0x04, 0x36
        /*91f6*/ 	.short	(.L_50 - .L_49)
.L_49:
        /*91f8*/ 	.word	0x00000008
.L_50:


//--------------------- .nv.callgraph             --------------------------
	.section	.nv.callgraph,"",@"SHT_CUDA_CALLGRAPH"
	.align	4
	.sectionentsize	8
	.align		4
        /*0000*/ 	.word	0x00000000
	.align		4
        /*0004*/ 	.word	0xffffffff
	.align		4
        /*0008*/ 	.word	index@(_ZN7cutlass13device_kernelINS_4fmha6kernel28FmhaKernelTmaWarpSpecializedINS1_10collective30FmhaMainloopTmaWarpSpecializedINS_10bfloat16_tEffN4cute5tupleIJNS7_1CILi128EEENS9_ILi256EEENS9_ILi512EEEEEENS8_IJiNS9_ILi1EEENS8_IJiiEEEEEESG_SG_NS4_14ResidualFusionEJEEENS4_15FmhaFwdEpilogueIS6_fNS8_IJNS9_ILi64EEESC_SB_EEEEENS2_23IndividualTileSchedulerEJEEEEEvNT_6ParamsE)
	.align		4
        /*000c*/ 	.word	index@(__assertfail)
	.align		4
        /*0010*/ 	.word	0x00000000
	.align		4
        /*0014*/ 	.word	0xfffffffe
	.align		4
        /*0018*/ 	.word	0x00000000
	.align		4
        /*001c*/ 	.word	0xfffffffd
	.align		4
        /*0020*/ 	.word	0x00000000
	.align		4
        /*0024*/ 	.word	0xfffffffc


//--------------------- .nv.constant4             --------------------------
	.section	.nv.constant4,"a",@progbits
	.align	8
	.align		8
.nv.constant4:
        /*0000*/ 	.dword	__assertfail
	.align		8
        /*0008*/ 	.dword	__unnamed_1
	.align		8
        /*0010*/ 	.dword	__unnamed_2
	.align		8
        /*0018*/ 	.dword	_ZN39_INTERNAL_4237bbc8_4_k_cu_478b4e59_35344cuda3std3__45__cpo5beginE
	.align		8
        /*0020*/ 	.dword	_ZN39_INTERNAL_4237bbc8_4_k_cu_478b4e59_35344cuda3std3__45__cpo3endE
	.align		8
        /*0028*/ 	.dword	_ZN39_INTERNAL_4237bbc8_4_k_cu_478b4e59_35344cuda3std3__45__cpo6cbeginE
	.align		8
        /*0030*/ 	.dword	_ZN39_INTERNAL_4237bbc8_4_k_cu_478b4e59_35344cuda3std3__45__cpo4cendE
	.align		8
        /*0038*/ 	.dword	_ZN39_INTERNAL_4237bbc8_4_k_cu_478b4e59_35344cuda3std3__441_GLOBAL__N__4237bbc8_4_k_cu_478b4e59_35346ignoreE
	.align		8
        /*0040*/ 	.dword	_ZN39_INTERNAL_4237bbc8_4_k_cu_478b4e59_35344cuda3std3__419piecewise_constructE
	.align		8
        /*0048*/ 	.dword	_ZN39_INTERNAL_4237bbc8_4_k_cu_478b4e59_35344cuda3std3__48in_placeE
	.align		8
        /*0050*/ 	.dword	_ZN39_INTERNAL_4237bbc8_4_k_cu_478b4e59_35344cuda3std6ranges3__45__cpo4swapE
	.align		8
        /*0058*/ 	.dword	_ZN39_INTERNAL_4237bbc8_4_k_cu_478b4e59_35344cuda3std6ranges3__45__cpo9iter_moveE
	.align		8
        /*0060*/ 	.dword	_ZN39_INTERNAL_4237bbc8_4_k_cu_478b4e59_35344cute7productE
	.align		8
        /*0068*/ 	.dword	_ZN39_INTERNAL_4237bbc8_4_k_cu_478b4e59_35344cute1_E
	.align		8
        /*0070*/ 	.dword	$str$24
	.align		8
        /*0078*/ 	.dword	$str$25


//--------------------- .text._ZN7cutlass13device_kernelINS_4fmha6kernel28FmhaKernelTmaWarpSpecializedINS1_10collective30FmhaMainloopTmaWarpSpecializedINS_10bfloat16_tEffN4cute5tupleIJNS7_1CILi128EEENS9_ILi256EEENS9_ILi512EEEEEENS8_IJiNS9_ILi1EEENS8_IJiiEEEEEESG_SG_NS4_14ResidualFusionEJEEENS4_15FmhaFwdEpilogueIS6_fNS8_IJNS9_ILi64EEESC_SB_EEEEENS2_23IndividualTileSchedulerEJEEEEEvNT_6ParamsE --------------------------
	.section	.text._ZN7cutlass13device_kernelINS_4fmha6kernel28FmhaKernelTmaWarpSpecializedINS1_10collective30FmhaMainloopTmaWarpSpecializedINS_10bfloat16_tEffN4cute5tupleIJNS7_1CILi128EEENS9_ILi256EEENS9_ILi512EEEEEENS8_IJiNS9_ILi1EEENS8_IJiiEEEEEESG_SG_NS4_14ResidualFusionEJEEENS4_15FmhaFwdEpilogueIS6_fNS8_IJNS9_ILi64EEESC_SB_EEEEENS2_23IndividualTileSchedulerEJEEEEEvNT_6ParamsE,"ax",@progbits
	.align	128
.text._ZN7cutlass13device_kernelINS_4fmha6kernel28FmhaKernelTmaWarpSpecializedINS1_10collective30FmhaMainloopTmaWarpSpecializedINS_10bfloat16_tEffN4cute5tupleIJNS7_1CILi128EEENS9_ILi256EEENS9_ILi512EEEEEENS8_IJiNS9_ILi1EEENS8_IJiiEEEEEESG_SG_NS4_14ResidualFusionEJEEENS4_15FmhaFwdEpilogueIS6_fNS8_IJNS9_ILi64EEESC_SB_EEEEENS2_23IndividualTileSchedulerEJEEEEEvNT_6ParamsE:
        .type           _ZN7cutlass13device_kernelINS_4fmha6kernel28FmhaKernelTmaWarpSpecializedINS1_10collective30FmhaMainloopTmaWarpSpecializedINS_10bfloat16_tEffN4cute5tupleIJNS7_1CILi128EEENS9_ILi256EEENS9_ILi512EEEEEENS8_IJiNS9_ILi1EEENS8_IJiiEEEEEESG_SG_NS4_14ResidualFusionEJEEENS4_15FmhaFwdEpilogueIS6_fNS8_IJNS9_ILi64EEESC_SB_EEEEENS2_23IndividualTileSchedulerEJEEEEEvNT_6ParamsE,@function
        .size           _ZN7cutlass13device_kernelINS_4fmha6kernel28FmhaKernelTmaWarpSpecializedINS1_10collective30FmhaMainloopTmaWarpSpecializedINS_10bfloat16_tEffN4cute5tupleIJNS7_1CILi128EEENS9_ILi256EEENS9_ILi512EEEEEENS8_IJiNS9_ILi1EEENS8_IJiiEEEEEESG_SG_NS4_14ResidualFusionEJEEENS4_15FmhaFwdEpilogueIS6_fNS8_IJNS9_ILi64EEESC_SB_EEEEENS2_23IndividualTileSchedulerEJEEEEEvNT_6ParamsE,(.L_x_147 - _ZN7cutlass13device_kernelINS_4fmha6kernel28FmhaKernelTmaWarpSpecializedINS1_10collective30FmhaMainloopTmaWarpSpecializedINS_10bfloat16_tEffN4cute5tupleIJNS7_1CILi128EEENS9_ILi256EEENS9_ILi512EEEEEENS8_IJiNS9_ILi1EEENS8_IJiiEEEEEESG_SG_NS4_14ResidualFusionEJEEENS4_15FmhaFwdEpilogueIS6_fNS8_IJNS9_ILi64EEESC_SB_EEEEENS2_23IndividualTileSchedulerEJEEEEEvNT_6ParamsE)
        .other          _ZN7cutlass13device_kernelINS_4fmha6kernel28FmhaKernelTmaWarpSpecializedINS1_10collective30FmhaMainloopTmaWarpSpecializedINS_10bfloat16_tEffN4cute5tupleIJNS7_1CILi128EEENS9_ILi256EEENS9_ILi512EEEEEENS8_IJiNS9_ILi1EEENS8_IJiiEEEEEESG_SG_NS4_14ResidualFusionEJEEENS4_15FmhaFwdEpilogueIS6_fNS8_IJNS9_ILi64EEESC_SB_EEEEENS2_23IndividualTileSchedulerEJEEEEEvNT_6ParamsE,@"STO_CUDA_ENTRY STV_DEFAULT"
_ZN7cutlass13device_kernelINS_4fmha6kernel28FmhaKernelTmaWarpSpecializedINS1_10collective30FmhaMainloopTmaWarpSpecializedINS_10bfloat16_tEffN4cute5tupleIJNS7_1CILi128EEENS9_ILi256EEENS9_ILi512EEEEEENS8_IJiNS9_ILi1EEENS8_IJiiEEEEEESG_SG_NS4_14ResidualFusionEJEEENS4_15FmhaFwdEpilogueIS6_fNS8_IJNS9_ILi64EEESC_SB_EEEEENS2_23IndividualTileSchedulerEJEEEEEvNT_6ParamsE:
[----:B------:R-:W1:Y:S02]  /*0000*/  LDC R1, c[0x0][0x28] ;  /* 0x00000a00ff017b82 */ /* 0x000e640000000800 */
[----:B-1----:R-:W-:Y:S01]  /*0010*/  IADD3 R1, R1, -0x2368, RZ ;  /* 0xffffdc9801017810 */ /* 0x002fe20007ffe0ff */
[----:B------:R-:W1:Y:S01]  /*0020*/  S2R R0, SR_TID.X ;  /* 0x0000000000007919 */ /* 0x000e620000002100 */
[----:B------:R-:W-:Y:S01]  /*0030*/  ELECT P1, URZ, PT ;  /* 0x00000000003f782f */ /* 0x000fe20003820000 */
[----:B------:R-:W-:Y:S01]  /*0040*/  BSSY B0, `(.L_x_0) ;  /* 0x0000017000007945 */ /* 0x000fe20003800000 */
[----:B-1----:R-:W-:-:S05]  /*0050*/  SHF.R.U32.HI R2, RZ, 0x5, R0 ;  /* 0x00000005ff027819 */ /* 0x002fca0000011600 */
[----:B------:R-:W1:Y:S02]  /*0060*/  SHFL.IDX PT, R3, R2, RZ, 0x1f ;  /* 0x00001fff02037589 */ /* 0x000e6400000e0000 */
[----:B-1----:R-:W-:Y:S02]  /*0070*/  R2UR UR4, R3 ;  /* 0x00000000030472ca */ /* 0x002fe400000e0000 */
[----:B------:R-:W-:-:S06]  /*0080*/  SHF.R.U32.HI R3, RZ, 0x7, R0 ;  /* 0x00000007ff037819 */ /* 0x000fcc0000011600 */
[----:B------:R-:W1:Y:S05]  /*0090*/  SHFL.IDX PT, R3, R3, RZ, 0x1f ;  /* 0x00001fff03037589 */ /* 0x000e6a00000e0000 */
[----:B------:R-:W-:Y:S02]  /*00a0*/  USHF.R.S32.HI UR5, URZ, 0x1f, UR4 ;  /* 0x0000001f3f057899 */ /* 0x000fe40008011404 */
[----:B------:R-:W-:Y:S02]  /*00b0*/  ISETP.NE.OR P0, PT, RZ, UR4, !P1 ;  /* 0x00000004ff007c0c */ /* 0x000fe4000cf05670 */
[----:B------:R-:W-:-:S04]  /*00c0*/  ULEA.HI UR5, UR5, UR4, URZ, 0x2 ;  /* 0x0000000405057291 */ /* 0x000fc8000f8f103f */
[----:B------:R-:W-:-:S04]  /*00d0*/  ULOP3.LUT UR5, UR5, 0xfffffffc, URZ, 0xc0, !UPT ;  /* 0xfffffffc05057892 */ /* 0x000fc8000f8ec03f */
[----:B------:R-:W-:-:S03]  /*00e0*/  UIADD3 UR8, UR4, -UR5, URZ ;  /* 0x8000000504087290 */ /* 0x000fc6000fffe03f */
[----:B------:R-:W-:Y:S09]  /*00f0*/  @P0 BRA `(.L_x_1) ;  /* 0x00000000002c0947 */ /* 0x000ff20003800000 */
[----:B------:R-:W-:Y:S02]  /*0100*/  ULDC.64 UR4, c[0x0][0x198] ;  /* 0x0000660000047ab9 */ /* 0x000fe40000000a00 */
[----:B------:R-:W-:Y:S02]  /*0110*/  UIADD3 UR6, UP0, UR4, 0xf0, URZ ;  /* 0x000000f004067890 */ /* 0x000fe4000ff1e03f */
[----:B------:R-:W-:Y:S02]  /*0120*/  UIADD3 UR10, UP1, UR4, 0x1f0, URZ ;  /* 0x000001f0040a7890 */ /* 0x000fe4000ff3e03f */
[----:B------:R-:W-:Y:S02]  /*0130*/  UIADD3 UR4, UP2, UR4, 0x2f0, URZ ;  /* 0x000002f004047890 */ /* 0x000fe4000ff5e03f */
[----:B------:R-:W-:Y:S02]  /*0140*/  UIADD3.X UR7, URZ, UR5, URZ, UP0, !UPT ;  /* 0x000000053f077290 */ /* 0x000fe400087fe43f */
[----:B------:R-:W-:-:S02]  /*0150*/  UIADD3.X UR11, URZ, UR5, URZ, UP1, !UPT ;  /* 0x000000053f0b7290 */ /* 0x000fc40008ffe43f */
[----:B------:R-:W-:-:S05]  /*0160*/  UIADD3.X UR5, URZ, UR5, URZ, UP2, !UPT ;  /* 0x000000053f057290 */ /* 0x000fca00097fe43f */
[----:B------:R2:W-:Y:S02]  /*0170*/  UTMACCTL.PF [UR6] ;  /* 0x00000000060079b9 */ /* 0x0005e40008040000 */
[----:B------:R2:W-:Y:S02]  /*0180*/  UTMACCTL.PF [UR10] ;  /* 0x000000000a0079b9 */ /* 0x0005e40008040000 */
[----:B------:R2:W-:Y:S02]  /*0190*/  UTMACCTL.PF [UR4] ;  /* 0x00000000040079b9 */ /* 0x0005e40008040000 */
[----:B--2---:R-:W-:Y:S01]  /*01a0*/  NOP ;  /* 0x0000000000007918 */ /* 0x004fe20000000000 */
.L_x_1:
[----:B------:R-:W-:Y:S05]  /*01b0*/  BSYNC B0 ;  /* 0x0000000000007941 */ /* 0x000fea0003800000 */
.L_x_0:
[----:B------:R-:W2:Y:S01]  /*01c0*/  SHFL.IDX PT, R4, R2, RZ, 0x1f ;  /* 0x00001fff02047589 */ /* 0x000ea200000e0000 */
[----:B-1----:R-:W-:Y:S01]  /*01d0*/  R2UR UR4, R3 ;  /* 0x00000000030472ca */ /* 0x002fe200000e0000 */
[----:B------:R-:W-:-:S12]  /*01e0*/  UISETP.NE.AND UP0, UPT, UR8, 0x1, UPT ;  /* 0x000000010800788c */ /* 0x000fd8000bf05270 */
[----:B------:R-:W-:Y:S01]  /*01f0*/  IMAD.U32 R5, RZ, RZ, UR4 ;  /* 0x00000004ff057e24 */ /* 0x000fe2000f8e00ff */
[----:B------:R-:W-:Y:S02]  /*0200*/  UIADD3 UR48, UR4, -0x1, URZ ;  /* 0xffffffff04307890 */ /* 0x000fe4000fffe03f */
[----:B------:R-:W-:Y:S02]  /*0210*/  UISETP.EQ.AND UP0, UPT, UR4, URZ, !UP0 ;  /* 0x0000003f0400728c */ /* 0x000fe4000c702270 */
[----:B------:R1:W-:Y:S01]  /*0220*/  STL [R1+0x428], R5 ;  /* 0x0004280501007387 */ /* 0x0003e20000100800 */
[----:B------:R-:W-:Y:S02]  /*0230*/  UISETP.GE.U32.AND UP1, UPT, UR48, 0x4, UPT ;  /* 0x000000043000788c */ /* 0x000fe4000bf26070 */
[----:B------:R-:W-:Y:S01]  /*0240*/  USEL UR54, URZ, 0x1, !UP0 ;  /* 0x000000013f367887 */ /* 0x000fe2000c000000 */
[----:B--2---:R-:W-:-:S03]  /*0250*/  ISETP.NE.AND P0, PT, R4, RZ, PT ;  /* 0x000000ff0400720c */ /* 0x004fc60003f05270 */
[----:B------:R-:W-:-:S10]  /*0260*/  USEL UR54, UR54, 0x2, UP1 ;  /* 0x0000000236367887 */ /* 0x000fd40008800000 */
[----:B-1----:R-:W-:Y:S05]  /*0270*/  @P0 BRA `(.L_x_2) ;  /* 0x0000000000480947 */ /* 0x002fea0003800000 */
[----:B------:R-:W1:Y:S01]  /*0280*/  S2UR UR9, SR_CgaCtaId ;  /* 0x00000000000979c3 */ /* 0x000e620000008800 */
[----:B------:R-:W-:Y:S01]  /*0290*/  UMOV UR4, 0x400 ;  /* 0x0000040000047882 */ /* 0x000fe20000000000 */
[----:B------:R-:W-:Y:S01]  /*02a0*/  UMOV UR5, 0x1 ;  /* 0x0000000100057882 */ /* 0x000fe20000000000 */
[----:B------:R-:W-:Y:S01]  /*02b0*/  UMOV UR6, 0x80 ;  /* 0x0000008000067882 */ /* 0x000fe20000000000 */
[----:B------:R-:W-:Y:S01]  /*02c0*/  ELECT P0, URZ, PT ;  /* 0x00000000003f782f */ /* 0x000fe20003800000 */
[----:B------:R-:W-:-:S04]  /*02d0*/  UIADD3 UR6, -UR6, 0x100000, URZ ;  /* 0x0010000006067890 */ /* 0x000fc8000fffe13f */
[----:B------:R-:W-:Y:S02]  /*02e0*/  USHF.L.U32 UR7, UR6, 0xb, URZ ;  /* 0x0000000b06077899 */ /* 0x000fe4000800063f */
[----:B------:R-:W-:Y:S02]  /*02f0*/  USHF.L.U32 UR6, UR6, 0x1, URZ ;  /* 0x0000000106067899 */ /* 0x000fe4000800063f */
[----:B-1----:R-:W-:Y:S02]  /*0300*/  ULEA UR9, UR9, UR4, 0x18 ;  /* 0x0000000409097291 */ /* 0x002fe4000f8ec03f */
[----:B------:R-:W-:-:S04]  /*0310*/  UIADD3 UR4, -UR5, 0x100000, URZ ;  /* 0x0010000005047890 */ /* 0x000fc8000fffe13f */
[----:B------:R-:W-:Y:S02]  /*0320*/  USHF.L.U32 UR5, UR4, 0xb, URZ ;  /* 0x0000000b04057899 */ /* 0x000fe4000800063f */
[----:B------:R-:W-:Y:S01]  /*0330*/  USHF.L.U32 UR4, UR4, 0x1, URZ ;  /* 0x0000000104047899 */ /* 0x000fe2000800063f */
[----:B------:R-:W1:Y:S11]  /*0340*/  FENCE.VIEW.ASYNC.S ;  /* 0x00000000000073c6 */ /* 0x000e760000000000 */
[----:B-1----:R1:W2:Y:S01]  /*0350*/  SYNCS.EXCH.64 URZ, [UR9+0x160050], UR4 ;  /* 0x16005004093f75b2 */ /* 0x0022a20008000100 */
[----:B------:R1:W3:Y:S01]  /*0360*/  SYNCS.EXCH.64 URZ, [UR9+0x160060], UR6 ;  /* 0x16006006093f75b2 */ /* 0x0002e20008000100 */
[----:B------:R1:W4:Y:S01]  /*0370*/  SYNCS.EXCH.64 URZ, [UR9+0x160058], UR4 ;  /* 0x16005804093f75b2 */ /* 0x0003220008000100 */
[----:B------:R1:W1:Y:S01]  /*0380*/  SYNCS.EXCH.64 URZ, [UR9+0x160068], UR6 ;  /* 0x16006806093f75b2 */ /* 0x0002620008000100 */
[----:B------:R-:W-:Y:S01]  /*0390*/  NOP ;  /* 0x0000000000007918 */ /* 0x000fe20000000000 */
.L_x_2:
[----:B------:R-:W5:Y:S01]  /*03a0*/  SHFL.IDX PT, R3, R2, RZ, 0x1f ;  /* 0x00001fff02037589 */ /* 0x000f6200000e0000 */
[----:B------:R-:W-:Y:S01]  /*03b0*/  NOP ;  /* 0x0000000000007918 */ /* 0x000fe20000000000 */
[----:B-----5:R-:W-:-:S13]  /*03c0*/  ISETP.NE.AND P0, PT, R3, RZ, PT ;  /* 0x000000ff0300720c */ /* 0x020fda0003f05270 */
[----:B------:R-:W-:Y:S05]  /*03d0*/  @P0 BRA `(.L_x_3) ;  /* 0x0000000000600947 */ /* 0x000fea0003800000 */
[----:B-1----:R-:W1:Y:S01]  /*03e0*/  S2UR UR5, SR_CgaCtaId ;  /* 0x00000000000579c3 */ /* 0x002e620000008800 */
[----:B------:R-:W-:Y:S01]  /*03f0*/  UMOV UR4, 0x400 ;  /* 0x0000040000047882 */ /* 0x000fe20000000000 */
[----:B------:R-:W-:Y:S01]  /*0400*/  UMOV UR6, 0x1 ;  /* 0x0000000100067882 */ /* 0x000fe20000000000 */
[----:B------:R-:W-:Y:S01]  /*0410*/  UMOV UR10, 0x100 ;  /* 0x00000100000a7882 */ /* 0x000fe20000000000 */
[----:B------:R-:W-:-:S04]  /*0420*/  UIADD3 UR6, -UR6, 0x100000, URZ ;  /* 0x0010000006067890 */ /* 0x000fc8000fffe13f */
[----:B------:R-:W-:Y:S02]  /*0430*/  USHF.L.U32 UR7, UR6, 0xb, URZ ;  /* 0x0000000b06077899 */ /* 0x000fe4000800063f */
[----:B------:R-:W-:Y:S01]  /*0440*/  USHF.L.U32 UR6, UR6, 0x1, URZ ;  /* 0x0000000106067899 */ /* 0x000fe2000800063f */
[----:B------:R-:W-:Y:S01]  /*0450*/  ELECT P0, URZ, PT ;  /* 0x00000000003f782f */ /* 0x000fe20003800000 */
[----:B-1----:R-:W-:Y:S02]  /*0460*/  ULEA UR9, UR5, UR4, 0x18 ;  /* 0x0000000405097291 */ /* 0x002fe4000f8ec03f */
[----:B------:R-:W-:-:S04]  /*0470*/  UIADD3 UR4, -UR10, 0x100000, URZ ;  /* 0x001000000a047890 */ /* 0x000fc8000fffe13f */
[----:B------:R-:W-:Y:S02]  /*0480*/  USHF.L.U32 UR5, UR4, 0xb, URZ ;  /* 0x0000000b04057899 */ /* 0x000fe4000800063f */
[----:B------:R-:W-:Y:S01]  /*0490*/  USHF.L.U32 UR4, UR4, 0x1, URZ ;  /* 0x0000000104047899 */ /* 0x000fe2000800063f */
[----:B------:R-:W1:Y:S03]  /*04a0*/  FENCE.VIEW.ASYNC.S ;  /* 0x00000000000073c6 */ /* 0x000e660000000000 */
[----:B-1----:R1:W1:Y:S08]  /*04b0*/  SYNCS.EXCH.64 URZ, [UR9+0x160000], UR6 ;  /* 0x16000006093f75b2 */ /* 0x0022700008000100 */
[----:B------:R1:W1:Y:S01]  /*04c0*/  SYNCS.EXCH.64 URZ, [UR9+0x160028], UR4 ;  /* 0x16002804093f75b2 */ /* 0x0002620008000100 */
        /* <DEDUP_REMOVED lines=8> */
[----:B------:R-:W-:Y:S01]  /*0550*/  NOP ;  /* 0x0000000000007918 */ /* 0x000fe20000000000 */
.L_x_3:
        /* <DEDUP_REMOVED lines=21> */
[----:B------:R-:W-:Y:S01]  /*06b0*/  NOP ;  /* 0x0000000000007918 */ /* 0x000fe20000000000 */
.L_x_4:
[----:B------:R-:W5:Y:S01]  /*06c0*/  SHFL.IDX PT, R3, R2, RZ, 0x1f ;  /* 0x00001fff02037589 */ /* 0x000f6200000e0000 */
[----:B------:R-:W-:Y:S01]  /*06d0*/  ELECT P0, URZ, PT ;  /* 0x00000000003f782f */ /* 0x000fe20003800000 */
[----:B------:R-:W-:Y:S01]  /*06e0*/  NOP ;  /* 0x0000000000007918 */ /* 0x000fe20000000000 */
[----:B-1----:R-:W-:Y:S02]  /*06f0*/  UMOV UR4, 0x80 ;  /* 0x0000008000047882 */ /* 0x002fe40000000000 */
[C---:B-----5:R-:W-:Y:S02]  /*0700*/  ISETP.NE.OR P0, PT, R3.reuse, RZ, !P0 ;  /* 0x000000ff0300720c */ /* 0x060fe40004705670 */
[----:B------:R-:W-:-:S11]  /*0710*/  ISETP.NE.AND P2, PT, R3, RZ, PT ;  /* 0x000000ff0300720c */ /* 0x000fd60003f45270 */
[----:B------:R-:W-:Y:S01]  /*0720*/  VOTEU.ALL UP0, P0 ;  /* 0x00000000003f7886 */ /* 0x000fe20000000000 */
[----:B------:R-:W-:Y:S01]  /*0730*/  VOTEU.ALL UP2, P0 ;  /* 0x00000000003f7886 */ /* 0x000fe20000040000 */
[----:B------:R-:W-:Y:S01]  /*0740*/  VOTEU.ALL UP3, P0 ;  /* 0x00000000003f7886 */ /* 0x000fe20000060000 */
[----:B------:R-:W-:Y:S02]  /*0750*/  VOTEU.ALL UP4, P0 ;  /* 0x00000000003f7886 */ /* 0x000fe40000080000 */
[----:B------:R-:W1:Y:S01]  /*0760*/  @!UP0 S2UR UR7, SR_CgaCtaId ;  /* 0x00000000000789c3 */ /* 0x000e620000008800 */
[----:B------:R-:W-:Y:S01]  /*0770*/  @!UP0 UMOV UR6, 0x400 ;  /* 0x0000040000068882 */ /* 0x000fe20000000000 */
[----:B------:R-:W-:-:S04]  /*0780*/  @!UP0 UIADD3 UR4, -UR4, 0x100000, URZ ;  /* 0x0010000004048890 */ /* 0x000fc8000fffe13f */
[----:B------:R-:W-:Y:S02]  /*0790*/  @!UP0 USHF.L.U32 UR5, UR4, 0xb, URZ ;  /* 0x0000000b04058899 */ /* 0x000fe4000800063f */
[----:B------:R-:W-:Y:S02]  /*07a0*/  @!UP0 USHF.L.U32 UR4, UR4, 0x1, URZ ;  /* 0x0000000104048899 */ /* 0x000fe4000800063f */
[----:B-1----:R-:W-:Y:S01]  /*07b0*/  @!UP0 ULEA UR6, UR7, UR6, 0x18 ;  /* 0x0000000607068291 */ /* 0x002fe2000f8ec03f */
[----:B------:R-:W-:Y:S01]  /*07c0*/  VOTEU.ALL UP0, P0 ;  /* 0x00000000003f7886 */ /* 0x000fe20000000000 */
[----:B------:R-:W1:Y:S10]  /*07d0*/  FENCE.VIEW.ASYNC.S ;  /* 0x00000000000073c6 */ /* 0x000e740000000000 */
[----:B-1----:R1:W1:Y:S01]  /*07e0*/  @!UP0 SYNCS.EXCH.64 URZ, [UR6+0x160090], UR4 ;  /* 0x16009004063f85b2 */ /* 0x0022620008000100 */
[----:B------:R1:W1:Y:S01]  /*07f0*/  @!UP2 SYNCS.EXCH.64 URZ, [UR6+0x160098], UR4 ;  /* 0x16009804063fa5b2 */ /* 0x0002620008000100 */
[----:B------:R1:W1:Y:S01]  /*0800*/  @!UP3 SYNCS.EXCH.64 URZ, [UR6+0x1600a0], UR4 ;  /* 0x1600a004063fb5b2 */ /* 0x0002620008000100 */
[----:B------:R1:W1:Y:S01]  /*0810*/  @!UP4 SYNCS.EXCH.64 URZ, [UR6+0x1600a8], UR4 ;  /* 0x1600a804063fc5b2 */ /* 0x0002620008000100 */
[----:B------:R-:W-:Y:S01]  /*0820*/  NOP ;  /* 0x0000000000007918 */ /* 0x000fe20000000000 */
[----:B------:R-:W-:Y:S05]  /*0830*/  @P2 BRA `(.L_x_5) ;  /* 0x0000000000582947 */ /* 0x000fea0003800000 */
[----:B-1----:R-:W1:Y:S01]  /*0840*/  S2UR UR5, SR_CgaCtaId ;  /* 0x00000000000579c3 */ /* 0x002e620000008800 */
[----:B------:R-:W-:Y:S01]  /*0850*/  UMOV UR4, 0x400 ;  /* 0x0000040000047882 */ /* 0x000fe20000000000 */
[----:B------:R-:W-:Y:S01]  /*0860*/  UMOV UR6, 0x20 ;  /* 0x0000002000067882 */ /* 0x000fe20000000000 */
[----:B------:R-:W-:Y:S01]  /*0870*/  UMOV UR7, 0x80 ;  /* 0x0000008000077882 */ /* 0x000fe20000000000 */
[----:B------:R-:W-:Y:S01]  /*0880*/  ELECT P0, URZ, PT ;  /* 0x00000000003f782f */ /* 0x000fe20003800000 */
[----:B-1----:R-:W-:Y:S02]  /*0890*/  ULEA UR9, UR5, UR4, 0x18 ;  /* 0x0000000405097291 */ /* 0x002fe4000f8ec03f */
[----:B------:R-:W-:-:S04]  /*08a0*/  UIADD3 UR4, -UR6, 0x100000, URZ ;  /* 0x0010000006047890 */ /* 0x000fc8000fffe13f */
[----:B------:R-:W-:Y:S02]  /*08b0*/  USHF.L.U32 UR5, UR4, 0xb, URZ ;  /* 0x0000000b04057899 */ /* 0x000fe4000800063f */
[----:B------:R-:W-:Y:S02]  /*08c0*/  USHF.L.U32 UR4, UR4, 0x1, URZ ;  /* 0x0000000104047899 */ /* 0x000fe4000800063f */
        /* <DEDUP_REMOVED lines=13> */
.L_x_5:
[----:B-1----:R-:W-:Y:S01]  /*09a0*/  R2UR UR4, R5 ;  /* 0x00000000050472ca */ /* 0x002fe200000e0000 */
[----:B------:R-:W-:Y:S01]  /*09b0*/  NOP ;  /* 0x0000000000007918 */ /* 0x000fe20000000000 */
[----:B------:R-:W-:Y:S01]  /*09c0*/  MOV R2, UR8 ;  /* 0x0000000800027c02 */ /* 0x000fe20008000f00 */
[----:B--234-:R-:W-:Y:S03]  /*09d0*/  BAR.SYNC.DEFER_BLOCKING 0x0 ;  /* 0x0000000000007b1d */ /* 0x01cfe60000010000 */
[----:B------:R-:W-:-:S07]  /*09e0*/  ISETP.EQ.AND P2, PT, R2, 0x1, P1 ;  /* 0x000000010200780c */ /* 0x000fce0000f42270 */
[----:B------:R-:W-:-:S13]  /*09f0*/  ISETP.NE.AND P0, PT, RZ, UR4, PT ;  /* 0x00000004ff007c0c */ /* 0x000fda000bf05270 */
[----:B------:R-:W-:Y:S05]  /*0a00*/  @!P0 BRA `(.L_x_6) ;  /* 0x000005ec00f08947 */ /* 0x000fea0003800000 */
[----:B------:R-:W-:-:S06]  /*0a10*/  UISETP.GT.U32.AND UP0, UPT, UR48, 0x3, UPT ;  /* 0x000000033000788c */ /* 0x000fcc000bf04070 */
[----:B------:R-:W-:-:S13]  /*0a20*/  PLOP3.LUT P0, PT, PT, PT, UP0, 0x80, 0x0 ;  /* 0x000000000000781c */ /* 0x000fda0003f0f008 */
[----:B------:R-:W-:Y:S05]  /*0a30*/  @P0 EXIT ;  /* 0x000000000000094d */ /* 0x000fea0003800000 */
.L_x_7:
[----:B------:R-:W-:-:S08]  /*0a40*/  NOP ;  /* 0x0000000000007918 */ /* 0x000fd00000000000 */
[----:B------:R-:W1:Y:S02]  /*0a50*/  USETMAXREG.TRY_ALLOC.CTAPOOL UP0, 0xf0 ;  /* 0x000000f0000079c8 */ /* 0x000e640008000600 */
[----:B-1----:R-:W-:-:S13]  /*0a60*/  PLOP3.LUT P0, PT, PT, PT, UP0, 0x80, 0x0 ;  /* 0x000000000000781c */ /* 0x002fda0003f0f008 */
[----:B------:R-:W-:Y:S05]  /*0a70*/  @!P0 BRA `(.L_x_7) ;  /* 0xfffffffc00f08947 */ /* 0x000fea000383ffff */
[----:B------:R-:W2:Y:S01]  /*0a80*/  LDL R3, [R1+0x428] ;  /* 0x0004280001037983 */ /* 0x000ea20000100800 */
[----:B------:R-:W1:Y:S02]  /*0a90*/  S2UR UR5, SR_CTAID.X ;  /* 0x00000000000579c3 */ /* 0x000e640000002500 */
[----:B-1----:R-:W-:Y:S01]  /*0aa0*/  IMAD.U32 R2, RZ, RZ, UR5 ;  /* 0x00000005ff027e24 */ /* 0x002fe2000f8e00ff */
[----:B------:R-:W-:-:S04]  /*0ab0*/  UMOV UR5, URZ ;  /* 0x0000003f00057c82 */ /* 0x000fc80008000000 */
[----:B------:R1:W-:Y:S01]  /*0ac0*/  STL [R1+0x42c], R2 ;  /* 0x00042c0201007387 */ /* 0x0003e20000100800 */
[----:B--2---:R-:W-:-:S13]  /*0ad0*/  R2UR UR4, R3 ;  /* 0x00000000030472ca */ /* 0x004fda00000e0000 */
[----:B------:R-:W-:-:S03]  /*0ae0*/  UISETP.NE.AND UP0, UPT, UR4, 0x1, UPT ;  /* 0x000000010400788c */ /* 0x000fc6000bf05270 */
[----:B------:R-:W-:-:S03]  /*0af0*/  UMOV UR4, URZ ;  /* 0x0000003f00047c82 */ /* 0x000fc60008000000 */
[----:B------:R-:W-:-:S13]  /*0b00*/  PLOP3.LUT P0, PT, PT, PT, UP0, 0x80, 0x0 ;  /* 0x000000000000781c */ /* 0x000fda0003f0f008 */
[----:B-1----:R-:W-:Y:S05]  /*0b10*/  @!P0 BRA `(.L_x_8) ;  /* 0x0000000000488947 */ /* 0x002fea0003800000 */
[----:B------:R-:W-:-:S13]  /*0b20*/  R2UR UR5, R3 ;  /* 0x00000000030572ca */ /* 0x000fda00000e0000 */
[----:B------:R-:W-:-:S03]  /*0b30*/  UISETP.NE.AND UP0, UPT, UR5, 0x2, UPT ;  /* 0x000000020500788c */ /* 0x000fc6000bf05270 */
[----:B------:R-:W-:-:S03]  /*0b40*/  UMOV UR5, 0x1 ;  /* 0x0000000100057882 */ /* 0x000fc60000000000 */
[----:B------:R-:W-:-:S13]  /*0b50*/  PLOP3.LUT P1, PT, PT, PT, UP0, 0x80, 0x0 ;  /* 0x000000000000781c */ /* 0x000fda0003f2f008 */
[----:B------:R-:W-:Y:S05]  /*0b60*/  @!P1 BRA `(.L_x_8) ;  /* 0x0000000000349947 */ /* 0x000fea0003800000 */
[----:B------:R-:W-:-:S13]  /*0b70*/  R2UR UR4, R3 ;  /* 0x00000000030472ca */ /* 0x000fda00000e0000 */
[----:B------:R-:W-:-:S06]  /*0b80*/  UISETP.NE.AND UP0, UPT, UR4, 0x3, UPT ;  /* 0x000000030400788c */ /* 0x000fcc000bf05270 */
[----:B------:R-:W-:-:S13]  /*0b90*/  PLOP3.LUT P1, PT, PT, PT, UP0, 0x80, 0x0 ;  /* 0x000000000000781c */ /* 0x000fda0003f2f008 */
[----:B------:R-:W-:Y:S05]  /*0ba0*/  @!P1 BRA `(.L_x_9) ;  /* 0x00000000001c9947 */ /* 0x000fea0003800000 */
[----:B------:R-:W-:-:S13]  /*0bb0*/  R2UR UR4, R3 ;  /* 0x00000000030472ca */ /* 0x000fda00000e0000 */
[----:B------:R-:W-:-:S11]  /*0bc0*/  UISETP.NE.AND UP0, UPT, UR4, 0x4, UPT ;  /* 0x000000040400788c */ /* 0x000fd6000bf05270 */
[----:B------:R-:W-:Y:S01]  /*0bd0*/  @!UP0 UMOV UR4, 0x1 ;  /* 0x0000000100048882 */ /* 0x000fe20000000000 */
[----:B------:R-:W-:Y:S01]  /*0be0*/  @!UP0 UMOV UR5, 0x1 ;  /* 0x0000000100058882 */ /* 0x000fe20000000000 */
[----:B------:R-:W-:Y:S01]  /*0bf0*/  @UP0 UMOV UR4, URZ ;  /* 0x0000003f00040c82 */ /* 0x000fe20008000000 */
[----:B------:R-:W-:Y:S01]  /*0c00*/  @UP0 UMOV UR5, URZ ;  /* 0x0000003f00050c82 */ /* 0x000fe20008000000 */
[----:B------:R-:W-:Y:S05]  /*0c10*/  BRA `(.L_x_8) ;  /* 0x0000000000087947 */ /* 0x000fea0003800000 */
.L_x_9:
[----:B------:R-:W-:Y:S01]  /*0c20*/  UMOV UR4, 0x1 ;  /* 0x0000000100047882 */ /* 0x000fe20000000000 */
[----:B------:R-:W-:-:S05]  /*0c30*/  UMOV UR5, URZ ;  /* 0x0000003f00057c82 */ /* 0x000fca0008000000 */
.L_x_8:
[----:B------:R-:W-:Y:S05]  /*0c40*/  @!P0 BRA `(.L_x_10) ;  /* 0x0000000000748947 */ /* 0x000fea0003800000 */
[----:B------:R-:W-:-:S13]  /*0c50*/  R2UR UR6, R3 ;  /* 0x00000000030672ca */ /* 0x000fda00000e0000 */
[----:B------:R-:W-:-:S06]  /*0c60*/  UISETP.NE.AND UP0, UPT, UR6, 0x2, UPT ;  /* 0x000000020600788c */ /* 0x000fcc000bf05270 */
[----:B------:R-:W-:-:S13]  /*0c70*/  PLOP3.LUT P0, PT, PT, PT, UP0, 0x80, 0x0 ;  /* 0x000000000000781c */ /* 0x000fda0003f0f008 */
        /* <DEDUP_REMOVED lines=8> */
[----:B------:R-:W-:Y:S05]  /*0d00*/  @P0 BRA `(.L_x_13) ;  /* 0x0000000000580947 */ /* 0x000fea0003800000 */
[----:B------:R-:W-:-:S13]  /*0d10*/  R2UR UR6, R2 ;  /* 0x00000000020672ca */ /* 0x000fda00000e0000 */
[----:B------:R-:W-:-:S06]  /*0d20*/  ULEA UR6, UR6, 0x3, 0x1 ;  /* 0x0000000306067891 */ /* 0x000fcc000f8e083f */
[----:B------:R-:W-:-:S05]  /*0d30*/  MOV R2, UR6 ;  /* 0x0000000600027c02 */ /* 0x000fca0008000f00 */
[----:B------:R4:W-:Y:S01]  /*0d40*/  STL [R1+0x42c], R2 ;  /* 0x00042c0201007387 */ /* 0x0009e20000100800 */
[----:B------:R-:W-:Y:S05]  /*0d50*/  BRA `(.L_x_13) ;  /* 0x0000000000447947 */ /* 0x000fea0003800000 */
.L_x_12:
[----:B------:R-:W2:Y:S02]  /*0d60*/  LDL.LU R2, [R1+0x42c] ;  /* 0x00042c0001027983 */ /* 0x000ea40000300800 */
[----:B--2---:R-:W-:-:S13]  /*0d70*/  R2UR UR6, R2 ;  /* 0x00000000020672ca */ /* 0x004fda00000e0000 */
[----:B------:R-:W-:-:S06]  /*0d80*/  ULEA UR6, UR6, 0x2, 0x1 ;  /* 0x0000000206067891 */ /* 0x000fcc000f8e083f */
[----:B------:R-:W-:-:S05]  /*0d90*/  IMAD.U32 R2, RZ, RZ, UR6 ;  /* 0x00000006ff027e24 */ /* 0x000fca000f8e00ff */
[----:B------:R3:W-:Y:S01]  /*0da0*/  STL [R1+0x42c], R2 ;  /* 0x00042c0201007387 */ /* 0x0007e20000100800 */
[----:B------:R-:W-:Y:S05]  /*0db0*/  BRA `(.L_x_13) ;  /* 0x00000000002c7947 */ /* 0x000fea0003800000 */
.L_x_11:
[----:B------:R-:W2:Y:S02]  /*0dc0*/  LDL.LU R2, [R1+0x42c] ;  /* 0x00042c0001027983 */ /* 0x000ea40000300800 */
[----:B--2---:R-:W-:-:S13]  /*0dd0*/  R2UR UR6, R2 ;  /* 0x00000000020672ca */ /* 0x004fda00000e0000 */
[----:B------:R-:W-:-:S06]  /*0de0*/  ULEA UR6, UR6, 0x1, 0x1 ;  /* 0x0000000106067891 */ /* 0x000fcc000f8e083f */
[----:B------:R-:W-:-:S05]  /*0df0*/  MOV R2, UR6 ;  /* 0x0000000600027c02 */ /* 0x000fca0008000f00 */
[----:B------:R2:W-:Y:S01]  /*0e00*/  STL [R1+0x42c], R2 ;  /* 0x00042c0201007387 */ /* 0x0005e20000100800 */
[----:B------:R-:W-:Y:S05]  /*0e10*/  BRA `(.L_x_13) ;  /* 0x0000000000147947 */ /* 0x000fea0003800000 */
.L_x_10:
[----:B------:R-:W2:Y:S02]  /*0e20*/  LDL.LU R2, [R1+0x42c] ;  /* 0x00042c0001027983 */ /* 0x000ea40000300800 */
[----:B--2---:R-:W-:-:S13]  /*0e30*/  R2UR UR6, R2 ;  /* 0x00000000020672ca */ /* 0x004fda00000e0000 */
[----:B------:R-:W-:-:S06]  /*0e40*/  USHF.L.U32 UR6, UR6, 0x1, URZ ;  /* 0x0000000106067899 */ /* 0x000fcc000800063f */
[----:B------:R-:W-:-:S05]  /*0e50*/  IMAD.U32 R2, RZ, RZ, UR6 ;  /* 0x00000006ff027e24 */ /* 0x000fca000f8e00ff */
[----:B------:R1:W-:Y:S02]  /*0e60*/  STL [R1+0x42c], R2 ;  /* 0x00042c0201007387 */ /* 0x0003e40000100800 */
.L_x_13:
[----:B------:R-:W-:-:S04]  /*0e70*/  ULOP3.LUT UR6, UR54, 0x1, URZ, 0xfc, !UPT ;  /* 0x0000000136067892 */ /* 0x000fc8000f8efc3f */
[----:B------:R-:W-:-:S06]  /*0e80*/  UISETP.NE.AND UP0, UPT, UR6, 0x3, UPT ;  /* 0x000000030600788c */ /* 0x000fcc000bf05270 */
[----:B------:R-:W-:-:S13]  /*0e90*/  PLOP3.LUT P0, PT, PT, PT, UP0, 0x80, 0x0 ;  /* 0x000000000000781c */ /* 0x000fda0003f0f008 */
[----:B------:R-:W-:Y:S05]  /*0ea0*/  @!P0 BRA `(.L_x_14) ;  /* 0x0000000000048947 */ /* 0x000fea0003800000 */
[----:B------:R-:W-:Y:S01]  /*0eb0*/  BPT.TRAP 0x1 ;  /* 0x000000040000795c */ /* 0x000fe20000300000 */
.L_x_14:
[----:B------:R-:W5:Y:S01]  /*0ec0*/  S2UR UR6, SR_CgaCtaId ;  /* 0x00000000000679c3 */ /* 0x000f620000008800 */
[----:B------:R-:W-:Y:S01]  /*0ed0*/  UMOV UR61, 0x400 ;  /* 0x00000400003d7882 */ /* 0x000fe20000000000 */
[----:B-1234-:R-:W-:Y:S02]  /*0ee0*/  MOV R2, UR4 ;  /* 0x0000000400027c02 */ /* 0x01efe40008000f00 */
[----:B------:R-:W-:Y:S02]  /*0ef0*/  SHF.R.S32.HI R3, RZ, 0x1f, R0 ;  /* 0x0000001fff037819 */ /* 0x000fe40000011400 */
[----:B------:R-:W-:Y:S02]  /*0f00*/  SHF.L.U32 R2, R2, 0x1f, RZ ;  /* 0x0000001f02027819 */ /* 0x000fe400000006ff */
[----:B------:R-:W-:-:S04]  /*0f10*/  LEA.HI R3, R3, R0, RZ, 0x7 ;  /* 0x0000000003037211 */ /* 0x000fc800078f38ff */
[----:B------:R-:W-:-:S05]  /*0f20*/  LOP3.LUT R3, R3, 0xffffff80, RZ, 0xc0, !PT ;  /* 0xffffff8003037812 */ /* 0x000fca00078ec0ff */
[----:B------:R-:W-:-:S05]  /*0f30*/  IMAD.IADD R3, R0, 0x1, -R3 ;  /* 0x0000000100037824 */ /* 0x000fca00078e0a03 */
[----:B------:R-:W-:Y:S01]  /*0f40*/  SHF.R.S32.HI R0, RZ, 0x1f, R3 ;  /* 0x0000001fff007819 */ /* 0x000fe20000011403 */
[----:B-----5:R-:W-:-:S03]  /*0f50*/  ULEA UR61, UR6, UR61, 0x18 ;  /* 0x0000003d063d7291 */ /* 0x020fc6000f8ec03f */
[----:B------:R-:W-:Y:S01]  /*0f60*/  LEA.HI R0, R0, R3, RZ, 0x2 ;  /* 0x0000000300007211 */ /* 0x000fe200078f10ff */
[----:B------:R-:W-:-:S03]  /*0f70*/  ULEA UR6, UR5, UR61, 0x3 ;  /* 0x0000003d05067291 */ /* 0x000fc6000f8e183f */
[----:B------:R-:W-:-:S04]  /*0f80*/  LOP3.LUT R0, R0, 0x7ffffffc, RZ, 0xc0, !PT ;  /* 0x7ffffffc00007812 */ /* 0x000fc800078ec0ff */
[----:B------:R-:W-:Y:S02]  /*0f90*/  IADD3 R3, R3, -R0, RZ ;  /* 0x8000000003037210 */ /* 0x000fe40007ffe0ff */
[----:B------:R-:W1:Y:S02]  /*0fa0*/  SYNCS.PHASECHK.TRANS64.TRYWAIT P1, [UR6+0x160050], R2 ;  /* 0x16005002ff0075a7 */ /* 0x000e640008020146 */
[----:B-1----:R-:W-:Y:S05]  /*0fb0*/  @!P1 BRA `(.L_x_15) ;  /* 0x0000060800509947 */ /* 0x002fea0003800000 */
.L_x_129:
[----:B------:R-:W-:Y:S01]  /*0fc0*/  IMAD.SHL.U32 R3, R3, 0x2, RZ ;  /* 0x0000000203037824 */ /* 0x000fe200078e00ff */
[----:B------:R-:W-:Y:S06]  /*0fd0*/  @!P0 BRA `(.L_x_16) ;  /* 0x0000000000048947 */ /* 0x000fec0003800000 */
[----:B------:R-:W-:Y:S01]  /*0fe0*/  BPT.TRAP 0x1 ;  /* 0x000000040000795c */ /* 0x000fe20000300000 */
.L_x_16:
[----:B------:R-:W-:Y:S01]  /*0ff0*/  SHF.L.U32 R159, RZ, 0x1f, RZ ;  /* 0x0000001fff9f7819 */ /* 0x000fe200000006ff */
[----:B------:R-:W-:Y:S01]  /*1000*/  UIADD3 UR50, UR61, 0x160090, URZ ;  /* 0x001600903d327890 */ /* 0x000fe2000fffe03f */
[----:B------:R-:W-:Y:S02]  /*1010*/  ISETP.NE.AND P2, PT, RZ, UR48, PT ;  /* 0x00000030ff007c0c */ /* 0x000fe4000bf45270 */
[----:B------:R-:W2:Y:S02]  /*1020*/  SYNCS.PHASECHK.TRANS64.TRYWAIT P1, [UR61+0x160000], R159 ;  /* 0x1600009fff0075a7 */ /* 0x000ea4000802017d */
[----:B--2---:R-:W-:Y:S09]  /*1030*/  @!P1 BRA `(.L_x_17) ;  /* 0x0000060800489947 */ /* 0x004ff20003800000 */
.L_x_130:
[----:B--2---:R-:W2:Y:S02]  /*1040*/  LDL R0, [R1+0x428] ;  /* 0x0004280001007983 */ /* 0x004ea40000100800 */
[----:B--2---:R-:W-:Y:S02]  /*1050*/  R2UR UR4, R0 ;  /* 0x00000000000472ca */ /* 0x004fe400000e0000 */
[----:B------:R-:W-:-:S04]  /*1060*/  SEL R0, RZ, 0x1, P2 ;  /* 0x00000001ff007807 */ /* 0x000fc80001000000 */
[----:B------:R-:W-:-:S07]  /*1070*/  SHF.L.U32 R0, R0, 0x1f, RZ ;  /* 0x0000001f00007819 */ /* 0x000fce00000006ff */
[----:B------:R-:W-:-:S06]  /*1080*/  ULEA UR4, UR4, UR50, 0x3 ;  /* 0x0000003204047291 */ /* 0x000fcc000f8e183f */
[----:B-1----:R-:W-:-:S03]  /*1090*/  MOV R2, UR4 ;  /* 0x0000000400027c02 */ /* 0x002fc60008000f00 */
[----:B------:R-:W1:Y:S02]  /*10a0*/  SYNCS.PHASECHK.TRANS64.TRYWAIT P1, [UR4+-0x8], R0 ;  /* 0xfffff800ff0075a7 */ /* 0x000e640008020144 */
[----:B------:R2:W-:Y:S02]  /*10b0*/  STL [R1+0x430], R2 ;  /* 0x0004300201007387 */ /* 0x0005e40000100800 */
[----:B-12---:R-:W-:Y:S05]  /*10c0*/  @!P1 BRA `(.L_x_18) ;  /* 0x00000608003c9947 */ /* 0x006fea0003800000 */
.L_x_131:
[----:B------:R-:W-:Y:S01]  /*10d0*/  USHF.R.U32.HI UR4, URZ, 0x4, UR61 ;  /* 0x000000043f047899 */ /* 0x000fe2000801163d */
[----:B------:R-:W-:Y:S01]  /*10e0*/  WARPGROUP.ARRIVE ;  /* 0x00000000000079c5 */ /* 0x000fe20000000000 */
[----:B------:R-:W-:Y:S01]  /*10f0*/  UIADD3 UR6, UR61, 0x20000, URZ ;  /* 0x000200003d067890 */ /* 0x000fe2000fffe03f */
[----:B------:R-:W2:Y:S01]  /*1100*/  LDC R158, c[0x0][0x28c] ;  /* 0x0000a300ff9e7b82 */ /* 0x000ea20000000800 */
[----:B------:R-:W-:Y:S01]  /*1110*/  ULOP3.LUT UR4, UR4, 0x3fff, URZ, 0xc0, !UPT ;  /* 0x00003fff04047892 */ /* 0x000fe2000f8ec03f */
[----:B-1----:R-:W-:Y:S01]  /*1120*/  P2R R0, PR, RZ, 0x1 ;  /* 0x00000001ff007803 */ /* 0x002fe20000000000 */
[----:B------:R-:W-:Y:S02]  /*1130*/  USHF.R.U32.HI UR6, URZ, 0x4, UR6 ;  /* 0x000000043f067899 */ /* 0x000fe40008011606 */
[----:B------:R-:W-:Y:S02]  /*1140*/  ULOP3.LUT UR4, UR4, 0x10000, URZ, 0xfc, !UPT ;  /* 0x0001000004047892 */ /* 0x000fe4000f8efc3f */
[----:B------:R-:W-:-:S02]  /*1150*/  ULOP3.LUT UR49, UR6, 0x3fff, URZ, 0xc0, !UPT ;  /* 0x00003fff06317892 */ /* 0x000fc4000f8ec03f */
[----:B------:R-:W-:Y:S02]  /*1160*/  ULEA UR4, UR5, UR4, 0xc ;  /* 0x0000000405047291 */ /* 0x000fe4000f8e603f */
[----:B------:R-:W-:Y:S01]  /*1170*/  ULOP3.LUT UR7, UR49, 0x10000, URZ, 0xfc, !UPT ;  /* 0x0001000031077892 */ /* 0x000fe2000f8efc3f */
[----:B------:R-:W-:Y:S01]  /*1180*/  UMOV UR9, 0x40000040 ;  /* 0x4000004000097882 */ /* 0x000fe20000000000 */
[----:B------:R-:W-:Y:S01]  /*1190*/  UMOV UR11, 0x40000040 ;  /* 0x40000040000b7882 */ /* 0x000fe20000000000 */
[----:B------:R-:W-:Y:S01]  /*11a0*/  UIADD3 UR5, UR4, 0x2, URZ ;  /* 0x0000000204057890 */ /* 0x000fe2000fffe03f */
[----:B------:R-:W-:Y:S01]  /*11b0*/  IMAD.U32 R5, RZ, RZ, UR9 ;  /* 0x00000009ff057e24 */ /* 0x000fe2000f8e00ff */
[----:B------:R-:W-:Y:S02]  /*11c0*/  UMOV UR8, UR4 ;  /* 0x0000000400087c82 */ /* 0x000fe40008000000 */
[----:B------:R-:W-:Y:S01]  /*11d0*/  UMOV UR10, UR7 ;  /* 0x00000007000a7c82 */ /* 0x000fe20008000000 */
[----:B------:R-:W-:Y:S01]  /*11e0*/  UMOV UR13, 0x40000040 ;  /* 0x40000040000d7882 */ /* 0x000fe20000000000 */
[----:B------:R-:W-:Y:S01]  /*11f0*/  HGMMA.64x256x16.F32.BF16 R24, gdesc[UR8], RZ, !UPT, gsb0 ;  /* 0x03e00000081879f0 */ /* 0x000fe2000c0018ff */
[----:B------:R-:W-:Y:S01]  /*1200*/  UIADD3 UR10, UR7, 0x2, URZ ;  /* 0x00000002070a7890 */ /* 0x000fe2000fffe03f */
[----:B------:R-:W-:Y:S01]  /*1210*/  MOV R4, UR8 ;  /* 0x0000000800047c02 */ /* 0x000fe20008000f00 */
[----:B------:R-:W-:Y:S01]  /*1220*/  UMOV UR12, UR5 ;  /* 0x00000005000c7c82 */ /* 0x000fe20008000000 */
[----:B------:R-:W-:Y:S01]  /*1230*/  UMOV UR9, UR13 ;  /* 0x0000000d00097c82 */ /* 0x000fe20008000000 */
[----:B------:R-:W-:Y:S01]  /*1240*/  UMOV UR8, UR12 ;  /* 0x0000000c00087c82 */ /* 0x000fe20008000000 */
[----:B------:R-:W-:Y:S01]  /*1250*/  UMOV UR11, 0x40000040 ;  /* 0x40000040000b7882 */ /* 0x000fe20000000000 */
[----:B------:R-:W-:Y:S01]  /*1260*/  IMAD.U32 R2, RZ, RZ, UR7 ;  /* 0x00000007ff027e24 */ /* 0x000fe2000f8e00ff */
[----:B------:R-:W-:-:S02]  /*1270*/  UIADD3 UR5, UR4, 0x4, URZ ;  /* 0x0000000404057890 */ /* 0x000fc4000fffe03f */
[----:B------:R-:W-:Y:S02]  /*1280*/  UIADD3 UR52, UR4, 0xa00, URZ ;  /* 0x00000a0004347890 */ /* 0x000fe4000fffe03f */
[----:B------:R1:W-:Y:S01]  /*1290*/  STL [R1+0x424], R2 ;  /* 0x0004240201007387 */ /* 0x0003e20000100800 */
[----:B------:R-:W-:Y:S01]  /*12a0*/  UMOV UR53, 0x40000040 ;  /* 0x4000004000357882 */ /* 0x000fe20000000000 */
[----:B------:R-:W-:Y:S02]  /*12b0*/  UIADD3 UR14, UR7, 0x2804, URZ ;  /* 0x00002804070e7890 */ /* 0x000fe4000fffe03f */
[----:B------:R3:W-:Y:S01]  /*12c0*/  STL.64 [R1+0x418], R4 ;  /* 0x0004180401007387 */ /* 0x0007e20000100a00 */
[----:B------:R-:W-:Y:S01]  /*12d0*/  UMOV UR15, 0x40000040 ;  /* 0x40000040000f7882 */ /* 0x000fe20000000000 */
[----:B------:R-:W-:Y:S02]  /*12e0*/  UIADD3 UR16, UR4, 0xa06, URZ ;  /* 0x00000a0604107890 */ /* 0x000fe4000fffe03f */
[----:B------:R-:W-:Y:S01]  /*12f0*/  UIADD3 UR18, UR7, 0x2806, URZ ;  /* 0x0000280607127890 */ /* 0x000fe2000fffe03f */
[----:B------:R-:W-:Y:S01]  /*1300*/  UMOV UR17, 0x40000040 ;  /* 0x4000004000117882 */ /* 0x000fe20000000000 */
[----:B------:R-:W-:Y:S01]  /*1310*/  UMOV UR19, 0x40000040 ;  /* 0x4000004000137882 */ /* 0x000fe20000000000 */
[----:B------:R-:W-:Y:S01]  /*1320*/  UIADD3 UR20, UR4, 0xc00, URZ ;  /* 0x00000c0004147890 */ /* 0x000fe2000fffe03f */
[----:B-1----:R-:W-:Y:S01]  /*1330*/  IADD3 R2, R3, 0x1, RZ ;  /* 0x0000000103027810 */ /* 0x002fe20007ffe0ff */
[----:B------:R-:W-:Y:S01]  /*1340*/  UIADD3 UR22, UR7, 0x3000, URZ ;  /* 0x0000300007167890 */ /* 0x000fe2000fffe03f */
[----:B---3--:R-:W-:Y:S01]  /*1350*/  MOV R4, UR12 ;  /* 0x0000000c00047c02 */ /* 0x008fe20008000f00 */
[----:B------:R-:W-:Y:S01]  /*1360*/  IMAD.U32 R5, RZ, RZ, UR13 ;  /* 0x0000000dff057e24 */ /* 0x000fe2000f8e00ff */
[----:B------:R-:W-:Y:S01]  /*1370*/  UMOV UR12, UR5 ;  /* 0x00000005000c7c82 */ /* 0x000fe20008000000 */
[----:B------:R-:W-:Y:S01]  /*1380*/  UMOV UR13, 0x40000040 ;  /* 0x40000040000d7882 */ /* 0x000fe20000000000 */
[----:B------:R-:W-:-:S02]  /*1390*/  UIADD3 UR5, UR4, 0x6, URZ ;  /* 0x0000000604057890 */ /* 0x000fc4000fffe03f */
[----:B------:R1:W-:Y:S01]  /*13a0*/  STL.64 [R1+0x410], R4 ;  /* 0x0004100401007387 */ /* 0x0003e20000100a00 */
[----:B------:R-:W-:Y:S01]  /*13b0*/  UMOV UR21, 0x40000040 ;  /* 0x4000004000157882 */ /* 0x000fe20000000000 */
[----:B------:R-:W-:Y:S01]  /*13c0*/  UMOV UR23, 0x40000040 ;  /* 0x4000004000177882 */ /* 0x000fe20000000000 */
[----:B------:R-:W-:Y:S02]  /*13d0*/  UIADD3 UR24, UR4, 0xc02, URZ ;  /* 0x00000c0204187890 */ /* 0x000fe4000fffe03f */
[----:B------:R-:W-:Y:S01]  /*13e0*/  UIADD3 UR26, UR7, 0x3002, URZ ;  /* 0x00003002071a7890 */ /* 0x000fe2000fffe03f */
[----:B------:R-:W-:Y:S01]  /*13f0*/  UMOV UR25, 0x40000040 ;  /* 0x4000004000197882 */ /* 0x000fe20000000000 */
[----:B------:R-:W-:Y:S01]  /*1400*/  UMOV UR27, 0x40000040 ;  /* 0x40000040001b7882 */ /* 0x000fe20000000000 */
[----:B------:R-:W-:Y:S02]  /*1410*/  UIADD3 UR28, UR4, 0xc04, URZ ;  /* 0x00000c04041c7890 */ /* 0x000fe4000fffe03f */
[----:B------:R-:W-:Y:S01]  /*1420*/  UIADD3 UR30, UR7, 0x3004, URZ ;  /* 0x00003004071e7890 */ /* 0x000fe2000fffe03f */
[----:B-1----:R-:W-:Y:S01]  /*1430*/  MOV R4, UR12 ;  /* 0x0000000c00047c02 */ /* 0x002fe20008000f00 */
[----:B------:R-:W-:Y:S01]  /*1440*/  IMAD.U32 R5, RZ, RZ, UR13 ;  /* 0x0000000dff057e24 */ /* 0x000fe2000f8e00ff */
[----:B------:R-:W-:Y:S01]  /*1450*/  UMOV UR29, 0x40000040 ;  /* 0x40000040001d7882 */ /* 0x000fe20000000000 */
[----:B------:R-:W-:Y:S01]  /*1460*/  UMOV UR31, 0x40000040 ;  /* 0x40000040001f7882 */ /* 0x000fe20000000000 */
[----:B------:R-:W-:-:S02]  /*1470*/  UIADD3 UR32, UR4, 0xc06, URZ ;  /* 0x00000c0604207890 */ /* 0x000fc4000fffe03f */
[----:B------:R1:W-:Y:S01]  /*1480*/  STL.64 [R1+0x408], R4 ;  /* 0x0004080401007387 */ /* 0x0003e20000100a00 */
[----:B------:R-:W-:Y:S01]  /*1490*/  UIADD3 UR34, UR7, 0x3006, URZ ;  /* 0x0000300607227890 */ /* 0x000fe2000fffe03f */
        /* <DEDUP_REMOVED lines=8> */
[----:B------:R-:W-:Y:S01]  /*1520*/  UMOV UR41, 0x40000040 ;  /* 0x4000004000297882 */ /* 0x000fe20000000000 */
[----:B------:R-:W-:Y:S01]  /*1530*/  UMOV UR43, 0x40000040 ;  /* 0x40000040002b7882 */ /* 0x000fe20000000000 */
[----:B------:R-:W-:-:S02]  /*1540*/  UIADD3 UR44, UR4, 0xe04, URZ ;  /* 0x00000e04042c7890 */ /* 0x000fc4000fffe03f */
[----:B------:R-:W-:Y:S01]  /*1550*/  UIADD3 UR46, UR7, 0x3804, URZ ;  /* 0x00003804072e7890 */ /* 0x000fe2000fffe03f */
[----:B------:R-:W-:Y:S01]  /*1560*/  UMOV UR45, 0x40000040 ;  /* 0x40000040002d7882 */ /* 0x000fe20000000000 */
[----:B------:R-:W-:Y:S01]  /*1570*/  UMOV UR47, 0x40000040 ;  /* 0x40000040002f7882 */ /* 0x000fe20000000000 */
[----:B------:R-:W-:Y:S02]  /*1580*/  UIADD3 UR56, UR4, 0xe06, URZ ;  /* 0x00000e0604387890 */ /* 0x000fe4000fffe03f */
[----:B------:R-:W-:Y:S01]  /*1590*/  UIADD3 UR6, UR7, 0x3806, URZ ;  /* 0x0000380607067890 */ /* 0x000fe2000fffe03f */
[----:B------:R-:W-:Y:S01]  /*15a0*/  UMOV UR57, 0x40000040 ;  /* 0x4000004000397882 */ /* 0x000fe20000000000 */
[----:B------:R-:W-:Y:S02]  /*15b0*/  WARPGROUP.DEPBAR.LE gsb0, 0x0 ;  /* 0x00008000000079c5 */ /* 0x000fe40000010000 */
[----:B------:R-:W-:-:S06]  /*15c0*/  WARPGROUP.ARRIVE ;  /* 0x00000000000079c5 */ /* 0x000fcc0000000000 */
[----:B------:R-:W-:Y:S01]  /*15d0*/  HGMMA.64x256x16.F32.BF16 R24, gdesc[UR8], R24, gsb0 ;  /* 0x03e00000081879f0 */ /* 0x000fe20008001818 */
[----:B------:R-:W-:Y:S01]  /*15e0*/  UIADD3 UR10, UR7, 0x4, URZ ;  /* 0x00000004070a7890 */ /* 0x000fe2000fffe03f */
[----:B------:R-:W-:Y:S01]  /*15f0*/  UMOV UR8, UR12 ;  /* 0x0000000c00087c82 */ /* 0x000fe20008000000 */
[----:B------:R-:W-:Y:S01]  /*1600*/  UMOV UR9, UR13 ;  /* 0x0000000d00097c82 */ /* 0x000fe20008000000 */
[----:B------:R-:W-:Y:S01]  /*1610*/  UMOV UR11, 0x40000040 ;  /* 0x40000040000b7882 */ /* 0x000fe20000000000 */
[----:B------:R-:W-:Y:S01]  /*1620*/  UMOV UR12, UR5 ;  /* 0x00000005000c7c82 */ /* 0x000fe20008000000 */
[----:B------:R-:W-:Y:S01]  /*1630*/  UMOV UR13, 0x40000040 ;  /* 0x40000040000d7882 */ /* 0x000fe20000000000 */
[----:B------:R-:W-:Y:S01]  /*1640*/  UIADD3 UR5, UR4, 0x200, URZ ;  /* 0x0000020004057890 */ /* 0x000fe2000fffe03f */
[----:B-1----:R-:W-:Y:S01]  /*1650*/  MOV R4, UR12 ;  /* 0x0000000c00047c02 */ /* 0x002fe20008000f00 */
[----:B------:R-:W-:-:S05]  /*1660*/  IMAD.U32 R5, RZ, RZ, UR13 ;  /* 0x0000000dff057e24 */ /* 0x000fca000f8e00ff */
[----:B------:R1:W-:Y:S02]  /*1670*/  STL.64 [R1+0x400], R4 ;  /* 0x0004000401007387 */ /* 0x0003e40000100a00 */
[----:B-1----:R-:W-:Y:S01]  /*1680*/  VIADD R4, R3, 0xe0 ;  /* 0x000000e003047836 */ /* 0x002fe20000000000 */
[----:B------:R-:W-:Y:S02]  /*1690*/  WARPGROUP.DEPBAR.LE gsb0, 0x0 ;  /* 0x00008000000079c5 */ /* 0x000fe40000010000 */
[----:B------:R-:W-:-:S09]  /*16a0*/  WARPGROUP.ARRIVE ;  /* 0x00000000000079c5 */ /* 0x000fd20000000000 */
        /* <DEDUP_REMOVED lines=8> */
[----:B------:R-:W-:Y:S01]  /*1730*/  MOV R236, UR12 ;  /* 0x0000000c00ec7c02 */ /* 0x000fe20008000f00 */
[----:B------:R-:W-:Y:S01]  /*1740*/  IMAD.U32 R237, RZ, RZ, UR13 ;  /* 0x0000000dffed7e24 */ /* 0x000fe2000f8e00ff */
[----:B------:R-:W-:-:S02]  /*1750*/  WARPGROUP.DEPBAR.LE gsb0, 0x0 ;  /* 0x00008000000079c5 */ /* 0x000fc40000010000 */
[----:B------:R-:W-:-:S15]  /*1760*/  WARPGROUP.ARRIVE ;  /* 0x00000000000079c5 */ /* 0x000fde0000000000 */
[----:B------:R-:W-:-:S01]  /*1770*/  NOP ;  /* 0x0000000000007918 */ /* 0x000fc20000000000 */
        /* <DEDUP_REMOVED lines=189> */
[----:B------:R-:W-:Y:S01]  /*2350*/  MOV R208, UR12 ;  /* 0x0000000c00d07c02 */ /* 0x000fe20008000f00 */
[----:B------:R-:W-:Y:S01]  /*2360*/  IMAD.U32 R209, RZ, RZ, UR13 ;  /* 0x0000000dffd17e24 */ /* 0x000fe2000f8e00ff */
[----:B------:R-:W-:Y:S01]  /*2370*/  UMOV UR5, UR57 ;  /* 0x0000003900057c82 */ /* 0x000fe20008000000 */
        /* <DEDUP_REMOVED lines=8> */
[----:B------:R-:W-:Y:S01]  /*2400*/  UIADD3 UR12, UR4, 0xa04, URZ ;  /* 0x00000a04040c7890 */ /* 0x000fe2000fffe03f */
[----:B------:R-:W-:Y:S01]  /*2410*/  UMOV UR13, 0x40000040 ;  /* 0x40000040000d7882 */ /* 0x000fe20000000000 */
[----:B------:R-:W-:Y:S02]  /*2420*/  WARPGROUP.DEPBAR.LE gsb0, 0x0 ;  /* 0x00008000000079c5 */ /* 0x000fe40000010000 */
[----:B------:R-:W-:-:S15]  /*2430*/  WARPGROUP.ARRIVE ;  /* 0x00000000000079c5 */ /* 0x000fde0000000000 */
[----:B------:R-:W-:-:S04]  /*2440*/  NOP ;  /* 0x0000000000007918 */ /* 0x000fc80000000000 */
[----:B------:R-:W-:Y:S01]  /*2450*/  HGMMA.64x256x16.F32.BF16 R24, gdesc[UR8], R24, gsb0 ;  /* 0x03e00000081879f0 */ /* 0x000fe20008001818 */
[----:B------:R-:W-:Y:S01]  /*2460*/  UIADD3 UR10, UR7, 0x2800, URZ ;  /* 0x00002800070a7890 */ /* 0x000fe2000fffe03f */
[----:B------:R-:W-:Y:S01]  /*2470*/  UMOV UR8, UR52 ;  /* 0x0000003400087c82 */ /* 0x000fe20008000000 */
[----:B------:R-:W-:Y:S01]  /*2480*/  UMOV UR9, UR53 ;  /* 0x0000003500097c82 */ /* 0x000fe20008000000 */
[----:B------:R-:W-:Y:S01]  /*2490*/  UMOV UR11, 0x40000040 ;  /* 0x40000040000b7882 */ /* 0x000fe20000000000 */
[----:B------:R-:W-:Y:S02]  /*24a0*/  WARPGROUP.DEPBAR.LE gsb0, 0x0 ;  /* 0x00008000000079c5 */ /* 0x000fe40000010000 */
[----:B------:R-:W-:-:S15]  /*24b0*/  WARPGROUP.ARRIVE ;  /* 0x00000000000079c5 */ /* 0x000fde0000000000 */
[----:B------:R-:W-:-:S06]  /*24c0*/  NOP ;  /* 0x0000000000007918 */ /* 0x000fcc0000000000 */
[----:B------:R-:W-:Y:S01]  /*24d0*/  HGMMA.64x256x16.F32.BF16 R24, gdesc[UR8], R24, gsb0 ;  /* 0x03e00000081879f0 */ /* 0x000fe20008001818 */
[----:B------:R-:W-:Y:S02]  /*24e0*/  UIADD3 UR8, UR4, 0xa02, URZ ;  /* 0x00000a0204087890 */ /* 0x000fe4000fffe03f */
[----:B------:R-:W-:Y:S01]  /*24f0*/  UIADD3 UR10, UR7, 0x2802, URZ ;  /* 0x00002802070a7890 */ /* 0x000fe2000fffe03f */
[----:B------:R-:W-:Y:S01]  /*2500*/  UMOV UR9, 0x40000040 ;  /* 0x4000004000097882 */ /* 0x000fe20000000000 */
[----:B------:R-:W-:Y:S01]  /*2510*/  UMOV UR11, 0x40000040 ;  /* 0x40000040000b7882 */ /* 0x000fe20000000000 */
[----:B------:R-:W-:Y:S01]  /*2520*/  UMOV UR7, 0x40000040 ;  /* 0x4000004000077882 */ /* 0x000fe20000000000 */
[----:B------:R-:W-:Y:S01]  /*2530*/  UMOV UR4, UR56 ;  /* 0x0000003800047c82 */ /* 0x000fe20008000000 */
[----:B------:R-:W-:Y:S02]  /*2540*/  WARPGROUP.DEPBAR.LE gsb0, 0x0 ;  /* 0x00008000000079c5 */ /* 0x000fe40000010000 */
[----:B------:R-:W-:-:S15]  /*2550*/  WARPGROUP.ARRIVE ;  /* 0x00000000000079c5 */ /* 0x000fde0000000000 */
[----:B------:R-:W-:-:S03]  /*2560*/  NOP ;  /* 0x0000000000007918 */ /* 0x000fc60000000000 */
[----:B------:R-:W-:Y:S03]  /*2570*/  HGMMA.64x256x16.F32.BF16 R24, gdesc[UR8], R24, gsb0 ;  /* 0x03e00000081879f0 */ /* 0x000fe60008001818 */
[----:B------:R-:W-:Y:S02]  /*2580*/  WARPGROUP.DEPBAR.LE gsb0, 0x0 ;  /* 0x00008000000079c5 */ /* 0x000fe40000010000 */
[----:B------:R-:W-:-:S15]  /*2590*/  WARPGROUP.ARRIVE ;  /* 0x00000000000079c5 */ /* 0x000fde0000000000 */
[----:B------:R-:W-:-:S08]  /*25a0*/  NOP ;  /* 0x0000000000007918 */ /* 0x000fd00000000000 */
        /* <DEDUP_REMOVED lines=36> */
[----:B------:R-:W-:Y:S01]  /*27f0*/  HGMMA.64x256x16.F32.BF16 R24, gdesc[UR4], R24, gsb0 ;  /* 0x03e00000041879f0 */ /* 0x000fe20008001818 */
[----:B------:R-:W-:Y:S02]  /*2800*/  ULDC UR4, c[0x0][0x28c] ;  /* 0x0000a30000047ab9 */ /* 0x000fe40000000800 */
[----:B------:R-:W-:Y:S01]  /*2810*/  ISETP.GE.AND P3, PT, R2, UR4, PT ;  /* 0x0000000402007c0c */ /* 0x000fe2000bf66270 */
[----:B------:R-:W-:Y:S01]  /*2820*/  VIADD R2, R3, 0x8 ;  /* 0x0000000803027836 */ /* 0x000fe20000000000 */
[----:B------:R-:W-:-:S04]  /*2830*/  ULDC UR4, c[0x0][0x28c] ;  /* 0x0000a30000047ab9 */ /* 0x000fc80000000800 */
[----:B------:R-:W-:Y:S01]  /*2840*/  ISETP.GE.AND P1, PT, R2, UR4, PT ;  /* 0x0000000402007c0c */ /* 0x000fe2000bf26270 */
[----:B------:R-:W-:Y:S01]  /*2850*/  ULDC UR4, c[0x0][0x28c] ;  /* 0x0000a30000047ab9 */ /* 0x000fe20000000800 */
[----:B------:R-:W-:-:S04]  /*2860*/  IADD3 R2, R3, 0x9, RZ ;  /* 0x0000000903027810 */ /* 0x000fc80007ffe0ff */
        /* <DEDUP_REMOVED lines=11> */
[----:B------:R-:W-:Y:S01]  /*2920*/  IADD3 R2, R3, 0x19, RZ ;  /* 0x0000001903027810 */ /* 0x000fe20007ffe0ff */
[----:B------:R-:W-:Y:S02]  /*2930*/  WARPGROUP.DEPBAR.LE gsb0, 0x0 ;  /* 0x00008000000079c5 */ /* 0x000fe40000010000 */
[----:B------:R-:W-:Y:S02]  /*2940*/  FSEL R25, R25, -INF , !P3 ;  /* 0xff80000019197808 */ /* 0x000fe40005800000 */
[----:B------:R-:W-:Y:S02]  /*2950*/  FSEL R27, R27, -INF , !P3 ;  /* 0xff8000001b1b7808 */ /* 0x000fe40005800000 */
[----:B------:R-:W-:Y:S01]  /*2960*/  ISETP.GE.AND P3, PT, R2, UR4, PT ;  /* 0x0000000402007c0c */ /* 0x000fe2000bf66270 */
[----:B------:R-:W-:Y:S01]  /*2970*/  VIADD R2, R3, 0x20 ;  /* 0x0000002003027836 */ /* 0x000fe20000000000 */
[----:B------:R-:W-:Y:S01]  /*2980*/  ULDC UR4, c[0x0][0x28c] ;  /* 0x0000a30000047ab9 */ /* 0x000fe20000000800 */
[----:B------:R-:W-:-:S02]  /*2990*/  FSEL R28, R28, -INF , !P1 ;  /* 0xff8000001c1c7808 */ /* 0x000fc40004800000 */
[----:B------:R-:W-:Y:S02]  /*29a0*/  FSEL R30, R30, -INF , !P1 ;  /* 0xff8000001e1e7808 */ /* 0x000fe40004800000 */
[----:B------:R-:W-:Y:S01]  /*29b0*/  ISETP.GE.AND P1, PT, R2, UR4, PT ;  /* 0x0000000402007c0c */ /* 0x000fe2000bf26270 */
[----:B------:R-:W-:Y:S01]  /*29c0*/  ULDC UR4, c[0x0][0x28c] ;  /* 0x0000a30000047ab9 */ /* 0x000fe20000000800 */
[----:B------:R-:W-:Y:S02]  /*29d0*/  IADD3 R2, R3, 0x21, RZ ;  /* 0x0000002103027810 */ /* 0x000fe40007ffe0ff */
        /* <DEDUP_REMOVED lines=263> */
[----:B------:R-:W-:Y:S01]  /*3a50*/  FSEL R136, R136, -INF , !P1 ;  /* 0xff80000088887808 */ /* 0x000fe20004800000 */
[----:B------:R-:W-:Y:S01]  /*3a60*/  VIADD R4, R3, 0xf8 ;  /* 0x000000f803047836 */ /* 0x000fe20000000000 */
[----:B------:R-:W-:-:S02]  /*3a70*/  FSEL R138, R138, -INF , !P1 ;  /* 0xff8000008a8a7808 */ /* 0x000fc40004800000 */
[----:B------:R-:W-:Y:S01]  /*3a80*/  ISETP.GE.AND P1, PT, R3, UR4, PT ;  /* 0x0000000403007c0c */ /* 0x000fe2000bf26270 */
[----:B------:R-:W-:Y:S01]  /*3a90*/  ULDC UR4, c[0x0][0x28c] ;  /* 0x0000a30000047ab9 */ /* 0x000fe20000000800 */
[----:B------:R-:W-:Y:S02]  /*3aa0*/  FSEL R137, R137, -INF , !P2 ;  /* 0xff80000089897808 */ /* 0x000fe40005000000 */
[----:B------:R-:W-:Y:S02]  /*3ab0*/  FSEL R7, R24, -INF , !P1 ;  /* 0xff80000018077808 */ /* 0x000fe40004800000 */
[----:B------:R-:W-:Y:S02]  /*3ac0*/  FSEL R139, R139, -INF , !P2 ;  /* 0xff8000008b8b7808 */ /* 0x000fe40005000000 */
[----:B------:R-:W-:Y:S02]  /*3ad0*/  FMNMX R5, R7, R25, !PT ;  /* 0x0000001907057209 */ /* 0x000fe40007800000 */
[----:B------:R-:W-:Y:S01]  /*3ae0*/  ISETP.GE.AND P2, PT, R4, UR4, PT ;  /* 0x0000000404007c0c */ /* 0x000fe2000bf46270 */
[----:B------:R-:W-:Y:S01]  /*3af0*/  USHF.L.U32 UR4, UR48, 0x3, URZ ;  /* 0x0000000330047899 */ /* 0x000fe2000800063f */
[----:B------:R-:W-:-:S02]  /*3b00*/  FMNMX R4, R28, R5, !PT ;  /* 0x000000051c047209 */ /* 0x000fc40007800000 */
[----:B------:R-:W-:Y:S01]  /*3b10*/  FSEL R140, R140, -INF , !P6 ;  /* 0xff8000008c8c7808 */ /* 0x000fe20007000000 */
[----:B------:R-:W-:Y:S01]  /*3b20*/  ULOP3.LUT UR4, UR4, 0x8, URZ, 0xc, !UPT ;  /* 0x0000000804047892 */ /* 0x000fe2000f8e0c3f */
[----:B------:R-:W-:Y:S02]  /*3b30*/  FMNMX R5, R29, R4, !PT ;  /* 0x000000041d057209 */ /* 0x000fe40007800000 */
[----:B------:R-:W-:Y:S02]  /*3b40*/  FSEL R141, R141, -INF , !P5 ;  /* 0xff8000008d8d7808 */ /* 0x000fe40006800000 */
[----:B------:R-:W-:Y:S02]  /*3b50*/  FMNMX R4, R32, R5, !PT ;  /* 0x0000000520047209 */ /* 0x000fe40007800000 */
[----:B------:R-:W-:Y:S02]  /*3b60*/  FSEL R144, R144, -INF , !P4 ;  /* 0xff80000090907808 */ /* 0x000fe40006000000 */
[----:B------:R-:W-:-:S02]  /*3b70*/  FMNMX R5, R33, R4, !PT ;  /* 0x0000000421057209 */ /* 0x000fc40007800000 */
[----:B------:R-:W-:Y:S02]  /*3b80*/  FSEL R145, R145, -INF , !P3 ;  /* 0xff80000091917808 */ /* 0x000fe40005800000 */
        /* <DEDUP_REMOVED lines=14> */
[----:B------:R-:W-:-:S04]  /*3c70*/  FMNMX R5, R49, R4, !PT ;  /* 0x0000000431057209 */ /* 0x000fc80007800000 */
        /* <DEDUP_REMOVED lines=44> */
[----:B------:R-:W-:Y:S02]  /*3f40*/  FMNMX R4, R140, R5, !PT ;  /* 0x000000058c047209 */ /* 0x000fe40007800000 */
[----:B------:R-:W-:Y:S02]  /*3f50*/  IADD3 R5, R3, 0xf9, RZ ;  /* 0x000000f903057810 */ /* 0x000fe40007ffe0ff */
[----:B------:R-:W-:Y:S02]  /*3f60*/  FMNMX R9, R141, R4, !PT ;  /* 0x000000048d097209 */ /* 0x000fe40007800000 */
[----:B--2---:R-:W-:Y:S02]  /*3f70*/  ISETP.GE.AND P1, PT, R5, R158, PT ;  /* 0x0000009e0500720c */ /* 0x004fe40003f26270 */
[----:B------:R-:W-:Y:S02]  /*3f80*/  FMNMX R4, R144, R9, !PT ;  /* 0x0000000990047209 */ /* 0x000fe40007800000 */
[----:B------:R-:W-:-:S02]  /*3f90*/  FSEL R149, R149, -INF , !P1 ;  /* 0xff80000095957808 */ /* 0x000fc40004800000 */
[----:B------:R-:W-:Y:S02]  /*3fa0*/  FMNMX R5, R145, R4, !PT ;  /* 0x0000000491057209 */ /* 0x000fe40007800000 */
[----:B------:R-:W-:Y:S02]  /*3fb0*/  FSEL R151, R151, -INF , !P1 ;  /* 0xff80000097977808 */ /* 0x000fe40004800000 */
[----:B------:R-:W-:-:S04]  /*3fc0*/  FMNMX R4, R148, R5, !PT ;  /* 0x0000000594047209 */ /* 0x000fc80007800000 */
[----:B------:R-:W-:-:S05]  /*3fd0*/  FMNMX R4, R149, R4, !PT ;  /* 0x0000000495047209 */ /* 0x000fca0007800000 */
[----:B------:R-:W1:Y:S02]  /*3fe0*/  SHFL.BFLY PT, R5, R4, 0x1, 0x1f ;  /* 0x0c201f0004057f89 */ /* 0x000e6400000e0000 */
[----:B-1----:R-:W-:-:S05]  /*3ff0*/  FMNMX R6, R4, R5, !PT ;  /* 0x0000000504067209 */ /* 0x002fca0007800000 */
[----:B------:R-:W1:Y:S02]  /*4000*/  SHFL.BFLY PT, R5, R6, 0x2, 0x1f ;  /* 0x0c401f0006057f89 */ /* 0x000e6400000e0000 */
[----:B-1----:R-:W-:-:S04]  /*4010*/  FMNMX R156, R6, R5, !PT ;  /* 0x00000005069c7209 */ /* 0x002fc80007800000 */
[----:B------:R-:W-:-:S04]  /*4020*/  FSETP.NEU.AND P0, PT, R156, -INF , PT ;  /* 0xff8000009c00780b */ /* 0x000fc80003f0d000 */
[----:B------:R-:W-:Y:S02]  /*4030*/  FSEL R5, R156, RZ, P0 ;  /* 0x000000ff9c057208 */ /* 0x000fe40000000000 */
[----:B------:R-:W-:Y:S01]  /*4040*/  ISETP.NE.AND P0, PT, R0, RZ, PT ;  /* 0x000000ff0000720c */ /* 0x000fe20003f05270 */
[----:B------:R-:W-:Y:S01]  /*4050*/  IMAD.U32 R0, RZ, RZ, UR4 ;  /* 0x00000004ff007e24 */ /* 0x000fe2000f8e00ff */
[----:B------:R-:W-:-:S03]  /*4060*/  ULDC UR4, c[0x0][0x604] ;  /* 0x0001810000047ab9 */ /* 0x000fc60000000800 */
[----:B------:R1:W-:Y:S02]  /*4070*/  SYNCS.ARRIVE.TRANS64.A1T0 RZ, [R0+UR50], RZ ;  /* 0x000000ff00ff79a7 */ /* 0x0003e40008100032 */
[----:B-1----:R-:W-:Y:S01]  /*4080*/  FMUL R0, R5, UR4 ;  /* 0x0000000405007c20 */ /* 0x002fe20008400000 */
[----:B------:R-:W-:Y:S01]  /*4090*/  FMNMX R5, R26, R27, !PT ;  /* 0x0000001b1a057209 */ /* 0x000fe20007800000 */
[----:B------:R-:W-:-:S03]  /*40a0*/  ULDC UR4, c[0x0][0x604] ;  /* 0x0001810000047ab9 */ /* 0x000fc60000000800 */
        /* <DEDUP_REMOVED lines=61> */
[----:B------:R-:W-:-:S05]  /*4480*/  FMNMX R6, R151, R4, !PT ;  /* 0x0000000497067209 */ /* 0x000fca0007800000 */
[----:B------:R-:W1:Y:S02]  /*4490*/  SHFL.BFLY PT, R5, R6, 0x1, 0x1f ;  /* 0x0c201f0006057f89 */ /* 0x000e6400000e0000 */
[----:B-1----:R-:W-:-:S05]  /*44a0*/  FMNMX R8, R6, R5, !PT ;  /* 0x0000000506087209 */ /* 0x002fca0007800000 */
[----:B------:R-:W1:Y:S02]  /*44b0*/  SHFL.BFLY PT, R5, R8, 0x2, 0x1f ;  /* 0x0c401f0008057f89 */ /* 0x000e6400000e0000 */
[----:B-1----:R-:W-:-:S04]  /*44c0*/  FMNMX R124, R8, R5, !PT ;  /* 0x00000005087c7209 */ /* 0x002fc80007800000 */
[----:B------:R-:W-:-:S04]  /*44d0*/  FSETP.NEU.AND P1, PT, R124, -INF , PT ;  /* 0xff8000007c00780b */ /* 0x000fc80003f2d000 */
[----:B------:R-:W-:-:S05]  /*44e0*/  FSEL R5, R124, RZ, P1 ;  /* 0x000000ff7c057208 */ /* 0x000fca0000800000 */
[----:B------:R-:W-:Y:S01]  /*44f0*/  FMUL R5, R5, UR4 ;  /* 0x0000000405057c20 */ /* 0x000fe20008400000 */
[----:B------:R-:W-:Y:S02]  /*4500*/  ULDC UR4, c[0x0][0x604] ;  /* 0x0001810000047ab9 */ /* 0x000fe40000000800 */
[--C-:B------:R-:W-:Y:S01]  /*4510*/  FFMA R4, R7, UR4, -R0.reuse ;  /* 0x0000000407047c23 */ /* 0x100fe20008000800 */
[----:B------:R-:W-:Y:S02]  /*4520*/  ULDC UR4, c[0x0][0x604] ;  /* 0x0001810000047ab9 */ /* 0x000fe40000000800 */
[--C-:B------:R-:W-:Y:S01]  /*4530*/  FFMA R25, R25, UR4, -R0.reuse ;  /* 0x0000000419197c23 */ /* 0x100fe20008000800 */
[----:B------:R-:W-:Y:S02]  /*4540*/  ULDC UR4, c[0x0][0x604] ;  /* 0x0001810000047ab9 */ /* 0x000fe40000000800 */
[----:B------:R-:W-:Y:S01]  /*4550*/  FFMA R28, R28, UR4, -R0 ;  /* 0x000000041c1c7c23 */ /* 0x000fe20008000800 */
[----:B------:R-:W-:-:S02]  /*4560*/  ULDC UR4, c[0x0][0x604] ;  /* 0x0001810000047ab9 */ /* 0x000fc40000000800 */
[--C-:B------:R-:W-:Y:S01]  /*4570*/  FFMA R29, R29, UR4, -R0.reuse ;  /* 0x000000041d1d7c23 */ /* 0x100fe20008000800 */
        /* <DEDUP_REMOVED lines=119> */
[----:B------:R-:W-:Y:S01]  /*4cf0*/  FFMA R149, R149, UR4, -R0 ;  /* 0x0000000495957c23 */ /* 0x000fe20008000800 */
[----:B------:R-:W-:Y:S02]  /*4d00*/  ULDC UR4, c[0x0][0x604] ;  /* 0x0001810000047ab9 */ /* 0x000fe40000000800 */
[--C-:B------:R-:W-:Y:S01]  /*4d10*/  FFMA R26, R26, UR4, -R5.reuse ;  /* 0x000000041a1a7c23 */ /* 0x100fe20008000805 */
[----:B------:R-:W-:Y:S02]  /*4d20*/  ULDC UR4, c[0x0][0x604] ;  /* 0x0001810000047ab9 */ /* 0x000fe40000000800 */
[--C-:B------:R-:W-:Y:S01]  /*4d30*/  FFMA R27, R27, UR4, -R5.reuse ;  /* 0x000000041b1b7c23 */ /* 0x100fe20008000805 */
[----:B------:R-:W-:Y:S01]  /*4d40*/  ULDC UR4, c[0x0][0x604] ;  /* 0x0001810000047ab9 */ /* 0x000fe20000000800 */
[----:B------:R-:W-:Y:S01]  /*4d50*/  FSETP.GEU.AND P2, PT, R26, -126, PT ;  /* 0xc2fc00001a00780b */ /* 0x000fe20003f4e000 */
        /* <DEDUP_REMOVED lines=14> */
[----:B------:R-:W-:Y:S01]  /*4e40*/  @!P2 FMUL R26, R26, 0.5 ;  /* 0x3f0000001a1aa820 */ /* 0x000fe20000400000 */
[--C-:B------:R-:W-:Y:S01]  /*4e50*/  FFMA R39, R39, UR4, -R5.reuse ;  /* 0x0000000427277c23 */ /* 0x100fe20008000805 */
[----:B------:R-:W-:Y:S01]  /*4e60*/  ULDC UR4, c[0x0][0x604] ;  /* 0x0001810000047ab9 */ /* 0x000fe20000000800 */
[----:B------:R-:W-:Y:S01]  /*4e70*/  FSETP.GEU.AND P4, PT, R35, -126, PT ;  /* 0xc2fc00002300780b */ /* 0x000fe20003f8e000 */
[--C-:B------:R-:W-:Y:S01]  /*4e80*/  FFMA R42, R42, UR4, -R5.reuse ;  /* 0x000000042a2a7c23 */ /* 0x100fe20008000805 */
[----:B------:R-:W-:Y:S01]  /*4e90*/  ULDC UR4, c[0x0][0x604] ;  /* 0x0001810000047ab9 */ /* 0x000fe20000000800 */
[----:B------:R-:W1:Y:S01]  /*4ea0*/  MUFU.EX2 R26, R26 ;  /* 0x0000001a001a7308 */ /* 0x000e620000000800 */
[--C-:B------:R-:W-:Y:S01]  /*4eb0*/  FFMA R43, R43, UR4, -R5.reuse ;  /* 0x000000042b2b7c23 */ /* 0x100fe20008000805 */
[----:B------:R-:W-:Y:S01]  /*4ec0*/  ULDC UR4, c[0x0][0x604] ;  /* 0x0001810000047ab9 */ /* 0x000fe20000000800 */
[----:B------:R-:W-:Y:S01]  /*4ed0*/  @!P5 FMUL R30, R30, 0.5 ;  /* 0x3f0000001e1ed820 */ /* 0x000fe20000400000 */
[--C-:B------:R-:W-:Y:S01]  /*4ee0*/  FFMA R46, R46, UR4, -R5.reuse ;  /* 0x000000042e2e7c23 */ /* 0x100fe20008000805 */
[----:B------:R-:W-:Y:S01]  /*4ef0*/  ULDC UR4, c[0x0][0x604] ;  /* 0x0001810000047ab9 */ /* 0x000fe20000000800 */
[----:B------:R-:W-:Y:S01]  /*4f00*/  @!P1 FMUL R31, R31, 0.5 ;  /* 0x3f0000001f1f9820 */ /* 0x000fe20000400000 */
[--C-:B------:R-:W-:Y:S01]  /*4f10*/  FFMA R47, R47, UR4, -R5.reuse ;  /* 0x000000042f2f7c23 */ /* 0x100fe20008000805 */
[----:B------:R-:W-:Y:S01]  /*4f20*/  ULDC UR4, c[0x0][0x604] ;  /* 0x0001810000047ab9 */ /* 0x000fe20000000800 */
[----:B------:R-:W2:Y:S01]  /*4f30*/  MUFU.EX2 R30, R30 ;  /* 0x0000001e001e7308 */ /* 0x000ea20000000800 */
        /* <DEDUP_REMOVED lines=8> */
[----:B-1----:R-:W-:Y:S01]  /*4fc0*/  @!P2 FMUL R26, R26, R26 ;  /* 0x0000001a1a1aa220 */ /* 0x002fe20000400000 */
        /* <DEDUP_REMOVED lines=8> */
[----:B--2---:R-:W-:Y:S01]  /*5050*/  @!P5 FMUL R30, R30, R30 ;  /* 0x0000001e1e1ed220 */ /* 0x004fe20000400000 */
[--C-:B------:R-:W-:Y:S01]  /*5060*/  FFMA R62, R62, UR4, -R5.reuse ;  /* 0x000000043e3e7c23 */ /* 0x100fe20008000805 */
[----:B------:R-:W-:Y:S01]  /*5070*/  ULDC UR4, c[0x0][0x604] ;  /* 0x0001810000047ab9 */ /* 0x000fe20000000800 */
[----:B------:R-:W-:Y:S01]  /*5080*/  FSETP.GEU.AND P5, PT, R42, -126, PT ;  /* 0xc2fc00002a00780b */ /* 0x000fe20003fae000 */
        /* <DEDUP_REMOVED lines=11> */
[----:B------:R-:W3:Y:S01]  /*5140*/  MUFU.EX2 R38, R38 ;  /* 0x0000002600267308 */ /* 0x000ee20000000800 */
        /* <DEDUP_REMOVED lines=17> */
[----:B---3--:R-:W-:Y:S01]  /*5260*/  @!P2 FMUL R38, R38, R38 ;  /* 0x000000262626a220 */ /* 0x008fe20000400000 */
        /* <DEDUP_REMOVED lines=18> */
[----:B------:R-:W-:Y:S01]  /*5390*/  FFMA R95, R95, UR4, -R5 ;  /* 0x000000045f5f7c23 */ /* 0x000fe20008000805 */
[----:B------:R-:W-:-:S02]  /*53a0*/  ULDC UR4, c[0x0][0x604] ;  /* 0x0001810000047ab9 */ /* 0x000fc40000000800 */
        /* <DEDUP_REMOVED lines=80> */
[----:B------:R-:W-:Y:S01]  /*58b0*/  FFMA R151, R151, UR4, -R5 ;  /* 0x0000000497977c23 */ /* 0x000fe20008000805 */
[----:B------:R-:W-:Y:S01]  /*58c0*/  @!P2 FMUL R74, R74, 0.5 ;  /* 0x3f0000004a4aa820 */ /* 0x000fe20000400000 */
[----:B------:R-:W1:Y:S01]  /*58d0*/  MUFU.EX2 R5, R27 ;  /* 0x0000001b00057308 */ /* 0x000e620000000800 */
[----:B------:R-:W-:-:S03]  /*58e0*/  FSETP.GEU.AND P4, PT, R71, -126, PT ;  /* 0xc2fc00004700780b */ /* 0x000fc60003f8e000 */
[----:B------:R-:W-:-:S04]  /*58f0*/  @!P1 FMUL R67, R67, 0.5 ;  /* 0x3f00000043439820 */ /* 0x000fc80000400000 */
[----:B------:R-:W2:Y:S06]  /*5900*/  MUFU.EX2 R74, R74 ;  /* 0x0000004a004a7308 */ /* 0x000eac0000000800 */
[----:B------:R-:W-:Y:S02]  /*5910*/  @!P4 FMUL R71, R71, 0.5 ;  /* 0x3f0000004747c820 */ /* 0x000fe40000400000 */
[----:B------:R-:W3:Y:S01]  /*5920*/  MUFU.EX2 R34, R34 ;  /* 0x0000002200227308 */ /* 0x000ee20000000800 */
[----:B-1----:R-:W-:Y:S01]  /*5930*/  @!P6 FMUL R5, R5, R5 ;  /* 0x000000050505e220 */ /* 0x002fe20000400000 */
[----:B------:R-:W-:-:S06]  /*5940*/  FSETP.GEU.AND P6, PT, R39, -126, PT ;  /* 0xc2fc00002700780b */ /* 0x000fcc0003fce000 */
[----:B------:R-:W1:Y:S01]  /*5950*/  MUFU.EX2 R66, R66 ;  /* 0x0000004200427308 */ /* 0x000e620000000800 */
[----:B--2---:R-:W-:Y:S01]  /*5960*/  @!P2 FMUL R74, R74, R74 ;  /* 0x0000004a4a4aa220 */ /* 0x004fe20000400000 */
[----:B------:R-:W-:-:S05]  /*5970*/  FSETP.GEU.AND P2, PT, R86, -126, PT ;  /* 0xc2fc00005600780b */ /* 0x000fca0003f4e000 */
[----:B------:R-:W-:Y:S01]  /*5980*/  @!P6 FMUL R39, R39, 0.5 ;  /* 0x3f0000002727e820 */ /* 0x000fe20000400000 */
[----:B------:R-:W2:Y:S01]  /*5990*/  MUFU.EX2 R67, R67 ;  /* 0x0000004300437308 */ /* 0x000ea20000000800 */
[----:B---3--:R-:W-:Y:S01]  /*59a0*/  @!P3 FMUL R34, R34, R34 ;  /* 0x000000222222b220 */ /* 0x008fe20000400000 */
[----:B------:R-:W-:-:S05]  /*59b0*/  FSETP.GEU.AND P3, PT, R46, -126, PT ;  /* 0xc2fc00002e00780b */ /* 0x000fca0003f6e000 */
[----:B------:R-:W-:Y:S01]  /*59c0*/  @!P2 FMUL R86, R86, 0.5 ;  /* 0x3f0000005656a820 */ /* 0x000fe20000400000 */
[----:B------:R-:W3:Y:S01]  /*59d0*/  MUFU.EX2 R39, R39 ;  /* 0x0000002700277308 */ /* 0x000ee20000000800 */
[----:B-1----:R-:W-:Y:S01]  /*59e0*/  @!P5 FMUL R66, R66, R66 ;  /* 0x000000424242d220 */ /* 0x002fe20000400000 */
[----:B------:R-:W-:-:S05]  /*59f0*/  FSETP.GEU.AND P5, PT, R78, -126, PT ;  /* 0xc2fc00004e00780b */ /* 0x000fca0003fae000 */
[----:B------:R-:W-:Y:S01]  /*5a00*/  @!P3 FMUL R46, R46, 0.5 ;  /* 0x3f0000002e2eb820 */ /* 0x000fe20000400000 */
        /* <DEDUP_REMOVED lines=20> */
[----:B------:R3:W4:Y:S01]  /*5b50*/  MUFU.EX2 R9, R83 ;  /* 0x0000005300097308 */ /* 0x0007220000000800 */
[----:B-1----:R-:W-:Y:S01]  /*5b60*/  @!P5 FMUL R78, R78, R78 ;  /* 0x0000004e4e4ed220 */ /* 0x002fe20000400000 */
[----:B------:R-:W-:-:S05]  /*5b70*/  FSETP.GEU.AND P5, PT, R90, -126, PT ;  /* 0xc2fc00005a00780b */ /* 0x000fca0003fae000 */
[----:B------:R-:W-:Y:S01]  /*5b80*/  @!P3 FMUL R58, R58, 0.5 ;  /* 0x3f0000003a3ab820 */ /* 0x000fe20000400000 */
[----:B------:R-:W1:Y:S01]  /*5b90*/  MUFU.EX2 R51, R51 ;  /* 0x0000003300337308 */ /* 0x000e620000000800 */
[----:B--2---:R-:W-:Y:S01]  /*5ba0*/  @!P1 FMUL R8, R8, R8 ;  /* 0x0000000808089220 */ /* 0x004fe20000400000 */
[----:B------:R-:W-:Y:S02]  /*5bb0*/  FSETP.GEU.AND P1, PT, R91, -126, PT ;  /* 0xc2fc00005b00780b */ /* 0x000fe40003f2e000 */
[----:B---3--:R-:W-:-:S03]  /*5bc0*/  F2FP.BF16.F32.PACK_AB R83, R39, R38 ;  /* 0x000000262753723e */ /* 0x008fc600000010ff */
[----:B------:R-:W-:Y:S01]  /*5bd0*/  @!P5 FMUL R90, R90, 0.5 ;  /* 0x3f0000005a5ad820 */ /* 0x000fe20000400000 */
[----:B------:R-:W2:Y:S01]  /*5be0*/  MUFU.EX2 R98, R98 ;  /* 0x0000006200627308 */ /* 0x000ea20000000800 */
[----:B----4-:R-:W-:Y:S01]  /*5bf0*/  @!P4 FMUL R9, R9, R9 ;  /* 0x000000090909c220 */ /* 0x010fe20000400000 */
        /* <DEDUP_REMOVED lines=44> */
[----:B------:R-:W-:-:S03]  /*5ec0*/  FSETP.GEU.AND P1, PT, R115, -126, PT ;  /* 0xc2fc00007300780b */ /* 0x000fc60003f2e000 */
[----:B------:R-:W-:Y:S02]  /*5ed0*/  FADD R164, R39, R103 ;  /* 0x0000006727a47221 */ /* 0x000fe40000000000 */
        /* <DEDUP_REMOVED lines=13> */
[----:B------:R2:W4:Y:S01]  /*5fb0*/  MUFU.EX2 R10, R87 ;  /* 0x00000057000a7308 */ /* 0x0005220000000800 */
[----:B---3--:R-:W-:Y:S01]  /*5fc0*/  @!P3 FMUL R82, R82, R82 ;  /* 0x000000525252b220 */ /* 0x008fe20000400000 */
[----:B------:R-:W-:-:S05]  /*5fd0*/  FSETP.GEU.AND P3, PT, R94, -126, PT ;  /* 0xc2fc00005e00780b */ /* 0x000fca0003f6e000 */
[----:B------:R-:W-:Y:S01]  /*5fe0*/  @!P2 FMUL R134, R134, 0.5 ;  /* 0x3f0000008686a820 */ /* 0x000fe20000400000 */
[----:B------:R-:W3:Y:S01]  /*5ff0*/  MUFU.EX2 R115, R115 ;  /* 0x0000007300737308 */ /* 0x000ee20000000800 */
[----:B-1----:R-:W-:Y:S01]  /*6000*/  @!P5 FMUL R114, R114, R114 ;  /* 0x000000727272d220 */ /* 0x002fe20000400000 */
[----:B------:R-:W-:Y:S02]  /*6010*/  FSETP.GEU.AND P5, PT, R126, -126, PT ;  /* 0xc2fc00007e00780b */ /* 0x000fe40003fae000 */
[----:B--2---:R-:W-:-:S03]  /*6020*/  F2FP.BF16.F32.PACK_AB R87, R31, R30 ;  /* 0x0000001e1f57723e */ /* 0x004fc600000010ff */
[----:B------:R-:W-:Y:S01]  /*6030*/  @!P3 FMUL R94, R94, 0.5 ;  /* 0x3f0000005e5eb820 */ /* 0x000fe20000400000 */
[----:B------:R-:W1:Y:S01]  /*6040*/  MUFU.EX2 R119, R119 ;  /* 0x0000007700777308 */ /* 0x000e620000000800 */
[----:B----4-:R-:W-:Y:S01]  /*6050*/  @!P6 FMUL R10, R10, R10 ;  /* 0x0000000a0a0ae220 */ /* 0x010fe20000400000 */
        /* <DEDUP_REMOVED lines=28> */
[----:B------:R-:W-:-:S04]  /*6220*/  FSETP.GEU.AND P1, PT, R139, -126, PT ;  /* 0xc2fc00008b00780b */ /* 0x000fc80003f2e000 */
[----:B------:R-:W-:Y:S01]  /*6230*/  F2FP.BF16.F32.PACK_AB R39, R127, R126 ;  /* 0x0000007e7f27723e */ /* 0x000fe200000010ff */
[----:B------:R-:W-:Y:S01]  /*6240*/  @!P6 FMUL R111, R111, 0.5 ;  /* 0x3f0000006f6fe820 */ /* 0x000fe20000400000 */
[----:B------:R-:W3:Y:S01]  /*6250*/  MUFU.EX2 R106, R106 ;  /* 0x0000006a006a7308 */ /* 0x000ee20000000800 */
[----:B-1----:R-:W-:Y:S01]  /*6260*/  @!P4 FMUL R131, R131, R131 ;  /* 0x000000838383c220 */ /* 0x002fe20000400000 */
[----:B------:R-:W-:-:S03]  /*6270*/  FSETP.GEU.AND P4, PT, R143, -126, PT ;  /* 0xc2fc00008f00780b */ /* 0x000fc60003f8e000 */
[----:B------:R-:W-:Y:S02]  /*6280*/  FADD R160, R67, R131 ;  /* 0x0000008343a07221 */ /* 0x000fe40000000000 */
        /* <DEDUP_REMOVED lines=38> */
[----:B------:R1:W4:Y:S01]  /*64f0*/  MUFU.EX2 R11, R25 ;  /* 0x00000019000b7308 */ /* 0x0003220000000800 */
[----:B--2---:R-:W-:Y:S01]  /*6500*/  @!P6 FMUL R123, R123, R123 ;  /* 0x0000007b7b7be220 */ /* 0x004fe20000400000 */
[----:B------:R-:W-:-:S05]  /*6510*/  FSETP.GEU.AND P6, PT, R135, -126, PT ;  /* 0xc2fc00008700780b */ /* 0x000fca0003fce000 */
[----:B------:R-:W-:Y:S01]  /*6520*/  @!P5 FMUL R32, R32, 0.5 ;  /* 0x3f0000002020d820 */ /* 0x000fe20000400000 */
[----:B------:R-:W2:Y:S01]  /*6530*/  MUFU.EX2 R40, R40 ;  /* 0x0000002800287308 */ /* 0x000ea20000000800 */
[----:B---3--:R-:W-:Y:S01]  /*6540*/  @!P1 FMUL R27, R27, R27 ;  /* 0x0000001b1b1b9220 */ /* 0x008fe20000400000 */
[----:B------:R-:W-:Y:S01]  /*6550*/  FSETP.GEU.AND P1, PT, R33, -126, PT ;  /* 0xc2fc00002100780b */ /* 0x000fe20003f2e000 */
[----:B-1----:R-:W-:Y:S02]  /*6560*/  FADD R25, R26, R90 ;  /* 0x0000005a1a197221 */ /* 0x002fe40000000000 */
[----:B------:R-:W-:Y:S02]  /*6570*/  FADD R166, R10, R27 ;  /* 0x0000001b0aa67221 */ /* 0x000fe40000000000 */
[----:B------:R-:W-:Y:S01]  /*6580*/  @!P6 FMUL R135, R135, 0.5 ;  /* 0x3f0000008787e820 */ /* 0x000fe20000400000 */
[----:B------:R-:W1:Y:S01]  /*6590*/  MUFU.EX2 R130, R130 ;  /* 0x0000008200827308 */ /* 0x000e620000000800 */
[----:B----4-:R-:W-:Y:S01]  /*65a0*/  @!P4 FMUL R11, R11, R11 ;  /* 0x0000000b0b0bc220 */ /* 0x010fe20000400000 */
[----:B------:R-:W-:-:S05]  /*65b0*/  FSETP.GEU.AND P4, PT, R37, -126, PT ;  /* 0xc2fc00002500780b */ /* 0x000fca0003f8e000 */
[----:B------:R-:W-:Y:S01]  /*65c0*/  @!P1 FMUL R33, R33, 0.5 ;  /* 0x3f00000021219820 */ /* 0x000fe20000400000 */
[----:B------:R-:W3:Y:S01]  /*65d0*/  MUFU.EX2 R32, R32 ;  /* 0x0000002000207308 */ /* 0x000ee20000000800 */
[----:B--2---:R-:W-:Y:S01]  /*65e0*/  @!P2 FMUL R40, R40, R40 ;  /* 0x000000282828a220 */ /* 0x004fe20000400000 */
[----:B------:R-:W-:-:S05]  /*65f0*/  FSETP.GEU.AND P2, PT, R52, -126, PT ;  /* 0xc2fc00003400780b */ /* 0x000fca0003f4e000 */
[----:B------:R-:W-:Y:S01]  /*6600*/  @!P4 FMUL R37, R37, 0.5 ;  /* 0x3f0000002525c820 */ /* 0x000fe20000400000 */
[----:B------:R2:W4:Y:S01]  /*6610*/  MUFU.EX2 R13, R33 ;  /* 0x00000021000d7308 */ /* 0x0005220000000800 */
[----:B-1----:R-:W-:Y:S01]  /*6620*/  @!P3 FMUL R130, R130, R130 ;  /* 0x000000828282b220 */ /* 0x002fe20000400000 */
[----:B------:R-:W-:-:S05]  /*6630*/  FSETP.GEU.AND P3, PT, R142, -126, PT ;  /* 0xc2fc00008e00780b */ /* 0x000fca0003f6e000 */
[----:B------:R-:W-:Y:S01]  /*6640*/  @!P2 FMUL R52, R52, 0.5 ;  /* 0x3f0000003434a820 */ /* 0x000fe20000400000 */
[----:B------:R1:W5:Y:S01]  /*6650*/  MUFU.EX2 R14, R37 ;  /* 0x00000025000e7308 */ /* 0x0003620000000800 */
[----:B---3--:R-:W-:Y:S01]  /*6660*/  @!P5 FMUL R32, R32, R32 ;  /* 0x000000202020d220 */ /* 0x008fe20000400000 */
[----:B------:R-:W-:Y:S01]  /*6670*/  FSETP.GEU.AND P5, PT, R44, -126, PT ;  /* 0xc2fc00002c00780b */ /* 0x000fe20003fae000 */
[----:B--2---:R-:W-:-:S04]  /*6680*/  FADD R33, R74, R138 ;  /* 0x0000008a4a217221 */ /* 0x004fc80000000000 */
[----:B------:R-:W-:Y:S01]  /*6690*/  @!P3 FMUL R142, R142, 0.5 ;  /* 0x3f0000008e8eb820 */ /* 0x000fe20000400000 */
[----:B------:R-:W2:Y:S01]  /*66a0*/  MUFU.EX2 R135, R135 ;  /* 0x0000008700877308 */ /* 0x000ea20000000800 */
[----:B----4-:R-:W-:Y:S01]  /*66b0*/  @!P1 FMUL R13, R13, R13 ;  /* 0x0000000d0d0d9220 */ /* 0x010fe20000400000 */
[----:B------:R-:W-:Y:S01]  /*66c0*/  FSETP.GEU.AND P1, PT, R45, -126, PT ;  /* 0xc2fc00002d00780b */ /* 0x000fe20003f2e000 */
[----:B-1----:R-:W-:-:S04]  /*66d0*/  FADD R37, R62, R126 ;  /* 0x0000007e3e257221 */ /* 0x002fc80000000000 */
[----:B------:R-:W-:Y:S01]  /*66e0*/  @!P5 FMUL R44, R44, 0.5 ;  /* 0x3f0000002c2cd820 */ /* 0x000fe20000400000 */
[----:B------:R-:W1:Y:S01]  /*66f0*/  MUFU.EX2 R52, R52 ;  /* 0x0000003400347308 */ /* 0x000e620000000800 */
[----:B-----5:R-:W-:Y:S01]  /*6700*/  @!P4 FMUL R14, R14, R14 ;  /* 0x0000000e0e0ec220 */ /* 0x020fe20000400000 */
[----:B------:R-:W-:-:S05]  /*6710*/  FSETP.GEU.AND P4, PT, R49, -126, PT ;  /* 0xc2fc00003100780b */ /* 0x000fca0003f8e000 */
[----:B------:R-:W-:Y:S01]  /*6720*/  @!P1 FMUL R45, R45, 0.5 ;  /* 0x3f0000002d2d9820 */ /* 0x000fe20000400000 */
[----:B------:R-:W3:Y:S01]  /*6730*/  MUFU.EX2 R142, R142 ;  /* 0x0000008e008e7308 */ /* 0x000ee20000000800 */
[----:B--2---:R-:W-:Y:S01]  /*6740*/  @!P6 FMUL R135, R135, R135 ;  /* 0x000000878787e220 */ /* 0x004fe20000400000 */
[----:B------:R-:W-:-:S05]  /*6750*/  FSETP.GEU.AND P6, PT, R147, -126, PT ;  /* 0xc2fc00009300780b */ /* 0x000fca0003fce000 */
[----:B------:R-:W-:Y:S01]  /*6760*/  @!P4 FMUL R49, R49, 0.5 ;  /* 0x3f0000003131c820 */ /* 0x000fe20000400000 */
[----:B------:R-:W2:Y:S01]  /*6770*/  MUFU.EX2 R44, R44 ;  /* 0x0000002c002c7308 */ /* 0x000ea20000000800 */
[----:B-1----:R-:W-:Y:S01]  /*6780*/  @!P2 FMUL R52, R52, R52 ;  /* 0x000000343434a220 */ /* 0x002fe20000400000 */
[----:B------:R-:W-:-:S05]  /*6790*/  FSETP.GEU.AND P2, PT, R64, -126, PT ;  /* 0xc2fc00004000780b */ /* 0x000fca0003f4e000 */
[----:B------:R-:W-:Y:S01]  /*67a0*/  @!P6 FMUL R147, R147, 0.5 ;  /* 0x3f0000009393e820 */ /* 0x000fe20000400000 */
[----:B------:R1:W4:Y:S01]  /*67b0*/  MUFU.EX2 R16, R45 ;  /* 0x0000002d00107308 */ /* 0x0003220000000800 */
[----:B---3--:R-:W-:Y:S01]  /*67c0*/  @!P3 FMUL R142, R142, R142 ;  /* 0x0000008e8e8eb220 */ /* 0x008fe20000400000 */
[----:B------:R-:W-:-:S05]  /*67d0*/  FSETP.GEU.AND P3, PT, R4, -126, PT ;  /* 0xc2fc00000400780b */ /* 0x000fca0003f6e000 */
[----:B------:R-:W-:Y:S01]  /*67e0*/  @!P2 FMUL R64, R64, 0.5 ;  /* 0x3f0000004040a820 */ /* 0x000fe20000400000 */
[----:B------:R3:W5:Y:S01]  /*67f0*/  MUFU.EX2 R17, R49 ;  /* 0x0000003100117308 */ /* 0x0007620000000800 */
[----:B--2---:R-:W-:Y:S01]  /*6800*/  @!P5 FMUL R44, R44, R44 ;  /* 0x0000002c2c2cd220 */ /* 0x004fe20000400000 */
[----:B------:R-:W-:Y:S01]  /*6810*/  FSETP.GEU.AND P5, PT, R56, -126, PT ;  /* 0xc2fc00003800780b */ /* 0x000fe20003fae000 */
[----:B-1----:R-:W-:-:S04]  /*6820*/  FADD R45, R35, R99 ;  /* 0x00000063232d7221 */ /* 0x002fc80000000000 */
[----:B------:R-:W-:Y:S01]  /*6830*/  @!P3 FMUL R4, R4, 0.5 ;  /* 0x3f0000000404b820 */ /* 0x000fe20000400000 */
[----:B------:R-:W1:Y:S01]  /*6840*/  MUFU.EX2 R147, R147 ;  /* 0x0000009300937308 */ /* 0x000e620000000800 */
[----:B----4-:R-:W-:Y:S01]  /*6850*/  @!P1 FMUL R16, R16, R16 ;  /* 0x0000001010109220 */ /* 0x010fe20000400000 */
[----:B------:R-:W-:Y:S01]  /*6860*/  FSETP.GEU.AND P1, PT, R57, -126, PT ;  /* 0xc2fc00003900780b */ /* 0x000fe20003f2e000 */
[----:B---3--:R-:W-:Y:S01]  /*6870*/  FADD R49, R66, R130 ;  /* 0x0000008242317221 */ /* 0x008fe20000000000 */
[----:B------:R-:W-:Y:S01]  /*6880*/  FADD R45, R45, R160 ;  /* 0x000000a02d2d7221 */ /* 0x000fe20000000000 */
[----:B------:R-:W-:Y:S02]  /*6890*/  FADD R160, R51, R115 ;  /* 0x0000007333a07221 */ /* 0x000fe40000000000 */
[----:B------:R-:W-:Y:S01]  /*68a0*/  @!P5 FMUL R56, R56, 0.5 ;  /* 0x3f0000003838d820 */ /* 0x000fe20000400000 */
[----:B------:R-:W2:Y:S01]  /*68b0*/  MUFU.EX2 R64, R64 ;  /* 0x0000004000407308 */ /* 0x000ea20000000800 */
[----:B-----5:R-:W-:Y:S01]  /*68c0*/  @!P4 FMUL R17, R17, R17 ;  /* 0x000000111111c220 */ /* 0x020fe20000400000 */
        /* <DEDUP_REMOVED lines=14> */
[----:B------:R3:W5:Y:S01]  /*69b0*/  MUFU.EX2 R20, R61 ;  /* 0x0000003d00147308 */ /* 0x0007620000000800 */
[----:B-1----:R-:W-:Y:S01]  /*69c0*/  @!P5 FMUL R56, R56, R56 ;  /* 0x000000383838d220 */ /* 0x002fe20000400000 */
[----:B------:R-:W-:Y:S01]  /*69d0*/  FSETP.GEU.AND P5, PT, R68, -126, PT ;  /* 0xc2fc00004400780b */ /* 0x000fe20003fae000 */
[----:B--2---:R-:W-:-:S04]  /*69e0*/  FADD R57, R6, R135 ;  /* 0x0000008706397221 */ /* 0x004fc80000000000 */
[----:B------:R-:W-:Y:S01]  /*69f0*/  @!P3 FMUL R36, R36, 0.5 ;  /* 0x3f0000002424b820 */ /* 0x000fe20000400000 */
[----:B------:R1:W2:Y:S01]  /*6a00*/  MUFU.EX2 R12, R29 ;  /* 0x0000001d000c7308 */ /* 0x0002a20000000800 */
[----:B----4-:R-:W-:Y:S01]  /*6a10*/  @!P1 FMUL R19, R19, R19 ;  /* 0x0000001313139220 */ /* 0x010fe20000400000 */
[----:B------:R-:W-:Y:S01]  /*6a20*/  FSETP.GEU.AND P1, PT, R69, -126, PT ;  /* 0xc2fc00004500780b */ /* 0x000fe20003f2e000 */
[----:B---3--:R-:W-:Y:S01]  /*6a30*/  FADD R61, R86, R0 ;  /* 0x00000000563d7221 */ /* 0x008fe20000000000 */
[----:B------:R-:W-:-:S03]  /*6a40*/  FADD R164, R164, R57 ;  /* 0x00000039a4a47221 */ /* 0x000fc60000000000 */
[----:B------:R-:W-:Y:S01]  /*6a50*/  @!P5 FMUL R68, R68, 0.5 ;  /* 0x3f0000004444d820 */ /* 0x000fe20000400000 */
[----:B------:R3:W4:Y:S01]  /*6a60*/  MUFU.EX2 R151, R76 ;  /* 0x0000004c00977308 */ /* 0x0007220000000800 */
[----:B-----5:R-:W-:Y:S01]  /*6a70*/  @!P4 FMUL R20, R20, R20 ;  /* 0x000000141414c220 */ /* 0x020fe20000400000 */
[----:B------:R-:W-:Y:S01]  /*6a80*/  FSETP.GEU.AND P4, PT, R73, -126, PT ;  /* 0xc2fc00004900780b */ /* 0x000fe20003f8e000 */
[----:B-1----:R-:W-:-:S04]  /*6a90*/  FADD R29, R5, R91 ;  /* 0x0000005b051d7221 */ /* 0x002fc80000000000 */
[----:B------:R-:W-:Y:S01]  /*6aa0*/  @!P1 FMUL R69, R69, 0.5 ;  /* 0x3f00000045459820 */ /* 0x000fe20000400000 */
[----:B------:R1:W5:Y:S01]  /*6ab0*/  MUFU.EX2 R22, R68 ;  /* 0x0000004400167308 */ /* 0x0003620000000800 */
[----:B--2---:R-:W-:Y:S01]  /*6ac0*/  @!P6 FMUL R12, R12, R12 ;  /* 0x0000000c0c0ce220 */ /* 0x004fe20000400000 */
[----:B------:R-:W-:Y:S01]  /*6ad0*/  FSETP.GEU.AND P6, PT, R41, -126, PT ;  /* 0xc2fc00002900780b */ /* 0x000fe20003fce000 */
[----:B---3--:R-:W-:-:S04]  /*6ae0*/  FADD R76, R30, R94 ;  /* 0x0000005e1e4c7221 */ /* 0x008fc80000000000 */
[----:B------:R-:W-:Y:S01]  /*6af0*/  @!P4 FMUL R73, R73, 0.5 ;  /* 0x3f0000004949c820 */ /* 0x000fe20000400000 */
[----:B------:R-:W2:Y:S01]  /*6b00*/  MUFU.EX2 R23, R69 ;  /* 0x0000004500177308 */ /* 0x000ea20000000800 */
[----:B----4-:R-:W-:Y:S01]  /*6b10*/  @!P2 FMUL R151, R151, R151 ;  /* 0x000000979797a220 */ /* 0x010fe20000400000 */
[----:B------:R-:W-:Y:S01]  /*6b20*/  FSETP.GEU.AND P2, PT, R88, -126, PT ;  /* 0xc2fc00005800780b */ /* 0x000fe20003f4e000 */
[----:B-1----:R-:W-:Y:S01]  /*6b30*/  FADD R68, R58, R122 ;  /* 0x0000007a3a447221 */ /* 0x002fe20000000000 */
[----:B------:R-:W-:Y:S01]  /*6b40*/  FADD R76, R76, R37 ;  /* 0x000000254c4c7221 */ /* 0x000fe20000000000 */
[----:B------:R-:W-:Y:S02]  /*6b50*/  FADD R37, R47, R111 ;  /* 0x0000006f2f257221 */ /* 0x000fe40000000000 */
[----:B------:R-:W-:Y:S01]  /*6b60*/  @!P6 FMUL R41, R41, 0.5 ;  /* 0x3f0000002929e820 */ /* 0x000fe20000400000 */
[----:B------:R-:W1:Y:S01]  /*6b70*/  MUFU.EX2 R150, R73 ;  /* 0x0000004900967308 */ /* 0x000e620000000800 */
[----:B-----5:R-:W-:Y:S01]  /*6b80*/  @!P5 FMUL R22, R22, R22 ;  /* 0x000000161616d220 */ /* 0x020fe20000400000 */
[----:B------:R-:W-:Y:S01]  /*6b90*/  FSETP.GEU.AND P5, PT, R80, -126, PT ;  /* 0xc2fc00005000780b */ /* 0x000fe20003fae000 */
[----:B------:R-:W-:Y:S01]  /*6ba0*/  FADD R25, R25, R68 ;  /* 0x0000004419197221 */ /* 0x000fe20000000000 */
[----:B------:R-:W-:-:S03]  /*6bb0*/  FADD R68, R42, R106 ;  /* 0x0000006a2a447221 */ /* 0x000fc60000000000 */
[----:B------:R-:W-:Y:S01]  /*6bc0*/  @!P2 FMUL R88, R88, 0.5 ;  /* 0x3f0000005858a820 */ /* 0x000fe20000400000 */
[----:B------:R-:W3:Y:S01]  /*6bd0*/  MUFU.EX2 R36, R36 ;  /* 0x0000002400247308 */ /* 0x000ee20000000800 */
[----:B--2---:R-:W-:Y:S01]  /*6be0*/  @!P1 FMUL R23, R23, R23 ;  /* 0x0000001717179220 */ /* 0x004fe20000400000 */
[----:B------:R-:W-:Y:S01]  /*6bf0*/  FSETP.GEU.AND P1, PT, R81, -126, PT ;  /* 0xc2fc00005100780b */ /* 0x000fe20003f2e000 */
[----:B------:R-:W-:Y:S01]  /*6c00*/  FADD R68, R68, R33 ;  /* 0x0000002144447221 */ /* 0x000fe20000000000 */
[----:B------:R-:W-:-:S03]  /*6c10*/  FADD R33, R46, R110 ;  /* 0x0000006e2e217221 */ /* 0x000fc60000000000 */
[----:B------:R-:W-:Y:S01]  /*6c20*/  @!P5 FMUL R80, R80, 0.5 ;  /* 0x3f0000005050d820 */ /* 0x000fe20000400000 */
[----:B------:R2:W4:Y:S01]  /*6c30*/  MUFU.EX2 R15, R41 ;  /* 0x00000029000f7308 */ /* 0x0005220000000800 */
[----:B-1----:R-:W-:Y:S01]  /*6c40*/  @!P4 FMUL R150, R150, R150 ;  /* 0x000000969696c220 */ /* 0x002fe20000400000 */
[----:B------:R-:W-:Y:S01]  /*6c50*/  FSETP.GEU.AND P4, PT, R85, -126, PT ;  /* 0xc2fc00005500780b */ /* 0x000fe20003f8e000 */
[----:B------:R-:W-:Y:S01]  /*6c60*/  FADD R25, R25, R68 ;  /* 0x0000004419197221 */ /* 0x000fe20000000000 */
[----:B------:R-:W-:-:S03]  /*6c70*/  F2FP.BF16.F32.PACK_AB R68, R19, R56 ;  /* 0x000000381344723e */ /* 0x000fc600000010ff */
        /* <DEDUP_REMOVED lines=11> */
[----:B------:R1:W3:Y:S01]  /*6d30*/  MUFU.EX2 R157, R85 ;  /* 0x00000055009d7308 */ /* 0x0002e20000000800 */
[----:B-----5:R-:W-:Y:S01]  /*6d40*/  @!P5 FMUL R153, R153, R153 ;  /* 0x000000999999d220 */ /* 0x020fe20000400000 */
[----:B------:R-:W-:Y:S01]  /*6d50*/  FSETP.GEU.AND P5, PT, R92, -126, PT ;  /* 0xc2fc00005c00780b */ /* 0x000fe20003fae000 */
[----:B------:R-:W-:Y:S01]  /*6d60*/  FADD R33, R33, R80 ;  /* 0x0000005021217221 */ /* 0x000fe20000000000 */
[----:B------:R-:W-:Y:S01]  /*6d70*/  FADD R80, R31, R95 ;  /* 0x0000005f1f507221 */ /* 0x000fe20000000000 */
[----:B------:R-:W-:Y:S02]  /*6d80*/  F2FP.BF16.F32.PACK_AB R31, R143, R142 ;  /* 0x0000008e8f1f723e */ /* 0x000fe400000010ff */
[----:B------:R-:W-:Y:S01]  /*6d90*/  @!P6 FMUL R53, R53, 0.5 ;  /* 0x3f0000003535e820 */ /* 0x000fe20000400000 */
[----:B------:R-:W4:Y:S01]  /*6da0*/  MUFU.EX2 R88, R88 ;  /* 0x0000005800587308 */ /* 0x000f220000000800 */
[----:B--2---:R-:W-:Y:S01]  /*6db0*/  @!P1 FMUL R154, R154, R154 ;  /* 0x0000009a9a9a9220 */ /* 0x004fe20000400000 */
[----:B------:R-:W-:Y:S01]  /*6dc0*/  FSETP.GEU.AND P1, PT, R93, -126, PT ;  /* 0xc2fc00005d00780b */ /* 0x000fe20003f2e000 */
[----:B------:R-:W-:Y:S01]  /*6dd0*/  FADD R33, R76, R33 ;  /* 0x000000214c217221 */ /* 0x000fe20000000000 */
[----:B-1----:R-:W-:-:S02]  /*6de0*/  F2FP.BF16.F32.PACK_AB R85, R5, R26 ;  /* 0x0000001a0555723e */ /* 0x002fc400000010ff */
[----:B------:R-:W-:Y:S01]  /*6df0*/  F2FP.BF16.F32.PACK_AB R76, R15, R40 ;  /* 0x000000280f4c723e */ /* 0x000fe200000010ff */
[----:B------:R-:W-:Y:S01]  /*6e00*/  @!P5 FMUL R92, R92, 0.5 ;  /* 0x3f0000005c5cd820 */ /* 0x000fe20000400000 */
[----:B------:R-:W1:Y:S01]  /*6e10*/  MUFU.EX2 R48, R48 ;  /* 0x0000003000307308 */ /* 0x000e620000000800 */
[----:B---3--:R-:W-:Y:S01]  /*6e20*/  @!P4 FMUL R157, R157, R157 ;  /* 0x0000009d9d9dc220 */ /* 0x008fe20000400000 */
[----:B------:R-:W-:-:S05]  /*6e30*/  FSETP.GEU.AND P4, PT, R97, -126, PT ;  /* 0xc2fc00006100780b */ /* 0x000fca0003f8e000 */
[----:B------:R-:W-:Y:S01]  /*6e40*/  @!P1 FMUL R93, R93, 0.5 ;  /* 0x3f0000005d5d9820 */ /* 0x000fe20000400000 */
[----:B------:R2:W3:Y:S01]  /*6e50*/  MUFU.EX2 R18, R53 ;  /* 0x0000003500127308 */ /* 0x0004e20000000800 */
[----:B----4-:R-:W-:Y:S01]  /*6e60*/  @!P2 FMUL R88, R88, R88 ;  /* 0x000000585858a220 */ /* 0x010fe20000400000 */
[----:B------:R-:W-:-:S03]  /*6e70*/  FSETP.GEU.AND P2, PT, R100, -126, PT ;  /* 0xc2fc00006400780b */ /* 0x000fc60003f4e000 */
[----:B------:R-:W-:Y:S02]  /*6e80*/  FADD R57, R4, R88 ;  /* 0x0000005804397221 */ /* 0x000fe40000000000 */
[----:B------:R-:W-:Y:S01]  /*6e90*/  @!P4 FMUL R97, R97, 0.5 ;  /* 0x3f0000006161c820 */ /* 0x000fe20000400000 */
[----:B------:R-:W4:Y:S01]  /*6ea0*/  MUFU.EX2 R92, R92 ;  /* 0x0000005c005c7308 */ /* 0x000f220000000800 */
[----:B-1----:R-:W-:Y:S01]  /*6eb0*/  @!P3 FMUL R48, R48, R48 ;  /* 0x000000303030b220 */ /* 0x002fe20000400000 */
[----:B------:R-:W-:Y:S01]  /*6ec0*/  FSETP.GEU.AND P3, PT, R60, -126, PT ;  /* 0xc2fc00003c00780b */ /* 0x000fe20003f6e000 */
[----:B--2---:R-:W-:-:S04]  /*6ed0*/  FADD R53, R9, R147 ;  /* 0x0000009309357221 */ /* 0x004fc80000000000 */
[----:B------:R-:W-:Y:S01]  /*6ee0*/  @!P2 FMUL R100, R100, 0.5 ;  /* 0x3f0000006464a820 */ /* 0x000fe20000400000 */
[----:B------:R-:W1:Y:S01]  /*6ef0*/  MUFU.EX2 R93, R93 ;  /* 0x0000005d005d7308 */ /* 0x000e620000000800 */
[----:B---3--:R-:W-:Y:S01]  /*6f00*/  @!P6 FMUL R18, R18, R18 ;  /* 0x000000121212e220 */ /* 0x008fe20000400000 */
[----:B------:R-:W-:Y:S01]  /*6f10*/  FSETP.GEU.AND P6, PT, R65, -126, PT ;  /* 0xc2fc00004100780b */ /* 0x000fe20003fce000 */
[----:B------:R-:W-:Y:S01]  /*6f20*/  FADD R160, R160, R53 ;  /* 0x00000035a0a07221 */ /* 0x000fe20000000000 */
[----:B------:R-:W-:-:S03]  /*6f30*/  FADD R53, R55, R119 ;  /* 0x0000007737357221 */ /* 0x000fc60000000000 */
[----:B------:R-:W-:Y:S01]  /*6f40*/  @!P3 FMUL R60, R60, 0.5 ;  /* 0x3f0000003c3cb820 */ /* 0x000fe20000400000 */
[----:B------:R-:W2:Y:S01]  /*6f50*/  MUFU.EX2 R97, R97 ;  /* 0x0000006100617308 */ /* 0x000ea20000000800 */
[----:B----4-:R-:W-:Y:S01]  /*6f60*/  @!P5 FMUL R92, R92, R92 ;  /* 0x0000005c5c5cd220 */ /* 0x010fe20000400000 */
[----:B------:R-:W-:Y:S01]  /*6f70*/  FSETP.GEU.AND P5, PT, R104, -126, PT ;  /* 0xc2fc00006800780b */ /* 0x000fe20003fae000 */
[----:B------:R-:W-:Y:S01]  /*6f80*/  FADD R53, R53, R166 ;  /* 0x000000a635357221 */ /* 0x000fe20000000000 */
[----:B------:R-:W-:Y:S01]  /*6f90*/  FADD R160, R45, R160 ;  /* 0x000000a02da07221 */ /* 0x000fe20000000000 */
[----:B------:R-:W-:Y:S02]  /*6fa0*/  F2FP.BF16.F32.PACK_AB R45, R107, R106 ;  /* 0x0000006a6b2d723e */ /* 0x000fe400000010ff */
[----:B------:R-:W-:Y:S01]  /*6fb0*/  @!P6 FMUL R65, R65, 0.5 ;  /* 0x3f0000004141e820 */ /* 0x000fe20000400000 */
[----:B------:R-:W3:Y:S01]  /*6fc0*/  MUFU.EX2 R100, R100 ;  /* 0x0000006400647308 */ /* 0x000ee20000000800 */
[----:B-1----:R-:W-:Y:S01]  /*6fd0*/  @!P1 FMUL R93, R93, R93 ;  /* 0x0000005d5d5d9220 */ /* 0x002fe20000400000 */
[----:B------:R-:W-:Y:S01]  /*6fe0*/  FSETP.GEU.AND P1, PT, R105, -126, PT ;  /* 0xc2fc00006900780b */ /* 0x000fe20003f2e000 */
[----:B------:R-:W-:Y:S01]  /*6ff0*/  FADD R164, R164, R53 ;  /* 0x00000035a4a47221 */ /* 0x000fe20000000000 */
[----:B------:R-:W-:-:S03]  /*7000*/  F2FP.BF16.F32.PACK_AB R53, R91, R90 ;  /* 0x0000005a5b35723e */ /* 0x000fc600000010ff */
        /* <DEDUP_REMOVED lines=8> */
[----:B-1----:R-:W-:-:S04]  /*7090*/  FADD R65, R28, R92 ;  /* 0x0000005c1c417221 */ /* 0x002fc80000000000 */
        /* <DEDUP_REMOVED lines=11> */
[----:B------:R-:W-:-:S03]  /*7150*/  FSETP.GEU.AND P5, PT, R120, -126, PT ;  /* 0xc2fc00007800780b */ /* 0x000fc60003fae000 */
[----:B------:R-:W-:Y:S02]  /*7160*/  FADD R166, R40, R104 ;  /* 0x0000006828a67221 */ /* 0x000fe40000000000 */
[----:B------:R-:W-:Y:S01]  /*7170*/  @!P3 FMUL R72, R72, 0.5 ;  /* 0x3f0000004848b820 */ /* 0x000fe20000400000 */
[----:B------:R-:W1:Y:S01]  /*7180*/  MUFU.EX2 R152, R77 ;  /* 0x0000004d00987308 */ /* 0x000e620000000800 */
[----:B---3--:R-:W-:Y:S01]  /*7190*/  @!P1 FMUL R105, R105, R105 ;  /* 0x0000006969699220 */ /* 0x008fe20000400000 */
[----:B------:R-:W-:-:S05]  /*71a0*/  FSETP.GEU.AND P1, PT, R121, -126, PT ;  /* 0xc2fc00007900780b */ /* 0x000fca0003f2e000 */
[----:B------:R-:W-:Y:S01]  /*71b0*/  @!P5 FMUL R120, R120, 0.5 ;  /* 0x3f0000007878d820 */ /* 0x000fe20000400000 */
[----:B------:R-:W3:Y:S01]  /*71c0*/  MUFU.EX2 R112, R112 ;  /* 0x0000007000707308 */ /* 0x000ee20000000800 */
[----:B--2---:R-:W-:Y:S01]  /*71d0*/  @!P4 FMUL R109, R109, R109 ;  /* 0x0000006d6d6dc220 */ /* 0x004fe20000400000 */
[----:B------:R-:W-:-:S03]  /*71e0*/  FSETP.GEU.AND P4, PT, R2, -126, PT ;  /* 0xc2fc00000200780b */ /* 0x000fc60003f8e000 */
[----:B------:R-:W-:Y:S02]  /*71f0*/  FADD R71, R16, R109 ;  /* 0x0000006d10477221 */ /* 0x000fe40000000000 */
[----:B------:R-:W-:Y:S01]  /*7200*/  @!P1 FMUL R121, R121, 0.5 ;  /* 0x3f00000079799820 */ /* 0x000fe20000400000 */
[----:B------:R2:W4:Y:S01]  /*7210*/  MUFU.EX2 R24, R72 ;  /* 0x0000004800187308 */ /* 0x0005220000000800 */
[----:B-1----:R-:W-:Y:S01]  /*7220*/  @!P6 FMUL R152, R152, R152 ;  /* 0x000000989898e220 */ /* 0x002fe20000400000 */
[----:B------:R-:W-:-:S05]  /*7230*/  FSETP.GEU.AND P6, PT, R89, -126, PT ;  /* 0xc2fc00005900780b */ /* 0x000fca0003fce000 */
[----:B------:R-:W-:Y:S01]  /*7240*/  @!P4 FMUL R2, R2, 0.5 ;  /* 0x3f0000000202c820 */ /* 0x000fe20000400000 */
[----:B------:R-:W1:Y:S01]  /*7250*/  MUFU.EX2 R120, R120 ;  /* 0x0000007800787308 */ /* 0x000e620000000800 */
[----:B---3--:R-:W-:Y:S01]  /*7260*/  @!P2 FMUL R112, R112, R112 ;  /* 0x000000707070a220 */ /* 0x008fe20000400000 */
[----:B------:R-:W-:Y:S01]  /*7270*/  FSETP.GEU.AND P2, PT, R125, -126, PT ;  /* 0xc2fc00007d00780b */ /* 0x000fe20003f4e000 */
[----:B--2---:R-:W-:Y:S02]  /*7280*/  FADD R72, R59, R123 ;  /* 0x0000007b3b487221 */ /* 0x004fe40000000000 */
[----:B------:R-:W-:Y:S02]  /*7290*/  FADD R75, R48, R112 ;  /* 0x00000070304b7221 */ /* 0x000fe40000000000 */
[----:B------:R-:W-:Y:S01]  /*72a0*/  @!P6 FMUL R89, R89, 0.5 ;  /* 0x3f0000005959e820 */ /* 0x000fe20000400000 */
[----:B------:R-:W2:Y:S01]  /*72b0*/  MUFU.EX2 R121, R121 ;  /* 0x0000007900797308 */ /* 0x000ea20000000800 */
[----:B----4-:R-:W-:Y:S01]  /*72c0*/  @!P3 FMUL R24, R24, R24 ;  /* 0x000000181818b220 */ /* 0x010fe20000400000 */
[----:B------:R-:W-:Y:S01]  /*72d0*/  FSETP.GEU.AND P3, PT, R84, -126, PT ;  /* 0xc2fc00005400780b */ /* 0x000fe20003f6e000 */
[----:B------:R-:W-:Y:S01]  /*72e0*/  FADD R29, R29, R72 ;  /* 0x000000481d1d7221 */ /* 0x000fe20000000000 */
[----:B------:R-:W-:-:S03]  /*72f0*/  FADD R72, R43, R107 ;  /* 0x0000006b2b487221 */ /* 0x000fc60000000000 */
[----:B------:R-:W-:Y:S01]  /*7300*/  @!P2 FMUL R125, R125, 0.5 ;  /* 0x3f0000007d7da820 */ /* 0x000fe20000400000 */
[----:B------:R-:W3:Y:S01]  /*7310*/  MUFU.EX2 R89, R89 ;  /* 0x0000005900597308 */ /* 0x000ee20000000800 */
[----:B-1----:R-:W-:Y:S01]  /*7320*/  @!P5 FMUL R120, R120, R120 ;  /* 0x000000787878d220 */ /* 0x002fe20000400000 */
[----:B------:R-:W-:Y:S01]  /*7330*/  FSETP.GEU.AND P5, PT, R128, -126, PT ;  /* 0xc2fc00008000780b */ /* 0x000fe20003fae000 */
[----:B------:R-:W-:Y:S01]  /*7340*/  FADD R72, R72, R41 ;  /* 0x0000002948487221 */ /* 0x000fe20000000000 */
[----:B------:R-:W-:Y:S01]  /*7350*/  FADD R41, R63, R127 ;  /* 0x0000007f3f297221 */ /* 0x000fe20000000000 */
[----:B------:R-:W-:Y:S01]  /*7360*/  FADD R168, R56, R120 ;  /* 0x0000007838a87221 */ /* 0x000fe20000000000 */
[----:B------:R-:W-:Y:S01]  /*7370*/  F2FP.BF16.F32.PACK_AB R56, R154, R153 ;  /* 0x000000999a38723e */ /* 0x000fe200000010ff */
[----:B------:R-:W-:Y:S01]  /*7380*/  @!P3 FMUL R84, R84, 0.5 ;  /* 0x3f0000005454b820 */ /* 0x000fe20000400000 */
[----:B------:R-:W1:Y:S01]  /*7390*/  MUFU.EX2 R2, R2 ;  /* 0x0000000200027308 */ /* 0x000e620000000800 */
[----:B--2---:R-:W-:Y:S01]  /*73a0*/  @!P1 FMUL R121, R121, R121 ;  /* 0x0000007979799220 */ /* 0x004fe20000400000 */
[----:B------:R-:W-:Y:S01]  /*73b0*/  FSETP.GEU.AND P1, PT, R129, -126, PT ;  /* 0xc2fc00008100780b */ /* 0x000fe20003f2e000 */
[----:B------:R-:W-:Y:S01]  /*73c0*/  FADD R80, R80, R41 ;  /* 0x0000002950507221 */ /* 0x000fe20000000000 */
[----:B------:R-:W-:Y:S01]  /*73d0*/  FADD R41, R50, R114 ;  /* 0x0000007232297221 */ /* 0x000fe20000000000 */
[----:B------:R-:W-:Y:S01]  /*73e0*/  FADD R57, R57, R168 ;  /* 0x000000a839397221 */ /* 0x000fe20000000000 */
[----:B------:R-:W-:Y:S01]  /*73f0*/  FADD R170, R19, R121 ;  /* 0x0000007913aa7221 */ /* 0x000fe20000000000 */
[----:B------:R-:W-:Y:S01]  /*7400*/  @!P5 FMUL R128, R128, 0.5 ;  /* 0x3f0000008080d820 */ /* 0x000fe20000400000 */
[----:B------:R2:W4:Y:S01]  /*7410*/  MUFU.EX2 R155, R84 ;  /* 0x00000054009b7308 */ /* 0x0005220000000800 */
[----:B---3--:R-:W-:Y:S01]  /*7420*/  @!P6 FMUL R89, R89, R89 ;  /* 0x000000595959e220 */ /* 0x008fe20000400000 */
[----:B------:R-:W-:Y:S01]  /*7430*/  FSETP.GEU.AND P6, PT, R101, -126, PT ;  /* 0xc2fc00006500780b */ /* 0x000fe20003fce000 */
[----:B------:R-:W-:Y:S01]  /*7440*/  FADD R41, R41, R162 ;  /* 0x000000a229297221 */ /* 0x000fe20000000000 */
[----:B------:R-:W-:Y:S01]  /*7450*/  FADD R162, R70, R134 ;  /* 0x0000008646a27221 */ /* 0x000fe20000000000 */
[----:B------:R-:W-:Y:S01]  /*7460*/  FADD R168, R15, R105 ;  /* 0x000000690fa87221 */ /* 0x000fe20000000000 */
[----:B------:R-:W-:Y:S01]  /*7470*/  FADD R29, R29, R72 ;  /* 0x000000481d1d7221 */ /* 0x000fe20000000000 */
[----:B------:R-:W-:Y:S01]  /*7480*/  @!P1 FMUL R129, R129, 0.5 ;  /* 0x3f00000081819820 */ /* 0x000fe20000400000 */
[----:B------:R-:W3:Y:S01]  /*7490*/  MUFU.EX2 R125, R125 ;  /* 0x0000007d007d7308 */ /* 0x000ee20000000800 */
[----:B-1----:R-:W-:Y:S01]  /*74a0*/  @!P4 FMUL R2, R2, R2 ;  /* 0x000000020202c220 */ /* 0x002fe20000400000 */
[----:B------:R-:W-:Y:S01]  /*74b0*/  FSETP.GEU.AND P4, PT, R136, -126, PT ;  /* 0xc2fc00008800780b */ /* 0x000fe20003f8e000 */
[----:B--2---:R-:W-:Y:S01]  /*74c0*/  FADD R84, R8, R143 ;  /* 0x0000008f08547221 */ /* 0x004fe20000000000 */
[----:B------:R-:W-:Y:S01]  /*74d0*/  FADD R29, R29, R160 ;  /* 0x000000a01d1d7221 */ /* 0x000fe20000000000 */
[----:B------:R-:W-:Y:S01]  /*74e0*/  FADD R172, R60, R2 ;  /* 0x000000023cac7221 */ /* 0x000fe20000000000 */
[----:B------:R-:W-:Y:S01]  /*74f0*/  F2FP.BF16.F32.PACK_AB R72, R17, R48 ;  /* 0x000000301148723e */ /* 0x000fe200000010ff */
[----:B------:R-:W-:Y:S01]  /*7500*/  @!P6 FMUL R101, R101, 0.5 ;  /* 0x3f0000006565e820 */ /* 0x000fe20000400000 */
[----:B------:R-:W1:Y:S01]  /*7510*/  MUFU.EX2 R128, R128 ;  /* 0x0000008000807308 */ /* 0x000e620000000800 */
[----:B----4-:R-:W-:Y:S01]  /*7520*/  @!P3 FMUL R155, R155, R155 ;  /* 0x0000009b9b9bb220 */ /* 0x010fe20000400000 */
[----:B------:R-:W-:Y:S01]  /*7530*/  FSETP.GEU.AND P3, PT, R96, -126, PT ;  /* 0xc2fc00006000780b */ /* 0x000fe20003f6e000 */
[----:B------:R-:W-:Y:S01]  /*7540*/  FADD R37, R37, R84 ;  /* 0x0000005425257221 */ /* 0x000fe20000000000 */
[----:B------:R-:W-:Y:S01]  /*7550*/  FADD R84, R34, R98 ;  /* 0x0000006222547221 */ /* 0x000fe20000000000 */
[----:B------:R-:W-:-:S02]  /*7560*/  FADD R65, R65, R172 ;  /* 0x000000ac41417221 */ /* 0x000fc40000000000 */
[----:B------:R-:W-:Y:S01]  /*7570*/  @!P4 FMUL R136, R136, 0.5 ;  /* 0x3f0000008888c820 */ /* 0x000fe20000400000 */
[----:B------:R-:W2:Y:S01]  /*7580*/  MUFU.EX2 R101, R101 ;  /* 0x0000006500657308 */ /* 0x000ea20000000800 */
        /* <DEDUP_REMOVED lines=10> */
[----:B------:R-:W-:Y:S01]  /*7630*/  FADD R49, R49, R162 ;  /* 0x000000a231317221 */ /* 0x000fe20000000000 */
[----:B------:R-:W-:Y:S01]  /*7640*/  FADD R162, R54, R118 ;  /* 0x0000007636a27221 */ /* 0x000fe20000000000 */
[----:B------:R-:W-:Y:S01]  /*7650*/  FADD R84, R84, R41 ;  /* 0x0000002954547221 */ /* 0x000fe20000000000 */
[----:B------:R-:W-:Y:S01]  /*7660*/  FADD R164, R37, R164 ;  /* 0x000000a425a47221 */ /* 0x000fe20000000000 */
[----:B------:R-:W-:Y:S01]  /*7670*/  @!P2 FMUL R137, R137, 0.5 ;  /* 0x3f0000008989a820 */ /* 0x000fe20000400000 */
[----:B------:R-:W1:Y:S01]  /*7680*/  MUFU.EX2 R96, R96 ;  /* 0x0000006000607308 */ /* 0x000e620000000800 */
[----:B--2---:R-:W-:Y:S01]  /*7690*/  @!P6 FMUL R101, R101, R101 ;  /* 0x000000656565e220 */ /* 0x004fe20000400000 */
[----:B------:R-:W-:Y:S01]  /*76a0*/  FSETP.GEU.AND P6, PT, R113, -126, PT ;  /* 0xc2fc00007100780b */ /* 0x000fe20003fce000 */
[----:B------:R-:W-:Y:S01]  /*76b0*/  FADD R162, R162, R61 ;  /* 0x0000003da2a27221 */ /* 0x000fe20000000000 */
[----:B------:R-:W-:Y:S01]  /*76c0*/  FADD R25, R25, R84 ;  /* 0x0000005419197221 */ /* 0x000fe20000000000 */
[----:B------:R-:W-:Y:S01]  /*76d0*/  FADD R164, R29, R164 ;  /* 0x000000a41da47221 */ /* 0x000fe20000000000 */
[----:B------:R-:W-:Y:S01]  /*76e0*/  F2FP.BF16.F32.PACK_AB R80, R13, R32 ;  /* 0x000000200d50723e */ /* 0x000fe200000010ff */
[----:B------:R-:W-:Y:S01]  /*76f0*/  @!P5 FMUL R140, R140, 0.5 ;  /* 0x3f0000008c8cd820 */ /* 0x000fe20000400000 */
[----:B------:R-:W2:Y:S01]  /*7700*/  MUFU.EX2 R136, R136 ;  /* 0x0000008800887308 */ /* 0x000ea20000000800 */
[----:B---3--:R-:W-:Y:S01]  /*7710*/  @!P1 FMUL R129, R129, R129 ;  /* 0x0000008181819220 */ /* 0x008fe20000400000 */
[----:B------:R-:W-:Y:S01]  /*7720*/  FSETP.GEU.AND P1, PT, R141, -126, PT ;  /* 0xc2fc00008d00780b */ /* 0x000fe20003f2e000 */
[----:B------:R-:W-:Y:S01]  /*7730*/  FADD R162, R49, R162 ;  /* 0x000000a231a27221 */ /* 0x000fe20000000000 */
[----:B------:R-:W-:-:S02]  /*7740*/  F2FP.BF16.F32.PACK_AB R49, R99, R98 ;  /* 0x000000626331723e */ /* 0x000fc400000010ff */
[----:B------:R-:W-:Y:S01]  /*7750*/  F2FP.BF16.F32.PACK_AB R41, R115, R114 ;  /* 0x000000727329723e */ /* 0x000fe200000010ff */
[----:B------:R-:W-:Y:S01]  /*7760*/  @!P6 FMUL R113, R113, 0.5 ;  /* 0x3f0000007171e820 */ /* 0x000fe20000400000 */
[----:B------:R-:W3:Y:S01]  /*7770*/  MUFU.EX2 R137, R137 ;  /* 0x0000008900897308 */ /* 0x000ee20000000800 */
[----:B-1----:R-:W-:Y:S01]  /*7780*/  @!P3 FMUL R96, R96, R96 ;  /* 0x000000606060b220 */ /* 0x002fe20000400000 */
[----:B------:R-:W-:Y:S01]  /*7790*/  FSETP.GEU.AND P3, PT, R108, -126, PT ;  /* 0xc2fc00006c00780b */ /* 0x000fe20003f6e000 */
[----:B------:R-:W-:Y:S01]  /*77a0*/  FADD R162, R33, R162 ;  /* 0x000000a221a27221 */ /* 0x000fe20000000000 */
[----:B------:R-:W-:Y:S02]  /*77b0*/  F2FP.BF16.F32.PACK_AB R37, R123, R122 ;  /* 0x0000007a7b25723e */ /* 0x000fe400000010ff */
[----:B------:R-:W-:Y:S01]  /*77c0*/  F2FP.BF16.F32.PACK_AB R33, R131, R130 ;  /* 0x000000828321723e */ /* 0x000fe200000010ff */
[----:B------:R-:W-:Y:S01]  /*77d0*/  @!P1 FMUL R141, R141, 0.5 ;  /* 0x3f0000008d8d9820 */ /* 0x000fe20000400000 */
[----:B------:R-:W1:Y:S01]  /*77e0*/  MUFU.EX2 R113, R113 ;  /* 0x0000007100717308 */ /* 0x000e620000000800 */
[----:B--2---:R-:W-:Y:S01]  /*77f0*/  @!P4 FMUL R136, R136, R136 ;  /* 0x000000888888c220 */ /* 0x004fe20000400000 */
[----:B------:R-:W-:Y:S01]  /*7800*/  FSETP.GEU.AND P4, PT, R144, -126, PT ;  /* 0xc2fc00009000780b */ /* 0x000fe20003f8e000 */
[----:B------:R-:W-:Y:S01]  /*7810*/  FADD R25, R25, R162 ;  /* 0x000000a219197221 */ /* 0x000fe20000000000 */
[----:B------:R-:W-:Y:S01]  /*7820*/  F2FP.BF16.F32.PACK_AB R29, R139, R138 ;  /* 0x0000008a8b1d723e */ /* 0x000fe200000010ff */
[----:B------:R-:W-:Y:S01]  /*7830*/  FADD R61, R24, R136 ;  /* 0x00000088183d7221 */ /* 0x000fe20000000000 */
[----:B------:R-:W-:Y:S01]  /*7840*/  F2FP.BF16.F32.PACK_AB R84, R11, R4 ;  /* 0x000000040b54723e */ /* 0x000fe200000010ff */
        /* <DEDUP_REMOVED lines=25> */
[----:B------:R-:W2:Y:S01]  /*79e0*/  MUFU.EX2 R144, R144 ;  /* 0x0000009000907308 */ /* 0x000ea20000000800 */
[----:B---3--:R-:W-:Y:S01]  /*79f0*/  @!P3 FMUL R108, R108, R108 ;  /* 0x0000006c6c6cb220 */ /* 0x008fe20000400000 */
[----:B------:R-:W-:Y:S01]  /*7a00*/  FSETP.GEU.AND P3, PT, R116, -126, PT ;  /* 0xc2fc00007400780b */ /* 0x000fe20003f6e000 */
[----:B------:R-:W-:Y:S01]  /*7a10*/  FADD R61, R61, R168 ;  /* 0x000000a83d3d7221 */ /* 0x000fe20000000000 */
[----:B------:R-:W-:Y:S01]  /*7a20*/  F2FP.BF16.F32.PACK_AB R25, R147, R146 ;  /* 0x000000929319723e */ /* 0x000fe200000010ff */
[----:B------:R-:W-:Y:S01]  /*7a30*/  FADD R170, R44, R108 ;  /* 0x0000006c2caa7221 */ /* 0x000fe20000000000 */
[----:B------:R-:W-:Y:S01]  /*7a40*/  F2FP.BF16.F32.PACK_AB R64, R21, R64 ;  /* 0x000000401540723e */ /* 0x000fe200000010ff */
        /* <DEDUP_REMOVED lines=27> */
[----:B------:R-:W-:Y:S01]  /*7c00*/  FADD R184, R77, R178 ;  /* 0x000000b24db87221 */ /* 0x000fe20000000000 */
[----:B------:R-:W-:Y:S01]  /*7c10*/  FADD R71, R36, R100 ;  /* 0x0000006424477221 */ /* 0x000fe20000000000 */
[----:B------:R-:W-:Y:S01]  /*7c20*/  FADD R73, R14, R101 ;  /* 0x000000650e497221 */ /* 0x000fe20000000000 */
[----:B------:R-:W-:Y:S01]  /*7c30*/  FADD R77, R18, R117 ;  /* 0x00000075124d7221 */ /* 0x000fe20000000000 */
[----:B------:R-:W-:Y:S01]  /*7c40*/  FADD R65, R65, R170 ;  /* 0x000000aa41417221 */ /* 0x000fe20000000000 */
[----:B------:R-:W-:Y:S01]  /*7c50*/  @!P2 FMUL R149, R149, 0.5 ;  /* 0x3f0000009595a820 */ /* 0x000fe20000400000 */
[----:B------:R-:W1:Y:S01]  /*7c60*/  MUFU.EX2 R133, R133 ;  /* 0x0000008500857308 */ /* 0x000e620000000800 */
[----:B--2---:R-:W-:Y:S01]  /*7c70*/  @!P3 FMUL R116, R116, R116 ;  /* 0x000000747474b220 */ /* 0x004fe20000400000 */
[----:B------:R-:W-:Y:S01]  /*7c80*/  FADD R69, R69, R180 ;  /* 0x000000b445457221 */ /* 0x000fe20000000000 */
[----:B------:R-:W-:Y:S01]  /*7c90*/  FADD R182, R79, R182 ;  /* 0x000000b64fb67221 */ /* 0x000fe20000000000 */
[----:B------:R-:W-:Y:S01]  /*7ca0*/  FADD R184, R81, R184 ;  /* 0x000000b851b87221 */ /* 0x000fe20000000000 */
[----:B------:R-:W-:Y:S01]  /*7cb0*/  FADD R75, R52, R116 ;  /* 0x00000074344b7221 */ /* 0x000fe20000000000 */
[----:B------:R-:W-:Y:S01]  /*7cc0*/  F2FP.BF16.F32.PACK_AB R81, R35, R34 ;  /* 0x000000222351723e */ /* 0x000fe200000010ff */
[----:B------:R-:W-:Y:S01]  /*7cd0*/  FADD R57, R57, R182 ;  /* 0x000000b639397221 */ /* 0x000fe20000000000 */
[----:B------:R-:W2:Y:S01]  /*7ce0*/  MUFU.EX2 R148, R148 ;  /* 0x0000009400947308 */ /* 0x000ea20000000800 */
[----:B---3--:R-:W-:Y:S01]  /*7cf0*/  @!P5 FMUL R132, R132, R132 ;  /* 0x000000848484d220 */ /* 0x008fe20000400000 */
[----:B------:R-:W-:Y:S01]  /*7d00*/  FADD R61, R61, R184 ;  /* 0x000000b83d3d7221 */ /* 0x000fe20000000000 */
[----:B------:R-:W-:-:S02]  /*7d10*/  F2FP.BF16.F32.PACK_AB R79, R47, R46 ;  /* 0x0000002e2f4f723e */ /* 0x000fc400000010ff */
[----:B------:R-:W-:Y:S01]  /*7d20*/  FADD R172, R22, R132 ;  /* 0x0000008416ac7221 */ /* 0x000fe20000000000 */
[----:B------:R-:W-:Y:S02]  /*7d30*/  F2FP.BF16.F32.PACK_AB R47, R111, R110 ;  /* 0x0000006e6f2f723e */ /* 0x000fe400000010ff */
[----:B------:R-:W3:Y:S01]  /*7d40*/  MUFU.EX2 R149, R149 ;  /* 0x0000009500957308 */ /* 0x000ee20000000800 */
[----:B-1----:R-:W-:Y:S01]  /*7d50*/  @!P1 FMUL R133, R133, R133 ;  /* 0x0000008585859220 */ /* 0x002fe20000400000 */
[----:B------:R-:W-:Y:S01]  /*7d60*/  FADD R71, R71, R172 ;  /* 0x000000ac47477221 */ /* 0x000fe20000000000 */
[----:B------:R-:W-:Y:S02]  /*7d70*/  F2FP.BF16.F32.PACK_AB R35, R135, R134 ;  /* 0x000000868723723e */ /* 0x000fe400000010ff */
[----:B------:R-:W-:Y:S01]  /*7d80*/  FADD R174, R23, R133 ;  /* 0x0000008517ae7221 */ /* 0x000fe20000000000 */
[----:B------:R-:W-:Y:S02]  /*7d90*/  F2FP.BF16.F32.PACK_AB R46, R109, R108 ;  /* 0x0000006c6d2e723e */ /* 0x000fe400000010ff */
[----:B------:R-:W-:Y:S01]  /*7da0*/  F2FP.BF16.F32.PACK_AB R40, R113, R112 ;  /* 0x000000707128723e */ /* 0x000fe200000010ff */
[----:B--2---:R-:W-:Y:S01]  /*7db0*/  @!P4 FMUL R148, R148, R148 ;  /* 0x000000949494c220 */ /* 0x004fe20000400000 */
[----:B------:R-:W-:Y:S01]  /*7dc0*/  FADD R73, R73, R174 ;  /* 0x000000ae49497221 */ /* 0x000fe20000000000 */
[----:B------:R-:W-:-:S02]  /*7dd0*/  F2FP.BF16.F32.PACK_AB R38, R125, R2 ;  /* 0x000000027d26723e */ /* 0x000fc400000010ff */
[----:B------:R-:W-:Y:S01]  /*7de0*/  FADD R176, R155, R148 ;  /* 0x000000949bb07221 */ /* 0x000fe20000000000 */
[----:B------:R-:W-:Y:S02]  /*7df0*/  F2FP.BF16.F32.PACK_AB R32, R129, R128 ;  /* 0x000000808120723e */ /* 0x000fe400000010ff */
[----:B------:R-:W-:Y:S01]  /*7e00*/  F2FP.BF16.F32.PACK_AB R34, R133, R132 ;  /* 0x000000848522723e */ /* 0x000fe200000010ff */
[----:B---3--:R-:W-:Y:S01]  /*7e10*/  @!P2 FMUL R149, R149, R149 ;  /* 0x000000959595a220 */ /* 0x008fe20000400000 */
[----:B------:R-:W-:Y:S01]  /*7e20*/  FADD R176, R75, R176 ;  /* 0x000000b04bb07221 */ /* 0x000fe20000000000 */
[----:B------:R-:W-:Y:S02]  /*7e30*/  F2FP.BF16.F32.PACK_AB R75, R55, R54 ;  /* 0x00000036374b723e */ /* 0x000fe400000010ff */
[----:B------:R-:W-:Y:S01]  /*7e40*/  FADD R178, R157, R149 ;  /* 0x000000959db27221 */ /* 0x000fe20000000000 */
[----:B------:R-:W-:Y:S01]  /*7e50*/  FADD R176, R71, R176 ;  /* 0x000000b047b07221 */ /* 0x000fe20000000000 */
[----:B------:R-:W-:-:S02]  /*7e60*/  F2FP.BF16.F32.PACK_AB R71, R63, R62 ;  /* 0x0000003e3f47723e */ /* 0x000fc400000010ff */
[----:B------:R-:W-:Y:S01]  /*7e70*/  FADD R178, R77, R178 ;  /* 0x000000b24db27221 */ /* 0x000fe20000000000 */
[----:B------:R-:W-:Y:S01]  /*7e80*/  FADD R176, R65, R176 ;  /* 0x000000b041b07221 */ /* 0x000fe20000000000 */
[----:B------:R-:W-:Y:S02]  /*7e90*/  F2FP.BF16.F32.PACK_AB R65, R67, R66 ;  /* 0x000000424341723e */ /* 0x000fe400000010ff */
[----:B------:R-:W-:Y:S01]  /*7ea0*/  FADD R178, R73, R178 ;  /* 0x000000b249b27221 */ /* 0x000fe20000000000 */
[----:B------:R-:W-:Y:S01]  /*7eb0*/  FADD R57, R57, R176 ;  /* 0x000000b039397221 */ /* 0x000fe20000000000 */
[----:B------:R-:W-:Y:S02]  /*7ec0*/  F2FP.BF16.F32.PACK_AB R67, R6, R70 ;  /* 0x000000460643723e */ /* 0x000fe400000010ff */
[----:B------:R-:W-:Y:S01]  /*7ed0*/  FADD R178, R69, R178 ;  /* 0x000000b245b27221 */ /* 0x000fe20000000000 */
[----:B------:R-:W-:Y:S02]  /*7ee0*/  F2FP.BF16.F32.PACK_AB R69, R59, R58 ;  /* 0x0000003a3b45723e */ /* 0x000fe400000010ff */
[----:B------:R-:W-:Y:S01]  /*7ef0*/  F2FP.BF16.F32.PACK_AB R63, R8, R78 ;  /* 0x0000004e083f723e */ /* 0x000fe200000010ff */
[----:B------:R-:W-:Y:S01]  /*7f00*/  FADD R178, R61, R178 ;  /* 0x000000b23db27221 */ /* 0x000fe20000000000 */
[----:B------:R-:W-:-:S02]  /*7f10*/  F2FP.BF16.F32.PACK_AB R61, R7, R74 ;  /* 0x0000004a073d723e */ /* 0x000fc400000010ff */
[----:B------:R-:W-:Y:S01]  /*7f20*/  F2FP.BF16.F32.PACK_AB R59, R10, R86 ;  /* 0x000000560a3b723e */ /* 0x000fe200000010ff */
[----:B------:R-:W-:Y:S01]  /*7f30*/  FADD R205, R57, R178 ;  /* 0x000000b239cd7221 */ /* 0x000fe20000000000 */
[----:B------:R-:W-:Y:S02]  /*7f40*/  F2FP.BF16.F32.PACK_AB R57, R9, R82 ;  /* 0x000000520939723e */ /* 0x000fe400000010ff */
[----:B------:R-:W-:Y:S02]  /*7f50*/  F2FP.BF16.F32.PACK_AB R70, R20, R60 ;  /* 0x0000003c1446723e */ /* 0x000fe400000010ff */
[----:B------:R-:W-:Y:S02]  /*7f60*/  F2FP.BF16.F32.PACK_AB R77, R43, R42 ;  /* 0x0000002a2b4d723e */ /* 0x000fe400000010ff */
[----:B------:R-:W-:Y:S02]  /*7f70*/  F2FP.BF16.F32.PACK_AB R73, R51, R50 ;  /* 0x000000323349723e */ /* 0x000fe400000010ff */
[----:B------:R-:W-:-:S02]  /*7f80*/  F2FP.BF16.F32.PACK_AB R86, R12, R28 ;  /* 0x0000001c0c56723e */ /* 0x000fc400000010ff */
[----:B------:R-:W-:Y:S02]  /*7f90*/  F2FP.BF16.F32.PACK_AB R82, R14, R36 ;  /* 0x000000240e52723e */ /* 0x000fe400000010ff */
        /* <DEDUP_REMOVED lines=18> */
[----:B------:R-:W-:Y:S01]  /*80c0*/  F2FP.BF16.F32.PACK_AB R26, R149, R148 ;  /* 0x00000094951a723e */ /* 0x000fe200000010ff */
[----:B------:R-:W-:Y:S06]  /*80d0*/  @!P0 BRA `(.L_x_19) ;  /* 0x0000000000048947 */ /* 0x000fec0003800000 */
[----:B------:R-:W-:Y:S01]  /*80e0*/  BPT.TRAP 0x1 ;  /* 0x000000040000795c */ /* 0x000fe20000300000 */
.L_x_19:
[----:B------:R-:W1:Y:S01]  /*80f0*/  SYNCS.PHASECHK.TRANS64.TRYWAIT P1, [UR61+0x160008], R159 ;  /* 0x1600089fff0075a7 */ /* 0x000e62000802017d */
[----:B------:R-:W-:-:S06]  /*8100*/  ULOP3.LUT UR4, UR49, 0x8000000, URZ, 0xfc, !UPT ;  /* 0x0800000031047892 */ /* 0x000fcc000f8efc3f */
[----:B------:R-:W-:-:S05]  /*8110*/  MOV R2, UR4 ;  /* 0x0000000400027c02 */ /* 0x000fca0008000f00 */
[----:B------:R2:W-:Y:S02]  /*8120*/  STL [R1+0x420], R2 ;  /* 0x0004200201007387 */ /* 0x0005e40000100800 */
[----:B-12---:R-:W-:Y:S05]  /*8130*/  @!P1 BRA `(.L_x_20) ;  /* 0x0000059800409947 */ /* 0x006fea0003800000 */
.L_x_132:
[----:B-1----:R-:W2:Y:S01]  /*8140*/  LDL R2, [R1+0x420] ;  /* 0x0004200001027983 */ /* 0x002ea20000100800 */
[----:B------:R-:W-:-:S03]  /*8150*/  UMOV UR7, 0x40000040 ;  /* 0x4000004000077882 */ /* 0x000fc60000000000 */
[----:B------:R-:W-:Y:S04]  /*8160*/  STL [R1+0x2364], R80 ;  /* 0x0023645001007387 */ /* 0x000fe80000100800 */
        /* <DEDUP_REMOVED lines=61> */
[----:B------:R-:W-:Y:S04]  /*8540*/  STL.64 [R1+0x468], R214 ;  /* 0x000468d601007387 */ /* 0x000fe80000100a00 */
[----:B------:R-:W-:Y:S04]  /*8550*/  STL.64 [R1+0x460], R212 ;  /* 0x000460d401007387 */ /* 0x000fe80000100a00 */
[----:B------:R-:W-:Y:S04]  /*8560*/  STL.64 [R1+0x458], R210 ;  /* 0x000458d201007387 */ /* 0x000fe80000100a00 */
[----:B------:R-:W-:Y:S04]  /*8570*/  STL.64 [R1+0x450], R208 ;  /* 0x000450d001007387 */ /* 0x000fe80000100a00 */
[----:B------:R-:W-:Y:S04]  /*8580*/  STL.64 [R1+0x448], R206 ;  /* 0x000448ce01007387 */ /* 0x000fe80000100a00 */
[----:B------:R-:W-:Y:S04]  /*8590*/  STL.64 [R1+0x440], R204 ;  /* 0x000440cc01007387 */ /* 0x000fe80000100a00 */
[----:B------:R-:W-:Y:S04]  /*85a0*/  STL [R1+0x43c], R158 ;  /* 0x00043c9e01007387 */ /* 0x000fe80000100800 */
[----:B------:R-:W-:Y:S04]  /*85b0*/  STL [R1+0x438], R156 ;  /* 0x0004389c01007387 */ /* 0x000fe80000100800 */
[----:B------:R1:W-:Y:S02]  /*85c0*/  STL [R1+0x434], R124 ;  /* 0x0004347c01007387 */ /* 0x0003e40000100800 */
[----:B-1----:R-:W-:Y:S01]  /*85d0*/  WARPGROUP.ARRIVE ;  /* 0x00000000000079c5 */ /* 0x002fe20000000000 */
[----:B--2---:R-:W-:-:S13]  /*85e0*/  R2UR UR5, R2 ;  /* 0x00000000020572ca */ /* 0x004fda00000e0000 */
[----:B------:R-:W-:-:S07]  /*85f0*/  ULOP3.LUT UR4, UR5, 0x4000, URZ, 0xfc, !UPT ;  /* 0x0000400005047892 */ /* 0x000fce000f8efc3f */
[----:B------:R-:W-:Y:S01]  /*8600*/  UMOV UR6, UR4 ;  /* 0x0000000400067c82 */ /* 0x000fe20008000000 */
[----:B------:R-:W-:-:S09]  /*8610*/  UIADD3 UR4, UR5, 0x6000, URZ ;  /* 0x0000600005047890 */ /* 0x000fd2000fffe03f */
[----:B------:R-:W-:Y:S01]  /*8620*/  HGMMA.64x256x16.F32.BF16 R88, R84, gdesc[UR4].tnspB, RZ, !UPT, gsb0 ;  /* 0x43e0000454587df0 */ /* 0x000fe2000c0018ff */
[----:B------:R-:W-:Y:S01]  /*8630*/  UMOV UR7, 0x40000040 ;  /* 0x4000004000077882 */ /* 0x000fe20000000000 */
[----:B------:R-:W-:Y:S01]  /*8640*/  UMOV UR6, UR4 ;  /* 0x0000000400067c82 */ /* 0x000fe20008000000 */
[----:B------:R-:W-:Y:S02]  /*8650*/  WARPGROUP.DEPBAR.LE gsb0, 0x0 ;  /* 0x00008000000079c5 */ /* 0x000fe40000010000 */
[----:B------:R-:W-:Y:S01]  /*8660*/  STL.64 [R1+0x200], R88 ;  /* 0x0002005801007387 */ /* 0x000fe20000100a00 */
[----:B------:R-:W-:Y:S01]  /*8670*/  IMAD.MOV.U32 R80, RZ, RZ, R133 ;  /* 0x000000ffff507224 */ /* 0x000fe200078e0085 */
[----:B------:R-:W-:Y:S01]  /*8680*/  MOV R81, R134 ;  /* 0x0000008600517202 */ /* 0x000fe20000000f00 */
[----:B------:R-:W-:Y:S01]  /*8690*/  IMAD.MOV.U32 R82, RZ, RZ, R135 ;  /* 0x000000ffff527224 */ /* 0x000fe200078e0087 */
[----:B------:R-:W-:Y:S01]  /*86a0*/  STL.64 [R1+0x208], R90 ;  /* 0x0002085a01007387 */ /* 0x000fe20000100a00 */
[----:B------:R-:W-:Y:S01]  /*86b0*/  MOV R83, R136 ;  /* 0x0000008800537202 */ /* 0x000fe20000000f00 */
[----:B------:R-:W-:Y:S01]  /*86c0*/  IMAD.MOV.U32 R76, RZ, RZ, R137 ;  /* 0x000000ffff4c7224 */ /* 0x000fe200078e0089 */
[----:B------:R-:W-:Y:S01]  /*86d0*/  MOV R77, R138 ;  /* 0x0000008a004d7202 */ /* 0x000fe20000000f00 */
        /* <DEDUP_REMOVED lines=96> */
[----:B------:R1:W-:Y:S01]  /*8ce0*/  STL [R1+0x2b0], R132 ;  /* 0x0002b08401007387 */ /* 0x0003e20000100800 */
[----:B------:R-:W-:-:S03]  /*8cf0*/  IMAD.MOV.U32 R0, RZ, RZ, R215 ;  /* 0x000000ffff007224 */ /* 0x000fc600078e00d7 */
[----:B------:R-:W-:Y:S04]  /*8d00*/  STL.64 [R1+0x2340], R234 ;  /* 0x002340ea01007387 */ /* 0x000fe80000100a00 */
[----:B------:R-:W-:Y:S01]  /*8d10*/  STL.64 [R1+0x2338], R232 ;  /* 0x002338e801007387 */ /* 0x000fe20000100a00 */
[----:B-1----:R-:W-:-:S03]  /*8d20*/  WARPGROUP.ARRIVE ;  /* 0x00000000000079c5 */ /* 0x002fc60000000000 */
[----:B------:R-:W-:Y:S03]  /*8d30*/  STL.64 [R1+0x2330], R230 ;  /* 0x002330e601007387 */ /* 0x000fe60000100a00 */
[----:B------:R-:W-:Y:S01]  /*8d40*/  HGMMA.64x256x16.F32.BF16 R88, R84, gdesc[UR4].tnspB, RZ, !UPT, gsb0 ;  /* 0x43e0000454587df0 */ /* 0x000fe2000c0018ff */
[----:B------:R-:W-:Y:S04]  /*8d50*/  STL.64 [R1+0x2328], R228 ;  /* 0x002328e401007387 */ /* 0x000fe80000100a00 */
[----:B------:R-:W-:Y:S04]  /*8d60*/  STL.64 [R1+0x2320], R226 ;  /* 0x002320e201007387 */ /* 0x000fe80000100a00 */
[----:B------:R-:W-:Y:S04]  /*8d70*/  STL.64 [R1+0x2318], R224 ;  /* 0x002318e001007387 */ /* 0x000fe80000100a00 */
[----:B------:R-:W-:Y:S04]  /*8d80*/  STL.64 [R1+0x2310], R222 ;  /* 0x002310de01007387 */ /* 0x000fe80000100a00 */
[----:B------:R-:W-:Y:S04]  /*8d90*/  STL.64 [R1+0x2308], R220 ;  /* 0x002308dc01007387 */ /* 0x000fe80000100a00 */
[----:B------:R-:W-:Y:S04]  /*8da0*/  STL.64 [R1+0x2300], R218 ;  /* 0x002300da01007387 */ /* 0x000fe80000100a00 */
[----:B------:R-:W-:Y:S01]  /*8db0*/  STL.64 [R1+0x22f8], R216 ;  /* 0x0022f8d801007387 */ /* 0x000fe20000100a00 */
[----:B------:R-:W-:-:S03]  /*8dc0*/  WARPGROUP.DEPBAR.LE gsb0, 0x0 ;  /* 0x00008000000079c5 */ /* 0x000fc60000010000 */
[----:B------:R-:W-:Y:S04]  /*8dd0*/  STL.64 [R1+0x22f0], R214 ;  /* 0x0022f0d601007387 */ /* 0x000fe80000100a00 */
        /* <DEDUP_REMOVED lines=52> */
[----:B------:R1:W-:Y:S04]  /*9120*/  STL.64 [R1+0x2148], R108 ;  /* 0x0021486c01007387 */ /* 0x0003e80000100a00 */
[----:B-1----:R-:W2:Y:S04]  /*9130*/  LDL.LU R108, [R1+0x200] ;  /* 0x00020000016c7983 */ /* 0x002ea80000300800 */
[----:B------:R-:W2:Y:S04]  /*9140*/  LDL.LU R109, [R1+0x204] ;  /* 0x00020400016d7983 */ /* 0x000ea80000300800 */
        /* <DEDUP_REMOVED lines=38> */
[----:B------:R-:W2:Y:S01]  /*93b0*/  LDL.LU R148, [R1+0x2a0] ;  /* 0x0002a00001947983 */ /* 0x000ea20000300800 */
[----:B------:R-:W-:-:S03]  /*93c0*/  MOV R153, R80 ;  /* 0x0000005000997202 */ /* 0x000fc60000000f00 */
[----:B------:R-:W2:Y:S01]  /*93d0*/  LDL.LU R149, [R1+0x2a4] ;  /* 0x0002a40001957983 */ /* 0x000ea20000300800 */
[----:B------:R-:W-:-:S03]  /*93e0*/  IMAD.MOV.U32 R154, RZ, RZ, R81 ;  /* 0x000000ffff9a7224 */ /* 0x000fc600078e0051 */
[----:B------:R-:W2:Y:S01]  /*93f0*/  LDL.LU R150, [R1+0x2a8] ;  /* 0x0002a80001967983 */ /* 0x000ea20000300800 */
[----:B------:R-:W-:-:S03]  /*9400*/  MOV R155, R82 ;  /* 0x00000052009b7202 */ /* 0x000fc60000000f00 */
[----:B------:R-:W2:Y:S01]  /*9410*/  LDL.LU R151, [R1+0x2ac] ;  /* 0x0002ac0001977983 */ /* 0x000ea20000300800 */
[----:B------:R-:W-:-:S03]  /*9420*/  IMAD.MOV.U32 R156, RZ, RZ, R83 ;  /* 0x000000ffff9c7224 */ /* 0x000fc600078e0053 */
[----:B------:R-:W2:Y:S04]  /*9430*/  LDL.LU R152, [R1+0x2b0] ;  /* 0x0002b00001987983 */ /* 0x000ea80000300800 */
[----:B------:R-:W2:Y:S04]  /*9440*/  LDL.LU R80, [R1+0x2364] ;  /* 0x0023640001507983 */ /* 0x000ea80000300800 */
[----:B------:R-:W2:Y:S04]  /*9450*/  LDL.LU R81, [R1+0x2360] ;  /* 0x0023600001517983 */ /* 0x000ea80000300800 */
[----:B------:R-:W2:Y:S04]  /*9460*/  LDL.LU R82, [R1+0x235c] ;  /* 0x00235c0001527983 */ /* 0x000ea80000300800 */
[----:B------:R-:W2:Y:S01]  /*9470*/  LDL.LU R83, [R1+0x2358] ;  /* 0x0023580001537983 */ /* 0x000ea20000300800 */
        /* <DEDUP_REMOVED lines=79> */
[----:B------:R-:W-:Y:S01]  /*9970*/  UIADD3 UR4, UR5, 0x4080, URZ ;  /* 0x0000408005047890 */ /* 0x000fe2000fffe03f */
[----:B------:R-:W3:Y:S01]  /*9980*/  LDL.LU R76, [R1+0x2354] ;  /* 0x00235400014c7983 */ /* 0x000ee20000300800 */
[----:B------:R-:W-:-:S03]  /*9990*/  UMOV UR7, 0x40000040 ;  /* 0x4000004000077882 */ /* 0x000fc60000000000 */
[----:B------:R-:W3:Y:S02]  /*99a0*/  LDL.LU R77, [R1+0x2350] ;  /* 0x00235000014d7983 */ /* 0x000ee40000300800 */
[----:B------:R-:W-:Y:S02]  /*99b0*/  UMOV UR6, UR4 ;  /* 0x0000000400067c82 */ /* 0x000fe40008000000 */
[----:B------:R-:W3:Y:S04]  /*99c0*/  LDL.LU R78, [R1+0x234c] ;  /* 0x00234c00014e7983 */ /* 0x000ee80000300800 */
[----:B------:R-:W3:Y:S01]  /*99d0*/  LDL.LU R79, [R1+0x2348] ;  /* 0x00234800014f7983 */ /* 0x000ee20000300800 */
[----:B--2---:R-:W-:-:S06]  /*99e0*/  WARPGROUP.ARRIVE ;  /* 0x00000000000079c5 */ /* 0x004fcc0000000000 */
[----:B------:R-:W-:Y:S03]  /*99f0*/  HGMMA.64x256x16.F32.BF16 R108, R80, gdesc[UR4].tnspB, R108, gsb0 ;  /* 0x43e00004506c7df0 */ /* 0x000fe6000800186c */
[----:B------:R-:W-:Y:S02]  /*9a00*/  WARPGROUP.DEPBAR.LE gsb0, 0x0 ;  /* 0x00008000000079c5 */ /* 0x000fe40000010000 */
        /* <DEDUP_REMOVED lines=64> */
[----:B-1----:R-:W2:Y:S04]  /*9e10*/  LDL.LU.64 R234, [R1+0x2340] ;  /* 0x0023400001ea7983 */ /* 0x002ea80000300a00 */
[----:B------:R-:W4:Y:S04]  /*9e20*/  LDL.LU.64 R232, [R1+0x2338] ;  /* 0x0023380001e87983 */ /* 0x000f280000300a00 */
[----:B------:R-:W3:Y:S04]  /*9e30*/  LDL.LU.64 R230, [R1+0x2330] ;  /* 0x0023300001e67983 */ /* 0x000ee80000300a00 */
        /* <DEDUP_REMOVED lines=60> */
[----:B------:R-:W3:Y:S01]  /*a200*/  LDL.LU.64 R108, [R1+0x2148] ;  /* 0x00214800016c7983 */ /* 0x000ee20000300a00 */
[----:B------:R-:W-:Y:S01]  /*a210*/  UIADD3 UR4, UR5, 0x6080, URZ ;  /* 0x0000608005047890 */ /* 0x000fe2000fffe03f */
[----:B------:R-:W-:-:S06]  /*a220*/  UMOV UR7, 0x40000040 ;  /* 0x4000004000077882 */ /* 0x000fcc0000000000 */
[----:B------:R-:W-:Y:S01]  /*a230*/  UMOV UR6, UR4 ;  /* 0x0000000400067c82 */ /* 0x000fe20008000000 */
[----:B--2---:R-:W-:Y:S04]  /*a240*/  STL.64 [R1+0x2140], R234 ;  /* 0x002140ea01007387 */ /* 0x004fe80000100a00 */
[----:B----4-:R-:W-:Y:S04]  /*a250*/  STL.64 [R1+0x2138], R232 ;  /* 0x002138e801007387 */ /* 0x010fe80000100a00 */
[----:B---3--:R-:W-:Y:S04]  /*a260*/  STL.64 [R1+0x2130], R230 ;  /* 0x002130e601007387 */ /* 0x008fe80000100a00 */
[----:B------:R-:W-:Y:S04]  /*a270*/  STL.64 [R1+0x2128], R228 ;  /* 0x002128e401007387 */ /* 0x000fe80000100a00 */
[----:B------:R-:W-:Y:S04]  /*a280*/  STL.64 [R1+0x2120], R226 ;  /* 0x002120e201007387 */ /* 0x000fe80000100a00 */
[----:B------:R-:W-:Y:S04]  /*a290*/  STL.64 [R1+0x2118], R224 ;  /* 0x002118e001007387 */ /* 0x000fe80000100a00 */
[----:B------:R-:W-:Y:S04]  /*a2a0*/  STL.64 [R1+0x2110], R222 ;  /* 0x002110de01007387 */ /* 0x000fe80000100a00 */
[----:B------:R-:W-:Y:S04]  /*a2b0*/  STL.64 [R1+0x2108], R220 ;  /* 0x002108dc01007387 */ /* 0x000fe80000100a00 */
[----:B------:R-:W-:Y:S04]  /*a2c0*/  STL.64 [R1+0x2100], R218 ;  /* 0x002100da01007387 */ /* 0x000fe80000100a00 */
[----:B------:R-:W-:Y:S01]  /*a2d0*/  STL.64 [R1+0x20f8], R216 ;  /* 0x0020f8d801007387 */ /* 0x000fe20000100a00 */
[----:B------:R-:W-:-:S06]  /*a2e0*/  WARPGROUP.ARRIVE ;  /* 0x00000000000079c5 */ /* 0x000fcc0000000000 */
        /* <DEDUP_REMOVED lines=57> */
[----:B------:R-:W2:Y:S04]  /*a680*/  LDL.LU.64 R110, [R1+0x208] ;  /* 0x00020800016e7983 */ /* 0x000ea80000300a00 */
        /* <DEDUP_REMOVED lines=61> */
[----:B------:R-:W2:Y:S01]  /*aa60*/  LDL.LU.64 R234, [R1+0x3f8] ;  /* 0x0003f80001ea7983 */ /* 0x000ea20000300a00 */
[----:B------:R-:W-:Y:S01]  /*aa70*/  UIADD3 UR4, UR5, 0x4100, URZ ;  /* 0x0000410005047890 */ /* 0x000fe2000fffe03f */
[----:B------:R-:W-:-:S06]  /*aa80*/  UMOV UR7, 0x40000040 ;  /* 0x4000004000077882 */ /* 0x000fcc0000000000 */
[----:B------:R-:W-:Y:S01]  /*aa90*/  UMOV UR6, UR4 ;  /* 0x0000000400067c82 */ /* 0x000fe20008000000 */
[----:B--2---:R-:W-:-:S06]  /*aaa0*/  WARPGROUP.ARRIVE ;  /* 0x00000000000079c5 */ /* 0x004fcc0000000000 */
[----:B------:R-:W-:Y:S03]  /*aab0*/  HGMMA.64x256x16.F32.BF16 R108, R76, gdesc[UR4].tnspB, R108, gsb0 ;  /* 0x43e000044c6c7df0 */ /* 0x000fe6000800186c */
[----:B------:R-:W-:Y:S02]  /*aac0*/  WARPGROUP.DEPBAR.LE gsb0, 0x0 ;  /* 0x00008000000079c5 */ /* 0x000fe40000010000 */
        /* <DEDUP_REMOVED lines=88> */
[----:B------:R1:W-:Y:S01]  /*b050*/  STL [R1+0x2b0], R152 ;  /* 0x0002b09801007387 */ /* 0x0003e20000100800 */
[----:B------:R-:W-:Y:S01]  /*b060*/  MOV R80, R168 ;  /* 0x000000a800507202 */ /* 0x000fe20000000f00 */
[----:B------:R-:W-:Y:S01]  /*b070*/  IMAD.MOV.U32 R67, RZ, RZ, R169 ;  /* 0x000000ffff437224 */ /* 0x000fe200078e00a9 */
[----:B------:R-:W-:Y:S01]  /*b080*/  MOV R82, R166 ;  /* 0x000000a600527202 */ /* 0x000fe20000000f00 */
[----:B------:R-:W2:Y:S01]  /*b090*/  LDL.LU.64 R234, [R1+0x2140] ;  /* 0x0021400001ea7983 */ /* 0x000ea20000300a00 */
[----:B------:R-:W-:Y:S01]  /*b0a0*/  IMAD.MOV.U32 R81, RZ, RZ, R167 ;  /* 0x000000ffff517224 */ /* 0x000fe200078e00a7 */
[----:B------:R-:W-:Y:S01]  /*b0b0*/  MOV R84, R164 ;  /* 0x000000a400547202 */ /* 0x000fe20000000f00 */
[----:B------:R-:W-:Y:S01]  /*b0c0*/  IMAD.MOV.U32 R83, RZ, RZ, R165 ;  /* 0x000000ffff537224 */ /* 0x000fe200078e00a5 */
[----:B------:R-:W3:Y:S01]  /*b0d0*/  LDL.LU.64 R232, [R1+0x2138] ;  /* 0x0021380001e87983 */ /* 0x000ee20000300a00 */
[----:B------:R-:W-:Y:S01]  /*b0e0*/  MOV R86, R162 ;  /* 0x000000a200567202 */ /* 0x000fe20000000f00 */
[----:B------:R-:W-:Y:S01]  /*b0f0*/  IMAD.MOV.U32 R85, RZ, RZ, R163 ;  /* 0x000000ffff557224 */ /* 0x000fe200078e00a3 */
[----:B------:R-:W-:Y:S01]  /*b100*/  MOV R71, R160 ;  /* 0x000000a000477202 */ /* 0x000fe20000000f00 */
[----:B------:R-:W4:Y:S01]  /*b110*/  LDL.LU.64 R230, [R1+0x2130] ;  /* 0x0021300001e67983 */ /* 0x000f220000300a00 */
[----:B------:R-:W-:Y:S01]  /*b120*/  IMAD.MOV.U32 R87, RZ, RZ, R161 ;  /* 0x000000ffff577224 */ /* 0x000fe200078e00a1 */
[----:B------:R-:W-:Y:S01]  /*b130*/  MOV R69, R158 ;  /* 0x0000009e00457202 */ /* 0x000fe20000000f00 */
[----:B------:R-:W-:Y:S01]  /*b140*/  IMAD.MOV.U32 R70, RZ, RZ, R159 ;  /* 0x000000ffff467224 */ /* 0x000fe200078e009f */
[----:B------:R-:W4:Y:S01]  /*b150*/  LDL.LU.64 R228, [R1+0x2128] ;  /* 0x0021280001e47983 */ /* 0x000f220000300a00 */
[----:B------:R-:W-:Y:S01]  /*b160*/  MOV R75, R156 ;  /* 0x0000009c004b7202 */ /* 0x000fe20000000f00 */
[----:B------:R-:W-:Y:S01]  /*b170*/  IMAD.MOV.U32 R68, RZ, RZ, R157 ;  /* 0x000000ffff447224 */ /* 0x000fe200078e009d */
[----:B------:R-:W-:Y:S01]  /*b180*/  MOV R73, R154 ;  /* 0x0000009a00497202 */ /* 0x000fe20000000f00 */
[----:B------:R-:W4:Y:S01]  /*b190*/  LDL.LU.64 R226, [R1+0x2120] ;  /* 0x0021200001e27983 */ /* 0x000f220000300a00 */
[----:B------:R-:W-:-:S02]  /*b1a0*/  IMAD.MOV.U32 R74, RZ, RZ, R155 ;  /* 0x000000ffff4a7224 */ /* 0x000fc400078e009b */
[----:B------:R-:W-:Y:S01]  /*b1b0*/  IMAD.MOV.U32 R72, RZ, RZ, R153 ;  /* 0x000000ffff487224 */ /* 0x000fe200078e0099 */
[----:B------:R-:W4:Y:S04]  /*b1c0*/  LDL.LU.64 R224, [R1+0x2118] ;  /* 0x0021180001e07983 */ /* 0x000f280000300a00 */
        /* <DEDUP_REMOVED lines=35> */
[----:B-1----:R-:W4:Y:S04]  /*b400*/  LDL.LU.64 R152, [R1+0x1ff8] ;  /* 0x001ff80001987983 */ /* 0x002f280000300a00 */
        /* <DEDUP_REMOVED lines=21> */
[----:B------:R-:W4:Y:S01]  /*b560*/  LDL.LU.64 R108, [R1+0x1f48] ;  /* 0x001f4800016c7983 */ /* 0x000f220000300a00 */
[----:B------:R-:W-:Y:S01]  /*b570*/  UIADD3 UR4, UR5, 0x6100, URZ ;  /* 0x0000610005047890 */ /* 0x000fe2000fffe03f */
[----:B------:R-:W-:-:S06]  /*b580*/  UMOV UR7, 0x40000040 ;  /* 0x4000004000077882 */ /* 0x000fcc0000000000 */
[----:B------:R-:W-:Y:S01]  /*b590*/  UMOV UR6, UR4 ;  /* 0x0000000400067c82 */ /* 0x000fe20008000000 */
[----:B--2---:R-:W-:Y:S04]  /*b5a0*/  STL.64 [R1+0x1f20], R234 ;  /* 0x001f20ea01007387 */ /* 0x004fe80000100a00 */
[----:B---3--:R-:W-:Y:S04]  /*b5b0*/  STL.64 [R1+0x1f18], R232 ;  /* 0x001f18e801007387 */ /* 0x008fe80000100a00 */
[----:B----4-:R-:W-:Y:S04]  /*b5c0*/  STL.64 [R1+0x1f10], R230 ;  /* 0x001f10e601007387 */ /* 0x010fe80000100a00 */
        /* <DEDUP_REMOVED lines=492> */
[----:B------:R-:W-:Y:S01]  /*d490*/  STL.64 [R1+0x290], R144 ;  /* 0x0002909001007387 */ /* 0x000fe20000100a00 */
[----:B------:R-:W-:-:S03]  /*d4a0*/  MOV R2, R234 ;  /* 0x000000ea00027202 */ /* 0x000fc60000000f00 */
[----:B------:R-:W-:Y:S01]  /*d4b0*/  STL.64 [R1+0x298], R146 ;  /* 0x0002989201007387 */ /* 0x000fe20000100a00 */
[----:B------:R-:W-:-:S03]  /*d4c0*/  IMAD.MOV.U32 R0, RZ, RZ, R235 ;  /* 0x000000ffff007224 */ /* 0x000fc600078e00eb */
[----:B------:R-:W-:Y:S01]  /*d4d0*/  STL.64 [R1+0x2a0], R148 ;  /* 0x0002a09401007387 */ /* 0x000fe20000100a00 */
[----:B------:R-:W-:Y:S01]  /*d4e0*/  MOV R4, R232 ;  /* 0x000000e800047202 */ /* 0x000fe20000000f00 */
[----:B------:R-:W-:Y:S02]  /*d4f0*/  IMAD.MOV.U32 R3, RZ, RZ, R233 ;  /* 0x000000ffff037224 */ /* 0x000fe400078e00e9 */
[----:B------:R-:W-:Y:S01]  /*d500*/  STL.64 [R1+0x2a8], R150 ;  /* 0x0002a89601007387 */ /* 0x000fe20000100a00 */
[----:B------:R-:W-:Y:S01]  /*d510*/  MOV R6, R230 ;  /* 0x000000e600067202 */ /* 0x000fe20000000f00 */
[----:B------:R-:W-:Y:S02]  /*d520*/  IMAD.MOV.U32 R5, RZ, RZ, R231 ;  /* 0x000000ffff057224 */ /* 0x000fe400078e00e7 */
[----:B------:R1:W-:Y:S01]  /*d530*/  STL [R1+0x2b0], R152 ;  /* 0x0002b09801007387 */ /* 0x0003e20000100800 */
[----:B------:R-:W-:Y:S01]  /*d540*/  MOV R8, R228 ;  /* 0x000000e400087202 */ /* 0x000fe20000000f00 */
[----:B------:R-:W-:-:S02]  /*d550*/  IMAD.MOV.U32 R7, RZ, RZ, R229 ;  /* 0x000000ffff077224 */ /* 0x000fc400078e00e5 */
[----:B------:R-:W2:Y:S01]  /*d560*/  LDL.LU.64 R234, [R1+0x1d20] ;  /* 0x001d200001ea7983 */ /* 0x000ea20000300a00 */
[----:B------:R-:W-:Y:S01]  /*d570*/  MOV R10, R226 ;  /* 0x000000e2000a7202 */ /* 0x000fe20000000f00 */
[----:B------:R-:W-:Y:S02]  /*d580*/  IMAD.MOV.U32 R9, RZ, RZ, R227 ;  /* 0x000000ffff097224 */ /* 0x000fe400078e00e3 */
[----:B------:R-:W3:Y:S01]  /*d590*/  LDL.LU.64 R232, [R1+0x1d18] ;  /* 0x001d180001e87983 */ /* 0x000ee20000300a00 */
[----:B------:R-:W-:Y:S01]  /*d5a0*/  MOV R12, R224 ;  /* 0x000000e0000c7202 */ /* 0x000fe20000000f00 */
[----:B------:R-:W-:Y:S02]  /*d5b0*/  IMAD.MOV.U32 R11, RZ, RZ, R225 ;  /* 0x000000ffff0b7224 */ /* 0x000fe400078e00e1 */
[----:B------:R-:W4:Y:S01]  /*d5c0*/  LDL.LU.64 R230, [R1+0x1d10] ;  /* 0x001d100001e67983 */ /* 0x000f220000300a00 */
[----:B------:R-:W-:Y:S01]  /*d5d0*/  MOV R14, R222 ;  /* 0x000000de000e7202 */ /* 0x000fe20000000f00 */
[----:B------:R-:W-:-:S02]  /*d5e0*/  IMAD.MOV.U32 R13, RZ, RZ, R223 ;  /* 0x000000ffff0d7224 */ /* 0x000fc400078e00df */
[----:B------:R-:W4:Y:S01]  /*d5f0*/  LDL.LU.64 R228, [R1+0x1d08] ;  /* 0x001d080001e47983 */ /* 0x000f220000300a00 */
[----:B------:R-:W-:Y:S01]  /*d600*/  MOV R16, R220 ;  /* 0x000000dc00107202 */ /* 0x000fe20000000f00 */
[----:B------:R-:W-:Y:S02]  /*d610*/  IMAD.MOV.U32 R15, RZ, RZ, R221 ;  /* 0x000000ffff0f7224 */ /* 0x000fe400078e00dd */
[----:B------:R-:W4:Y:S01]  /*d620*/  LDL.LU.64 R226, [R1+0x1d00] ;  /* 0x001d000001e27983 */ /* 0x000f220000300a00 */
        /* <DEDUP_REMOVED lines=99> */
[----:B------:R-:W-:-:S03]  /*dc60*/  IMAD.MOV.U32 R64, RZ, RZ, R153 ;  /* 0x000000ffff407224 */ /* 0x000fc600078e0099 */
        /* <DEDUP_REMOVED lines=3390> */
[----:B------:R-:W2:Y:S04]  /*1b050*/  LDL.LU R150, [R1+0x2a8] ;  /* 0x0002a80001967983 */ /* 0x000ea80000300800 */
[----:B------:R-:W2:Y:S01]  /*1b060*/  LDL.LU R151, [R1+0x2ac] ;  /* 0x0002ac0001977983 */ /* 0x000ea20000300800 */
[----:B------:R-:W-:-:S03]  /*1b070*/  MOV R155, R24 ;  /* 0x00000018009b7202 */ /* 0x000fc60000000f00 */
[----:B------:R-:W2:Y:S01]  /*1b080*/  LDL.LU R152, [R1+0x2b0] ;  /* 0x0002b00001987983 */ /* 0x000ea20000300800 */
[----:B------:R-:W-:-:S03]  /*1b090*/  IMAD.MOV.U32 R156, RZ, RZ, R25 ;  /* 0x000000ffff9c7224 */ /* 0x000fc600078e0019 */
[----:B------:R-:W3:Y:S01]  /*1b0a0*/  LDL.LU R27, [R1+0x684] ;  /* 0x00068400011b7983 */ /* 0x000ee20000300800 */
[----:B------:R-:W-:-:S03]  /*1b0b0*/  MOV R157, R26 ;  /* 0x0000001a009d7202 */ /* 0x000fc60000000f00 */
[----:B------:R-:W3:Y:S04]  /*1b0c0*/  LDL.LU R0, [R1+0x680] ;  /* 0x0006800001007983 */ /* 0x000ee80000300800 */
[----:B------:R-:W2:Y:S04]  /*1b0d0*/  LDL.LU R24, [R1+0x67c] ;  /* 0x00067c0001187983 */ /* 0x000ea80000300800 */
[----:B------:R-:W2:Y:S04]  /*1b0e0*/  LDL.LU R25, [R1+0x678] ;  /* 0x0006780001197983 */ /* 0x000ea80000300800 */
[----:B------:R-:W2:Y:S01]  /*1b0f0*/  LDL.LU R26, [R1+0x674] ;  /* 0x00067400011a7983 */ /* 0x000ea20000300800 */
        /* <DEDUP_REMOVED lines=79> */
[----:B------:R1:W5:Y:S01]  /*1b5f0*/  LDL.LU R3, [R1+0x670] ;  /* 0x0006700001037983 */ /* 0x0003620000300800 */
[----:B------:R-:W-:-:S05]  /*1b600*/  UMOV UR7, 0x40000040 ;  /* 0x4000004000077882 */ /* 0x000fca0000000000 */
[----:B------:R-:W-:Y:S01]  /*1b610*/  UMOV UR6, UR4 ;  /* 0x0000000400067c82 */ /* 0x000fe20008000000 */
[----:B---3--:R-:W-:-:S04]  /*1b620*/  F2FP.BF16.F32.PACK_AB R27, R27, R0 ;  /* 0x000000001b1b723e */ /* 0x008fc800000010ff */
        /* <DEDUP_REMOVED lines=67> */
[----:B--2---:R1:W5:Y:S04]  /*1ba60*/  LDL.LU.64 R234, [R1+0x668] ;  /* 0x0006680001ea7983 */ /* 0x0043680000300a00 */
[----:B------:R1:W5:Y:S04]  /*1ba70*/  LDL.LU.64 R232, [R1+0x660] ;  /* 0x0006600001e87983 */ /* 0x0003680000300a00 */
        /* <DEDUP_REMOVED lines=68> */
[----:B------:R-:W-:Y:S04]  /*1bec0*/  STL.64 [R1], R88 ;  /* 0x0000005801007387 */ /* 0x000fe80000100a00 */
        /* <DEDUP_REMOVED lines=69> */
[----:B------:R1:W5:Y:S04]  /*1c320*/  LDL.LU R158, [R1+0x43c] ;  /* 0x00043c00019e7983 */ /* 0x0003680000300800 */
[----:B------:R1:W5:Y:S04]  /*1c330*/  LDL.LU R156, [R1+0x438] ;  /* 0x00043800019c7983 */ /* 0x0003680000300800 */
[----:B------:R1:W5:Y:S01]  /*1c340*/  LDL.LU R124, [R1+0x434] ;  /* 0x00043400017c7983 */ /* 0x0003620000300800 */
[----:B------:R-:W-:Y:S05]  /*1c350*/  @!P0 BRA `(.L_x_21) ;  /* 0x0000000000048947 */ /* 0x000fea0003800000 */
[----:B------:R-:W-:Y:S01]  /*1c360*/  BPT.TRAP 0x1 ;  /* 0x000000040000795c */ /* 0x000fe20000300000 */
.L_x_21:
[----:B------:R-:W-:Y:S01]  /*1c370*/  UISETP.GT.U32.AND UP0, UPT, UR54, 0x1, UPT ;  /* 0x000000013600788c */ /* 0x000fe2000bf04070 */
[----:B------:R-:W-:Y:S01]  /*1c380*/  IMAD.MOV.U32 R0, RZ, RZ, RZ ;  /* 0x000000ffff007224 */ /* 0x000fe200078e00ff */
[----:B------:R-:W-:-:S04]  /*1c390*/  UIADD3 UR4, UR61, 0x160028, URZ ;  /* 0x001600283d047890 */ /* 0x000fc8000fffe03f */
[----:B------:R-:W-:Y:S01]  /*1c3a0*/  PLOP3.LUT P1, PT, PT, PT, UP0, 0x80, 0x0 ;  /* 0x000000000000781c */ /* 0x000fe20003f2f008 */
[----:B------:R-:W-:-:S09]  /*1c3b0*/  UPRMT UR4, URZ, 0x654, UR4 ;  /* 0x000006543f047896 */ /* 0x000fd20008000004 */
[----:B------:R-:W-:Y:S03]  /*1c3c0*/  SYNCS.ARRIVE.TRANS64.RED.A1T0 RZ, [UR4], RZ ;  /* 0x000000ffffff79a7 */ /* 0x000fe60008100404 */
[----:B------:R-:W-:Y:S05]  /*1c3d0*/  @P1 BRA `(.L_x_22) ;  /* 0x0000000000041947 */ /* 0x000fea0003800000 */
[----:B------:R-:W-:Y:S01]  /*1c3e0*/  BPT.TRAP 0x1 ;  /* 0x000000040000795c */ /* 0x000fe20000300000 */
.L_x_22:
[C---:B-----5:R-:W-:Y:S01]  /*1c3f0*/  ISETP.GE.AND P2, PT, R158.reuse, 0x201, PT ;  /* 0x000002019e00780c */ /* 0x060fe20003f46270 */
[----:B------:R-:W-:Y:S01]  /*1c400*/  UMOV UR60, 0x1 ;  /* 0x00000001003c7882 */ /* 0x000fe20000000000 */
[----:B------:R-:W-:Y:S01]  /*1c410*/  IADD3 R202, R158, 0xff, RZ ;  /* 0x000000ff9eca7810 */ /* 0x000fe20007ffe0ff */
[----:B------:R-:W-:Y:S01]  /*1c420*/  UMOV UR4, 0x2 ;  /* 0x0000000200047882 */ /* 0x000fe20000000000 */
[----:B------:R-:W-:Y:S02]  /*1c430*/  VIADD R3, R3, 0x100 ;  /* 0x0000010003037836 */ /* 0x000fe40000000000 */
[----:B------:R-:W-:-:S04]  /*1c440*/  SHF.R.S32.HI R2, RZ, 0x1f, R202 ;  /* 0x0000001fff027819 */ /* 0x000fc800000114ca */
[----:B------:R-:W-:-:S04]  /*1c450*/  LEA.HI R202, R2, R202, RZ, 0x8 ;  /* 0x000000ca02ca7211 */ /* 0x000fc800078f40ff */
[----:B------:R-:W-:Y:S01]  /*1c460*/  LEA.HI.SX32 R202, R202, 0xffffffff, 0x18 ;  /* 0xffffffffcaca7811 */ /* 0x000fe200078fc2ff */
[----:B------:R-:W-:Y:S06]  /*1c470*/  @!P2 BRA `(.L_x_23) ;  /* 0x000001e00098a947 */ /* 0x000fec0003800000 */
[----:B------:R-:W-:Y:S01]  /*1c480*/  MOV R2, R156 ;  /* 0x0000009c00027202 */ /* 0x000fe20000000f00 */
[----:B------:R-:W-:Y:S01]  /*1c490*/  IMAD.MOV.U32 R172, RZ, RZ, R124 ;  /* 0x000000ffffac7224 */ /* 0x000fe200078e007c */
[----:B------:R-:W-:Y:S01]  /*1c4a0*/  MOV R174, R202 ;  /* 0x000000ca00ae7202 */ /* 0x000fe20000000f00 */
[----:B------:R-:W-:Y:S01]  /*1c4b0*/  IMAD.MOV.U32 R0, RZ, RZ, RZ ;  /* 0x000000ffff007224 */ /* 0x000fe200078e00ff */
[----:B------:R-:W-:Y:S01]  /*1c4c0*/  UMOV UR4, 0x2 ;  /* 0x0000000200047882 */ /* 0x000fe20000000000 */
[----:B------:R-:W-:Y:S01]  /*1c4d0*/  UMOV UR60, 0x1 ;  /* 0x00000001003c7882 */ /* 0x000fe20000000000 */
[----:B------:R-:W-:-:S05]  /*1c4e0*/  ULDC UR5, c[0x0][0x604] ;  /* 0x0001810000057ab9 */ /* 0x000fca0000000800 */
.L_x_34:
[----:B------:R-:W-:-:S13]  /*1c4f0*/  PLOP3.LUT P3, PT, PT, PT, UP1, 0x80, 0x0 ;  /* 0x000000000000781c */ /* 0x000fda0003f6f018 */
[----:B-1----:R-:W-:Y:S05]  /*1c500*/  @!P3 BRA `(.L_x_24) ;  /* 0x000000000004b947 */ /* 0x002fea0003800000 */
[----:B------:R-:W-:Y:S01]  /*1c510*/  BPT.TRAP 0x1 ;  /* 0x000000040000795c */ /* 0x000fe20000300000 */
.L_x_24:
[----:B------:R-:W-:Y:S01]  /*1c520*/  ULEA UR6, UR4, UR61, 0x3 ;  /* 0x0000003d04067291 */ /* 0x000fe2000f8e183f */
[----:B------:R-:W-:-:S08]  /*1c530*/  SHF.L.U32 R4, R0, 0x1f, RZ ;  /* 0x0000001f00047819 */ /* 0x000fd000000006ff */
[----:B------:R-:W2:Y:S02]  /*1c540*/  SYNCS.PHASECHK.TRANS64.TRYWAIT P2, [UR6+0x160000], R4 ;  /* 0x16000004ff0075a7 */ /* 0x000ea40008040146 */
[----:B--2---:R-:W-:Y:S05]  /*1c550*/  @!P2 BRA `(.L_x_25) ;  /* 0x000004540050a947 */ /* 0x004fea0003800000 */
.L_x_133:
[----:B--2---:R-:W2:Y:S04]  /*1c560*/  LDL R5, [R1+0x424] ;  /* 0x0004240001057983 */ /* 0x004ea80000100800 */
[----:B------:R-:W3:Y:S04]  /*1c570*/  LDL.64 R8, [R1+0x418] ;  /* 0x0004180001087983 */ /* 0x000ee80000100a00 */
[----:B------:R-:W4:Y:S01]  /*1c580*/  LDL.64 R6, [R1+0x410] ;  /* 0x0004100001067983 */ /* 0x000f220000100a00 */
[----:B------:R-:W-:Y:S02]  /*1c590*/  MOV R13, UR33 ;  /* 0x00000021000d7c02 */ /* 0x000fe40008000f00 */
[----:B------:R-:W-:Y:S01]  /*1c5a0*/  MOV R12, UR32 ;  /* 0x00000020000c7c02 */ /* 0x000fe20008000f00 */
[----:B------:R-:W-:Y:S01]  /*1c5b0*/  WARPGROUP.ARRIVE ;  /* 0x00000000000079c5 */ /* 0x000fe20000000000 */
[----:B------:R-:W-:Y:S01]  /*1c5c0*/  UMOV UR35, 0x40000040 ;  /* 0x4000004000237882 */ /* 0x000fe20000000000 */
[----:B------:R-:W5:Y:S01]  /*1c5d0*/  LDL.64 R14, [R1+0x408] ;  /* 0x00040800010e7983 */ /* 0x000f620000100a00 */
[----:B------:R-:W-:-:S03]  /*1c5e0*/  UMOV UR43, 0x40000040 ;  /* 0x40000040002b7882 */ /* 0x000fc60000000000 */
[----:B------:R-:W5:Y:S01]  /*1c5f0*/  LDL.64 R10, [R1+0x400] ;  /* 0x00040000010a7983 */ /* 0x000f620000100a00 */
[----:B--2---:R-:W-:Y:S02]  /*1c600*/  R2UR UR6, R5 ;  /* 0x00000000050672ca */ /* 0x004fe400000e0000 */
[----:B---3--:R-:W-:Y:S02]  /*1c610*/  R2UR UR32, R8 ;  /* 0x00000000082072ca */ /* 0x008fe400000e0000 */
[----:B------:R-:W-:-:S09]  /*1c620*/  R2UR UR33, R9 ;  /* 0x00000000092172ca */ /* 0x000fd200000e0000 */
[----:B------:R-:W-:-:S07]  /*1c630*/  ULEA UR6, UR4, UR6, 0xe ;  /* 0x0000000604067291 */ /* 0x000fce000f8e703f */
[----:B------:R-:W-:Y:S02]  /*1c640*/  UMOV UR34, UR6 ;  /* 0x0000000600227c82 */ /* 0x000fe40008000000 */
[----:B------:R-:W-:Y:S01]  /*1c650*/  HGMMA.64x256x16.F32.BF16 R24, gdesc[UR32], RZ, !UPT, gsb0 ;  /* 0x03e00000201879f0 */ /* 0x000fe2000c0018ff */
[----:B------:R-:W-:Y:S02]  /*1c660*/  MOV R9, UR41 ;  /* 0x0000002900097c02 */ /* 0x000fe40008000f00 */
[----:B------:R-:W-:Y:S02]  /*1c670*/  MOV R8, UR40 ;  /* 0x0000002800087c02 */ /* 0x000fe40008000f00 */
[----:B----4-:R-:W-:Y:S02]  /*1c680*/  R2UR UR40, R6 ;  /* 0x00000000062872ca */ /* 0x010fe400000e0000 */
[----:B------:R-:W-:Y:S01]  /*1c690*/  R2UR UR41, R7 ;  /* 0x00000000072972ca */ /* 0x000fe200000e0000 */
[----:B------:R-:W-:-:S07]  /*1c6a0*/  UIADD3 UR7, UR6, 0x2, URZ ;  /* 0x0000000206077890 */ /* 0x000fce000fffe03f */
[----:B------:R-:W-:Y:S01]  /*1c6b0*/  UMOV UR42, UR7 ;  /* 0x00000007002a7c82 */ /* 0x000fe20008000000 */
[----:B------:R-:W-:Y:S02]  /*1c6c0*/  MOV R7, UR45 ;  /* 0x0000002d00077c02 */ /* 0x000fe40008000f00 */
[----:B------:R-:W-:Y:S02]  /*1c6d0*/  MOV R6, UR44 ;  /* 0x0000002c00067c02 */ /* 0x000fe40008000f00 */
[----:B-----5:R-:W-:Y:S02]  /*1c6e0*/  R2UR UR44, R14 ;  /* 0x000000000e2c72ca */ /* 0x020fe400000e0000 */
[----:B------:R-:W-:Y:S01]  /*1c6f0*/  R2UR UR45, R15 ;  /* 0x000000000f2d72ca */ /* 0x000fe200000e0000 */
[----:B------:R-:W-:Y:S01]  /*1c700*/  UIADD3 UR7, UR6, 0x4, URZ ;  /* 0x0000000406077890 */ /* 0x000fe2000fffe03f */
[----:B------:R-:W-:-:S06]  /*1c710*/  UMOV UR47, 0x40000040 ;  /* 0x40000040002f7882 */ /* 0x000fcc0000000000 */
[----:B------:R-:W-:Y:S01]  /*1c720*/  UMOV UR46, UR7 ;  /* 0x00000007002e7c82 */ /* 0x000fe20008000000 */
[----:B------:R-:W-:Y:S02]  /*1c730*/  WARPGROUP.DEPBAR.LE gsb0, 0x0 ;  /* 0x00008000000079c5 */ /* 0x000fe40000010000 */
[----:B------:R-:W-:-:S06]  /*1c740*/  WARPGROUP.ARRIVE ;  /* 0x00000000000079c5 */ /* 0x000fcc0000000000 */
[----:B------:R-:W-:Y:S01]  /*1c750*/  HGMMA.64x256x16.F32.BF16 R24, gdesc[UR40], R24, gsb0 ;  /* 0x03e00000281879f0 */ /* 0x000fe20008001818 */
[----:B------:R-:W-:Y:S02]  /*1c760*/  R2UR UR48, R10 ;  /* 0x000000000a3072ca */ /* 0x000fe400000e0000 */
[----:B------:R-:W-:Y:S01]  /*1c770*/  R2UR UR49, R11 ;  /* 0x000000000b3172ca */ /* 0x000fe200000e0000 */
[----:B------:R-:W-:Y:S01]  /*1c780*/  UIADD3 UR7, UR6, 0x6, URZ ;  /* 0x0000000606077890 */ /* 0x000fe2000fffe03f */
[----:B------:R-:W-:-:S06]  /*1c790*/  UMOV UR51, 0x40000040 ;  /* 0x4000004000337882 */ /* 0x000fcc0000000000 */
[----:B------:R-:W-:Y:S01]  /*1c7a0*/  UMOV UR50, UR7 ;  /* 0x0000000700327c82 */ /* 0x000fe20008000000 */
[----:B------:R-:W-:Y:S02]  /*1c7b0*/  WARPGROUP.DEPBAR.LE gsb0, 0x0 ;  /* 0x00008000000079c5 */ /* 0x000fe40000010000 */
[----:B------:R-:W-:-:S14]  /*1c7c0*/  WARPGROUP.ARRIVE ;  /* 0x00000000000079c5 */ /* 0x000fdc0000000000 */
[----:B------:R-:W-:Y:S01]  /*1c7d0*/  HGMMA.64x256x16.F32.BF16 R24, gdesc[UR44], R24, gsb0 ;  /* 0x03e000002c1879f0 */ /* 0x000fe20008001818 */
[----:B------:R-:W-:Y:S02]  /*1c7e0*/  MOV R11, UR37 ;  /* 0x00000025000b7c02 */ /* 0x000fe40008000f00 */
[----:B------:R-:W-:Y:S02]  /*1c7f0*/  MOV R10, UR36 ;  /* 0x00000024000a7c02 */ /* 0x000fe40008000f00 */
[----:B------:R-:W-:Y:S02]  /*1c800*/  R2UR UR36, R236 ;  /* 0x00000000ec2472ca */ /* 0x000fe400000e0000 */
[----:B------:R-:W-:Y:S01]  /*1c810*/  R2UR UR37, R237 ;  /* 0x00000000ed2572ca */ /* 0x000fe200000e0000 */
[----:B------:R-:W-:Y:S01]  /*1c820*/  UIADD3 UR7, UR6, 0x800, URZ ;  /* 0x0000080006077890 */ /* 0x000fe2000fffe03f */
[----:B------:R-:W-:-:S06]  /*1c830*/  UMOV UR39, 0x40000040 ;  /* 0x4000004000277882 */ /* 0x000fcc0000000000 */
[----:B------:R-:W-:Y:S01]  /*1c840*/  UMOV UR38, UR7 ;  /* 0x0000000700267c82 */ /* 0x000fe20008000000 */
[----:B------:R-:W-:Y:S02]  /*1c850*/  WARPGROUP.DEPBAR.LE gsb0, 0x0 ;  /* 0x00008000000079c5 */ /* 0x000fe40000010000 */
[----:B------:R-:W-:-:S10]  /*1c860*/  WARPGROUP.ARRIVE ;  /* 0x00000000000079c5 */ /* 0x000fd40000000000 */
        /* <DEDUP_REMOVED lines=123> */
[----:B------:R-:W-:Y:S01]  /*1d020*/  UIADD3 UR7, UR6, 0x2800, URZ ;  /* 0x0000280006077890 */ /* 0x000fe2000fffe03f */
[----:B------:R-:W-:-:S06]  /*1d030*/  UMOV UR55, 0x40000040 ;  /* 0x4000004000377882 */ /* 0x000fcc0000000000 */
[----:B------:R-:W-:Y:S01]  /*1d040*/  UMOV UR54, UR7 ;  /* 0x0000000700367c82 */ /* 0x000fe20008000000 */
[----:B------:R-:W-:Y:S02]  /*1d050*/  WARPGROUP.DEPBAR.LE gsb0, 0x0 ;  /* 0x00008000000079c5 */ /* 0x000fe40000010000 */
[----:B------:R-:W-:-:S15]  /*1d060*/  WARPGROUP.ARRIVE ;  /* 0x00000000000079c5 */ /* 0x000fde0000000000 */
[----:B------:R-:W-:-:S02]  /*1d070*/  NOP ;  /* 0x0000000000007918 */ /* 0x000fc40000000000 */
        /* <DEDUP_REMOVED lines=83> */
[----:B------:R-:W-:-:S04]  /*1d5b0*/  UIADD3 UR4, UR4, 0x1, URZ ;  /* 0x0000000104047890 */ /* 0x000fc8000fffe03f */
[----:B------:R-:W-:-:S04]  /*1d5c0*/  UISETP.NE.AND UP0, UPT, UR4, 0x5, UPT ;  /* 0x000000050400788c */ /* 0x000fc8000bf05270 */
[----:B------:R-:W-:Y:S02]  /*1d5d0*/  USEL UR6, URZ, 0x1, UP0 ;  /* 0x000000013f067887 */ /* 0x000fe40008000000 */
[----:B------:R-:W-:-:S04]  /*1d5e0*/  USEL UR4, UR4, URZ, UP0 ;  /* 0x0000003f04047287 */ /* 0x000fc80008000000 */
[----:B------:R-:W-:Y:S01]  /*1d5f0*/  LOP3.LUT R175, R0, UR6, RZ, 0x3c, !PT ;  /* 0x0000000600af7c12 */ /* 0x000fe2000f8e3cff */
[----:B------:R-:W-:Y:S02]  /*1d600*/  WARPGROUP.DEPBAR.LE gsb0, 0x0 ;  /* 0x00008000000079c5 */ /* 0x000fe40000010000 */
[----:B------:R-:W-:-:S10]  /*1d610*/  WARPGROUP.ARRIVE ;  /* 0x00000000000079c5 */ /* 0x000fd40000000000 */
[----:B------:R-:W-:Y:S03]  /*1d620*/  HGMMA.64x256x16.F32.BF16 R24, gdesc[UR56], R24, gsb0 ;  /* 0x03e00000381879f0 */ /* 0x000fe60008001818 */
[----:B------:R-:W-:Y:S02]  /*1d630*/  WARPGROUP.DEPBAR.LE gsb0, 0x0 ;  /* 0x00008000000079c5 */ /* 0x000fe40000010000 */
[----:B------:R-:W-:Y:S05]  /*1d640*/  @!P3 BRA `(.L_x_26) ;  /* 0x000000000004b947 */ /* 0x000fea0003800000 */
[----:B------:R-:W-:Y:S01]  /*1d650*/  BPT.TRAP 0x1 ;  /* 0x000000040000795c */ /* 0x000fe20000300000 */
.L_x_26:
[----:B------:R-:W-:Y:S01]  /*1d660*/  FMNMX R156, R24, R2, !PT ;  /* 0x00000002189c7209 */ /* 0x000fe20007800000 */
[----:B------:R-:W2:Y:S03]  /*1d670*/  LDL.LU R203, [R1+0x320] ;  /* 0x0003200001cb7983 */ /* 0x000ea60000300800 */
[----:B------:R-:W-:Y:S01]  /*1d680*/  FMNMX R156, R25, R156, !PT ;  /* 0x0000009c199c7209 */ /* 0x000fe20007800000 */
[----:B------:R-:W3:Y:S03]  /*1d690*/  LDL.LU R202, [R1+0x324] ;  /* 0x0003240001ca7983 */ /* 0x000ee60000300800 */
[----:B------:R-:W-:Y:S01]  /*1d6a0*/  FMNMX R156, R28, R156, !PT ;  /* 0x0000009c1c9c7209 */ /* 0x000fe20007800000 */
[----:B------:R-:W4:Y:S03]  /*1d6b0*/  LDL.LU R201, [R1+0x330] ;  /* 0x0003300001c97983 */ /* 0x000f260000300800 */
[----:B------:R-:W-:Y:S01]  /*1d6c0*/  FMNMX R156, R29, R156, !PT ;  /* 0x0000009c1d9c7209 */ /* 0x000fe20007800000 */
[----:B------:R-:W5:Y:S03]  /*1d6d0*/  LDL.LU R200, [R1+0x334] ;  /* 0x0003340001c87983 */ /* 0x000f660000300800 */
        /* <DEDUP_REMOVED lines=90> */
[C---:B------:R-:W-:Y:S01]  /*1dc80*/  FMUL R0, R4.reuse, UR5 ;  /* 0x0000000504007c20 */ /* 0x040fe20008400000 */
[----:B------:R-:W-:-:S03]  /*1dc90*/  FADD R173, -R4, R2 ;  /* 0x0000000204ad7221 */ /* 0x000fc60000000100 */
[--C-:B------:R-:W-:Y:S01]  /*1dca0*/  FFMA R24, R24, UR5, -R0.reuse ;  /* 0x0000000518187c23 */ /* 0x100fe20008000800 */
[--C-:B------:R-:W-:Y:S01]  /*1dcb0*/  FFMA R25, R25, UR5, -R0.reuse ;  /* 0x0000000519197c23 */ /* 0x100fe20008000800 */
[--C-:B------:R-:W-:Y:S01]  /*1dcc0*/  FFMA R28, R28, UR5, -R0.reuse ;  /* 0x000000051c1c7c23 */ /* 0x100fe20008000800 */
[--C-:B------:R-:W-:Y:S01]  /*1dcd0*/  FFMA R29, R29, UR5, -R0.reuse ;  /* 0x000000051d1d7c23 */ /* 0x100fe20008000800 */
[--C-:B------:R-:W-:Y:S01]  /*1dce0*/  FFMA R32, R32, UR5, -R0.reuse ;  /* 0x0000000520207c23 */ /* 0x100fe20008000800 */
[----:B------:R-:W-:Y:S01]  /*1dcf0*/  FSETP.GEU.AND P5, PT, R24, -126, PT ;  /* 0xc2fc00001800780b */ /* 0x000fe20003fae000 */
[--C-:B------:R-:W-:Y:S01]  /*1dd00*/  FFMA R33, R33, UR5, -R0.reuse ;  /* 0x0000000521217c23 */ /* 0x100fe20008000800 */
[----:B------:R-:W-:Y:S02]  /*1dd10*/  FSETP.GEU.AND P2, PT, R25, -126, PT ;  /* 0xc2fc00001900780b */ /* 0x000fe40003f4e000 */
[----:B------:R-:W-:Y:S02]  /*1dd20*/  FSETP.GEU.AND P4, PT, R28, -126, PT ;  /* 0xc2fc00001c00780b */ /* 0x000fe40003f8e000 */
[----:B------:R-:W-:Y:S01]  /*1dd30*/  FSETP.GEU.AND P3, PT, R29, -126, PT ;  /* 0xc2fc00001d00780b */ /* 0x000fe20003f6e000 */
[--C-:B------:R-:W-:Y:S01]  /*1dd40*/  FFMA R36, R36, UR5, -R0.reuse ;  /* 0x0000000524247c23 */ /* 0x100fe20008000800 */
[----:B------:R-:W-:Y:S01]  /*1dd50*/  FFMA R37, R37, UR5, -R0 ;  /* 0x0000000525257c23 */ /* 0x000fe20008000800 */
[----:B------:R-:W-:-:S04]  /*1dd60*/  FSETP.GEU.AND P6, PT, R32, -126, PT ;  /* 0xc2fc00002000780b */ /* 0x000fc80003fce000 */
[----:B------:R-:W-:Y:S02]  /*1dd70*/  @!P5 FMUL R24, R24, 0.5 ;  /* 0x3f0000001818d820 */ /* 0x000fe40000400000 */
[----:B------:R-:W-:Y:S02]  /*1dd80*/  @!P2 FMUL R25, R25, 0.5 ;  /* 0x3f0000001919a820 */ /* 0x000fe40000400000 */
[----:B------:R-:W-:Y:S01]  /*1dd90*/  @!P4 FMUL R28, R28, 0.5 ;  /* 0x3f0000001c1cc820 */ /* 0x000fe20000400000 */
[----:B------:R-:W1:Y:S01]  /*1dda0*/  MUFU.EX2 R171, R24 ;  /* 0x0000001800ab7308 */ /* 0x000e620000000800 */
[----:B------:R-:W-:-:S07]  /*1ddb0*/  @!P3 FMUL R29, R29, 0.5 ;  /* 0x3f0000001d1db820 */ /* 0x000fce0000400000 */
[----:B------:R-:W2:Y:S08]  /*1ddc0*/  MUFU.EX2 R170, R25 ;  /* 0x0000001900aa7308 */ /* 0x000eb00000000800 */
[----:B------:R-:W3:Y:S01]  /*1ddd0*/  MUFU.EX2 R169, R28 ;  /* 0x0000001c00a97308 */ /* 0x000ee20000000800 */
[----:B-1----:R-:W-:Y:S01]  /*1dde0*/  @!P5 FMUL R171, R171, R171 ;  /* 0x000000abababd220 */ /* 0x002fe20000400000 */
[----:B------:R-:W-:-:S06]  /*1ddf0*/  FSETP.GEU.AND P5, PT, R33, -126, PT ;  /* 0xc2fc00002100780b */ /* 0x000fcc0003fae000 */
[----:B------:R-:W1:Y:S01]  /*1de00*/  MUFU.EX2 R167, R29 ;  /* 0x0000001d00a77308 */ /* 0x000e620000000800 */
[--C-:B------:R-:W-:Y:S01]  /*1de10*/  FFMA R40, R40, UR5, -R0.reuse ;  /* 0x0000000528287c23 */ /* 0x100fe20008000800 */
[----:B--2---:R-:W-:Y:S01]  /*1de20*/  @!P2 FMUL R170, R170, R170 ;  /* 0x000000aaaaaaa220 */ /* 0x004fe20000400000 */
[----:B------:R-:W-:Y:S01]  /*1de30*/  FSETP.GEU.AND P2, PT, R36, -126, PT ;  /* 0xc2fc00002400780b */ /* 0x000fe20003f4e000 */
[----:B---3--:R-:W-:Y:S01]  /*1de40*/  @!P4 FMUL R169, R169, R169 ;  /* 0x000000a9a9a9c220 */ /* 0x008fe20000400000 */
[----:B------:R-:W-:Y:S01]  /*1de50*/  FSETP.GEU.AND P4, PT, R37, -126, PT ;  /* 0xc2fc00002500780b */ /* 0x000fe20003f8e000 */
[----:B------:R-:W-:Y:S01]  /*1de60*/  @!P6 FMUL R32, R32, 0.5 ;  /* 0x3f0000002020e820 */ /* 0x000fe20000400000 */
[----:B------:R-:W-:Y:S01]  /*1de70*/  @!P5 FMUL R33, R33, 0.5 ;  /* 0x3f0000002121d820 */ /* 0x000fe20000400000 */
[--C-:B------:R-:W-:Y:S01]  /*1de80*/  FFMA R41, R41, UR5, -R0.reuse ;  /* 0x0000000529297c23 */ /* 0x100fe20008000800 */
[--C-:B------:R-:W-:Y:S01]  /*1de90*/  FFMA R44, R44, UR5, -R0.reuse ;  /* 0x000000052c2c7c23 */ /* 0x100fe20008000800 */
[--C-:B------:R-:W-:Y:S01]  /*1dea0*/  FFMA R45, R45, UR5, -R0.reuse ;  /* 0x000000052d2d7c23 */ /* 0x100fe20008000800 */
[----:B------:R-:W-:Y:S01]  /*1deb0*/  FFMA R48, R48, UR5, -R0 ;  /* 0x0000000530307c23 */ /* 0x000fe20008000800 */
[----:B-1----:R-:W-:Y:S01]  /*1dec0*/  @!P3 FMUL R167, R167, R167 ;  /* 0x000000a7a7a7b220 */ /* 0x002fe20000400000 */
[----:B------:R-:W-:-:S03]  /*1ded0*/  FSETP.GEU.AND P3, PT, R40, -126, PT ;  /* 0xc2fc00002800780b */ /* 0x000fc60003f6e000 */
[----:B------:R-:W-:Y:S01]  /*1dee0*/  @!P2 FMUL R36, R36, 0.5 ;  /* 0x3f0000002424a820 */ /* 0x000fe20000400000 */
[----:B------:R-:W1:Y:S01]  /*1def0*/  MUFU.EX2 R168, R32 ;  /* 0x0000002000a87308 */ /* 0x000e620000000800 */
[--C-:B------:R-:W-:Y:S01]  /*1df00*/  FFMA R49, R49, UR5, -R0.reuse ;  /* 0x0000000531317c23 */ /* 0x100fe20008000800 */
[--C-:B------:R-:W-:Y:S01]  /*1df10*/  FFMA R52, R52, UR5, -R0.reuse ;  /* 0x0000000534347c23 */ /* 0x100fe20008000800 */
[----:B------:R-:W-:Y:S01]  /*1df20*/  @!P4 FMUL R37, R37, 0.5 ;  /* 0x3f0000002525c820 */ /* 0x000fe20000400000 */
[--C-:B------:R-:W-:Y:S01]  /*1df30*/  FFMA R53, R53, UR5, -R0.reuse ;  /* 0x0000000535357c23 */ /* 0x100fe20008000800 */
[--C-:B------:R-:W-:Y:S01]  /*1df40*/  FFMA R56, R56, UR5, -R0.reuse ;  /* 0x0000000538387c23 */ /* 0x100fe20008000800 */
[--C-:B------:R-:W-:Y:S01]  /*1df50*/  FFMA R57, R57, UR5, -R0.reuse ;  /* 0x0000000539397c23 */ /* 0x100fe20008000800 */
[--C-:B------:R-:W-:Y:S01]  /*1df60*/  FFMA R60, R60, UR5, -R0.reuse ;  /* 0x000000053c3c7c23 */ /* 0x100fe20008000800 */
[----:B------:R-:W2:Y:S01]  /*1df70*/  MUFU.EX2 R166, R33 ;  /* 0x0000002100a67308 */ /* 0x000ea20000000800 */
[--C-:B------:R-:W-:Y:S01]  /*1df80*/  FFMA R61, R61, UR5, -R0.reuse ;  /* 0x000000053d3d7c23 */ /* 0x100fe20008000800 */
[--C-:B------:R-:W-:Y:S01]  /*1df90*/  FFMA R64, R64, UR5, -R0.reuse ;  /* 0x0000000540407c23 */ /* 0x100fe20008000800 */
[----:B------:R-:W-:Y:S01]  /*1dfa0*/  @!P3 FMUL R40, R40, 0.5 ;  /* 0x3f0000002828b820 */ /* 0x000fe20000400000 */
[--C-:B------:R-:W-:Y:S01]  /*1dfb0*/  FFMA R65, R65, UR5, -R0.reuse ;  /* 0x0000000541417c23 */ /* 0x100fe20008000800 */
[--C-:B------:R-:W-:Y:S01]  /*1dfc0*/  FFMA R68, R68, UR5, -R0.reuse ;  /* 0x0000000544447c23 */ /* 0x100fe20008000800 */
[--C-:B------:R-:W-:Y:S01]  /*1dfd0*/  FFMA R69, R69, UR5, -R0.reuse ;  /* 0x0000000545457c23 */ /* 0x100fe20008000800 */
[--C-:B------:R-:W-:Y:S01]  /*1dfe0*/  FFMA R72, R72, UR5, -R0.reuse ;  /* 0x0000000548487c23 */ /* 0x100fe20008000800 */
[----:B------:R-:W3:Y:S01]  /*1dff0*/  MUFU.EX2 R165, R36 ;  /* 0x0000002400a57308 */ /* 0x000ee20000000800 */
[--C-:B------:R-:W-:Y:S01]  /*1e000*/  FFMA R76, R76, UR5, -R0.reuse ;  /* 0x000000054c4c7c23 */ /* 0x100fe20008000800 */
[--C-:B------:R-:W-:Y:S01]  /*1e010*/  FFMA R77, R77, UR5, -R0.reuse ;  /* 0x000000054d4d7c23 */ /* 0x100fe20008000800 */
[--C-:B------:R-:W-:Y:S01]  /*1e020*/  FFMA R73, R73, UR5, -R0.reuse ;  /* 0x0000000549497c23 */ /* 0x100fe20008000800 */
[--C-:B------:R-:W-:Y:S01]  /*1e030*/  FFMA R80, R80, UR5, -R0.reuse ;  /* 0x0000000550507c23 */ /* 0x100fe20008000800 */
[--C-:B------:R-:W-:Y:S01]  /*1e040*/  FFMA R81, R81, UR5, -R0.reuse ;  /* 0x0000000551517c23 */ /* 0x100fe20008000800 */
[--C-:B------:R-:W-:Y:S01]  /*1e050*/  FFMA R88, R88, UR5, -R0.reuse ;  /* 0x0000000558587c23 */ /* 0x100fe20008000800 */
[--C-:B------:R-:W-:Y:S01]  /*1e060*/  FFMA R89, R89, UR5, -R0.reuse ;  /* 0x0000000559597c23 */ /* 0x100fe20008000800 */
[----:B------:R-:W4:Y:S01]  /*1e070*/  MUFU.EX2 R164, R37 ;  /* 0x0000002500a47308 */ /* 0x000f220000000800 */
[--C-:B------:R-:W-:Y:S01]  /*1e080*/  FFMA R84, R84, UR5, -R0.reuse ;  /* 0x0000000554547c23 */ /* 0x100fe20008000800 */
[--C-:B------:R-:W-:Y:S01]  /*1e090*/  FFMA R92, R92, UR5, -R0.reuse ;  /* 0x000000055c5c7c23 */ /* 0x100fe20008000800 */
[--C-:B------:R-:W-:Y:S01]  /*1e0a0*/  FFMA R93, R93, UR5, -R0.reuse ;  /* 0x000000055d5d7c23 */ /* 0x100fe20008000800 */
[--C-:B------:R-:W-:Y:S01]  /*1e0b0*/  FFMA R104, R104, UR5, -R0.reuse ;  /* 0x0000000568687c23 */ /* 0x100fe20008000800 */
[--C-:B------:R-:W-:Y:S01]  /*1e0c0*/  FFMA R97, R97, UR5, -R0.reuse ;  /* 0x0000000561617c23 */ /* 0x100fe20008000800 */
[--C-:B------:R-:W-:Y:S01]  /*1e0d0*/  FFMA R96, R96, UR5, -R0.reuse ;  /* 0x0000000560607c23 */ /* 0x100fe20008000800 */
[--C-:B------:R-:W-:Y:S01]  /*1e0e0*/  FFMA R120, R120, UR5, -R0.reuse ;  /* 0x0000000578787c23 */ /* 0x100fe20008000800 */
[----:B------:R-:W5:Y:S01]  /*1e0f0*/  MUFU.EX2 R163, R40 ;  /* 0x0000002800a37308 */ /* 0x000f620000000800 */
[----:B-1----:R-:W-:Y:S01]  /*1e100*/  @!P6 FMUL R168, R168, R168 ;  /* 0x000000a8a8a8e220 */ /* 0x002fe20000400000 */
[----:B--2---:R-:W-:Y:S01]  /*1e110*/  @!P5 FMUL R166, R166, R166 ;  /* 0x000000a6a6a6d220 */ /* 0x004fe20000400000 */
[----:B------:R-:W-:Y:S01]  /*1e120*/  FSETP.GEU.AND P6, PT, R41, -126, PT ;  /* 0xc2fc00002900780b */ /* 0x000fe20003fce000 */
[----:B---3--:R-:W-:Y:S01]  /*1e130*/  @!P2 FMUL R165, R165, R165 ;  /* 0x000000a5a5a5a220 */ /* 0x008fe20000400000 */
[----:B------:R-:W-:Y:S01]  /*1e140*/  FSETP.GEU.AND P5, PT, R44, -126, PT ;  /* 0xc2fc00002c00780b */ /* 0x000fe20003fae000 */
[--C-:B------:R-:W-:Y:S01]  /*1e150*/  FFMA R100, R100, UR5, -R0.reuse ;  /* 0x0000000564647c23 */ /* 0x100fe20008000800 */
[----:B------:R-:W-:Y:S01]  /*1e160*/  FSETP.GEU.AND P2, PT, R45, -126, PT ;  /* 0xc2fc00002d00780b */ /* 0x000fe20003f4e000 */
[--C-:B------:R-:W-:Y:S01]  /*1e170*/  FFMA R105, R105, UR5, -R0.reuse ;  /* 0x0000000569697c23 */ /* 0x100fe20008000800 */
[----:B----4-:R-:W-:Y:S01]  /*1e180*/  @!P4 FMUL R164, R164, R164 ;  /* 0x000000a4a4a4c220 */ /* 0x010fe20000400000 */
[----:B------:R-:W-:Y:S01]  /*1e190*/  FSETP.GEU.AND P4, PT, R48, -126, PT ;  /* 0xc2fc00003000780b */ /* 0x000fe20003f8e000 */
[--C-:B------:R-:W-:Y:S01]  /*1e1a0*/  FFMA R121, R121, UR5, -R0.reuse ;  /* 0x0000000579797c23 */ /* 0x100fe20008000800 */
[--C-:B------:R-:W-:Y:S01]  /*1e1b0*/  FFMA R136, R136, UR5, -R0.reuse ;  /* 0x0000000588887c23 */ /* 0x100fe20008000800 */
[--C-:B------:R-:W-:Y:S01]  /*1e1c0*/  FFMA R137, R137, UR5, -R0.reuse ;  /* 0x0000000589897c23 */ /* 0x100fe20008000800 */
[--C-:B------:R-:W-:Y:S01]  /*1e1d0*/  FFMA R109, R109, UR5, -R0.reuse ;  /* 0x000000056d6d7c23 */ /* 0x100fe20008000800 */
[--C-:B------:R-:W-:Y:S01]  /*1e1e0*/  FFMA R124, R124, UR5, -R0.reuse ;  /* 0x000000057c7c7c23 */ /* 0x100fe20008000800 */
[--C-:B------:R-:W-:Y:S01]  /*1e1f0*/  FFMA R140, R140, UR5, -R0.reuse ;  /* 0x000000058c8c7c23 */ /* 0x100fe20008000800 */
[----:B-----5:R-:W-:Y:S01]  /*1e200*/  @!P3 FMUL R163, R163, R163 ;  /* 0x000000a3a3a3b220 */ /* 0x020fe20000400000 */
[----:B------:R-:W-:Y:S01]  /*1e210*/  FSETP.GEU.AND P3, PT, R49, -126, PT ;  /* 0xc2fc00003100780b */ /* 0x000fe20003f6e000 */
[----:B------:R-:W-:Y:S01]  /*1e220*/  @!P6 FMUL R41, R41, 0.5 ;  /* 0x3f0000002929e820 */ /* 0x000fe20000400000 */
[----:B------:R-:W-:Y:S01]  /*1e230*/  @!P5 FMUL R44, R44, 0.5 ;  /* 0x3f0000002c2cd820 */ /* 0x000fe20000400000 */
[----:B------:R-:W-:Y:S01]  /*1e240*/  @!P2 FMUL R45, R45, 0.5 ;  /* 0x3f0000002d2da820 */ /* 0x000fe20000400000 */
[--C-:B------:R-:W-:Y:S01]  /*1e250*/  FFMA R108, R108, UR5, -R0.reuse ;  /* 0x000000056c6c7c23 */ /* 0x100fe20008000800 */
[----:B------:R-:W-:Y:S01]  /*1e260*/  @!P4 FMUL R48, R48, 0.5 ;  /* 0x3f0000003030c820 */ /* 0x000fe20000400000 */
[----:B------:R-:W1:Y:S01]  /*1e270*/  MUFU.EX2 R162, R41 ;  /* 0x0000002900a27308 */ /* 0x000e620000000800 */
[--C-:B------:R-:W-:Y:S01]  /*1e280*/  FFMA R112, R112, UR5, -R0.reuse ;  /* 0x0000000570707c23 */ /* 0x100fe20008000800 */
[--C-:B------:R-:W-:Y:S01]  /*1e290*/  FFMA R125, R125, UR5, -R0.reuse ;  /* 0x000000057d7d7c23 */ /* 0x100fe20008000800 */
[--C-:B------:R-:W-:Y:S01]  /*1e2a0*/  FFMA R128, R128, UR5, -R0.reuse ;  /* 0x0000000580807c23 */ /* 0x100fe20008000800 */
[--C-:B------:R-:W-:Y:S01]  /*1e2b0*/  FFMA R141, R141, UR5, -R0.reuse ;  /* 0x000000058d8d7c23 */ /* 0x100fe20008000800 */
[--C-:B------:R-:W-:Y:S01]  /*1e2c0*/  FFMA R113, R113, UR5, -R0.reuse ;  /* 0x0000000571717c23 */ /* 0x100fe20008000800 */
[--C-:B------:R-:W-:Y:S01]  /*1e2d0*/  FFMA R116, R116, UR5, -R0.reuse ;  /* 0x0000000574747c23 */ /* 0x100fe20008000800 */
[----:B------:R-:W-:Y:S01]  /*1e2e0*/  @!P3 FMUL R49, R49, 0.5 ;  /* 0x3f0000003131b820 */ /* 0x000fe20000400000 */
[----:B------:R-:W2:Y:S01]  /*1e2f0*/  MUFU.EX2 R161, R44 ;  /* 0x0000002c00a17308 */ /* 0x000ea20000000800 */
[--C-:B------:R-:W-:Y:S01]  /*1e300*/  FFMA R144, R144, UR5, -R0.reuse ;  /* 0x0000000590907c23 */ /* 0x100fe20008000800 */
[--C-:B------:R-:W-:Y:S01]  /*1e310*/  FFMA R129, R129, UR5, -R0.reuse ;  /* 0x0000000581817c23 */ /* 0x100fe20008000800 */
[--C-:B------:R-:W-:Y:S01]  /*1e320*/  FFMA R145, R145, UR5, -R0.reuse ;  /* 0x0000000591917c23 */ /* 0x100fe20008000800 */
[--C-:B------:R-:W-:Y:S01]  /*1e330*/  FFMA R132, R132, UR5, -R0.reuse ;  /* 0x0000000584847c23 */ /* 0x100fe20008000800 */
[--C-:B------:R-:W-:Y:S01]  /*1e340*/  FFMA R148, R148, UR5, -R0.reuse ;  /* 0x0000000594947c23 */ /* 0x100fe20008000800 */
[--C-:B------:R-:W-:Y:S01]  /*1e350*/  FFMA R101, R101, UR5, -R0.reuse ;  /* 0x0000000565657c23 */ /* 0x100fe20008000800 */
[--C-:B------:R-:W-:Y:S01]  /*1e360*/  FFMA R133, R133, UR5, -R0.reuse ;  /* 0x0000000585857c23 */ /* 0x100fe20008000800 */
[----:B------:R-:W3:Y:S01]  /*1e370*/  MUFU.EX2 R160, R45 ;  /* 0x0000002d00a07308 */ /* 0x000ee20000000800 */
[--C-:B------:R-:W-:Y:S01]  /*1e380*/  FFMA R117, R117, UR5, -R0.reuse ;  /* 0x0000000575757c23 */ /* 0x100fe20008000800 */
[--C-:B------:R-:W-:Y:S01]  /*1e390*/  FFMA R85, R85, UR5, -R0.reuse ;  /* 0x0000000555557c23 */ /* 0x100fe20008000800 */
[----:B------:R-:W4:Y:S05]  /*1e3a0*/  LDL.LU R29, [R1+0x314] ;  /* 0x00031400011d7983 */ /* 0x000f2a0000300800 */
[----:B------:R-:W5:Y:S08]  /*1e3b0*/  MUFU.EX2 R159, R48 ;  /* 0x00000030009f7308 */ /* 0x000f700000000800 */
[----:B------:R-:W5:Y:S01]  /*1e3c0*/  MUFU.EX2 R158, R49 ;  /* 0x00000031009e7308 */ /* 0x000f620000000800 */
[----:B-1----:R-:W-:Y:S01]  /*1e3d0*/  @!P6 FMUL R162, R162, R162 ;  /* 0x000000a2a2a2e220 */ /* 0x002fe20000400000 */
[----:B--2---:R-:W-:Y:S01]  /*1e3e0*/  @!P5 FMUL R161, R161, R161 ;  /* 0x000000a1a1a1d220 */ /* 0x004fe20000400000 */
[----:B------:R-:W-:Y:S01]  /*1e3f0*/  FSETP.GEU.AND P6, PT, R52, -126, PT ;  /* 0xc2fc00003400780b */ /* 0x000fe20003fce000 */
[----:B---3--:R-:W-:Y:S01]  /*1e400*/  @!P2 FMUL R160, R160, R160 ;  /* 0x000000a0a0a0a220 */ /* 0x008fe20000400000 */
[----:B------:R-:W-:Y:S01]  /*1e410*/  FSETP.GEU.AND P5, PT, R53, -126, PT ;  /* 0xc2fc00003500780b */ /* 0x000fe20003fae000 */
[----:B------:R-:W-:Y:S01]  /*1e420*/  FFMA R0, R149, UR5, -R0 ;  /* 0x0000000595007c23 */ /* 0x000fe20008000800 */
[----:B------:R-:W-:Y:S01]  /*1e430*/  FSETP.GEU.AND P2, PT, R56, -126, PT ;  /* 0xc2fc00003800780b */ /* 0x000fe20003f4e000 */
[----:B------:R-:W2:Y:S01]  /*1e440*/  LDL.LU R33, [R1+0x310] ;  /* 0x0003100001217983 */ /* 0x000ea20000300800 */
[----:B-----5:R-:W-:Y:S01]  /*1e450*/  @!P4 FMUL R159, R159, R159 ;  /* 0x0000009f9f9fc220 */ /* 0x020fe20000400000 */
[----:B------:R-:W-:-:S02]  /*1e460*/  FSETP.GEU.AND P4, PT, R57, -126, PT ;  /* 0xc2fc00003900780b */ /* 0x000fc40003f8e000 */
[----:B------:R-:W3:Y:S01]  /*1e470*/  LDL.LU R37, [R1+0x304] ;  /* 0x0003040001257983 */ /* 0x000ee20000300800 */
[----:B------:R-:W-:Y:S01]  /*1e480*/  @!P3 FMUL R158, R158, R158 ;  /* 0x0000009e9e9eb220 */ /* 0x000fe20000400000 */
[----:B------:R-:W-:Y:S02]  /*1e490*/  FSETP.GEU.AND P3, PT, R60, -126, PT ;  /* 0xc2fc00003c00780b */ /* 0x000fe40003f6e000 */
[----:B------:R-:W-:Y:S02]  /*1e4a0*/  @!P6 FMUL R52, R52, 0.5 ;  /* 0x3f0000003434e820 */ /* 0x000fe40000400000 */
[----:B------:R-:W-:Y:S02]  /*1e4b0*/  @!P5 FMUL R53, R53, 0.5 ;  /* 0x3f0000003535d820 */ /* 0x000fe40000400000 */
[----:B------:R-:W-:Y:S01]  /*1e4c0*/  @!P2 FMUL R56, R56, 0.5 ;  /* 0x3f0000003838a820 */ /* 0x000fe20000400000 */
[----:B------:R-:W5:Y:S02]  /*1e4d0*/  LDL.LU R41, [R1+0x300] ;  /* 0x0003000001297983 */ /* 0x000f640000300800 */
[----:B------:R-:W-:Y:S01]  /*1e4e0*/  @!P4 FMUL R57, R57, 0.5 ;  /* 0x3f0000003939c820 */ /* 0x000fe20000400000 */
[----:B------:R-:W1:Y:S01]  /*1e4f0*/  MUFU.EX2 R157, R52 ;  /* 0x00000034009d7308 */ /* 0x000e620000000800 */
[----:B------:R-:W4:Y:S04]  /*1e500*/  LDL.LU R45, [R1+0x2f4] ;  /* 0x0002f400012d7983 */ /* 0x000f280000300800 */
[----:B------:R-:W2:Y:S01]  /*1e510*/  LDL.LU R49, [R1+0x2f0] ;  /* 0x0002f00001317983 */ /* 0x000ea20000300800 */
[----:B------:R-:W-:-:S02]  /*1e520*/  @!P3 FMUL R60, R60, 0.5 ;  /* 0x3f0000003c3cb820 */ /* 0x000fc40000400000 */
[----:B------:R-:W1:Y:S08]  /*1e530*/  MUFU.EX2 R155, R53 ;  /* 0x00000035009b7308 */ /* 0x000e700000000800 */
[----:B------:R-:W1:Y:S08]  /*1e540*/  MUFU.EX2 R154, R56 ;  /* 0x00000038009a7308 */ /* 0x000e700000000800 */
[----:B------:R-:W1:Y:S08]  /*1e550*/  MUFU.EX2 R153, R57 ;  /* 0x0000003900997308 */ /* 0x000e700000000800 */
[----:B------:R-:W1:Y:S02]  /*1e560*/  MUFU.EX2 R152, R60 ;  /* 0x0000003c00987308 */ /* 0x000e640000000800 */
[----:B-1----:R-:W-:Y:S01]  /*1e570*/  @!P6 FMUL R157, R157, R157 ;  /* 0x0000009d9d9de220 */ /* 0x002fe20000400000 */
[----:B------:R-:W-:Y:S01]  /*1e580*/  @!P5 FMUL R155, R155, R155 ;  /* 0x0000009b9b9bd220 */ /* 0x000fe20000400000 */
[----:B------:R-:W-:Y:S01]  /*1e590*/  FSETP.GEU.AND P6, PT, R61, -126, PT ;  /* 0xc2fc00003d00780b */ /* 0x000fe20003fce000 */
[----:B------:R-:W-:Y:S01]  /*1e5a0*/  @!P2 FMUL R154, R154, R154 ;  /* 0x0000009a9a9aa220 */ /* 0x000fe20000400000 */
[----:B------:R-:W-:Y:S01]  /*1e5b0*/  FSETP.GEU.AND P5, PT, R64, -126, PT ;  /* 0xc2fc00004000780b */ /* 0x000fe20003fae000 */
[----:B------:R-:W3:Y:S01]  /*1e5c0*/  LDL.LU R53, [R1+0x2e4] ;  /* 0x0002e40001357983 */ /* 0x000ee20000300800 */
[----:B------:R-:W-:Y:S01]  /*1e5d0*/  FSETP.GEU.AND P2, PT, R65, -126, PT ;  /* 0xc2fc00004100780b */ /* 0x000fe20003f4e000 */
[----:B------:R-:W-:Y:S01]  /*1e5e0*/  @!P4 FMUL R153, R153, R153 ;  /* 0x000000999999c220 */ /* 0x000fe20000400000 */
[----:B------:R-:W-:Y:S01]  /*1e5f0*/  FSETP.GEU.AND P4, PT, R68, -126, PT ;  /* 0xc2fc00004400780b */ /* 0x000fe20003f8e000 */
[----:B------:R-:W5:Y:S06]  /*1e600*/  LDL.LU R57, [R1+0x2e0] ;  /* 0x0002e00001397983 */ /* 0x000f6c0000300800 */
[----:B------:R-:W-:Y:S01]  /*1e610*/  @!P6 FMUL R61, R61, 0.5 ;  /* 0x3f0000003d3de820 */ /* 0x000fe20000400000 */
[----:B------:R-:W-:Y:S01]  /*1e620*/  @!P3 FMUL R152, R152, R152 ;  /* 0x000000989898b220 */ /* 0x000fe20000400000 */
[----:B------:R-:W-:Y:S01]  /*1e630*/  FSETP.GEU.AND P3, PT, R69, -126, PT ;  /* 0xc2fc00004500780b */ /* 0x000fe20003f6e000 */
[----:B------:R-:W-:Y:S01]  /*1e640*/  @!P5 FMUL R64, R64, 0.5 ;  /* 0x3f0000004040d820 */ /* 0x000fe20000400000 */
[----:B------:R-:W-:Y:S01]  /*1e650*/  @!P2 FMUL R65, R65, 0.5 ;  /* 0x3f0000004141a820 */ /* 0x000fe20000400000 */
[----:B------:R1:W1:Y:S01]  /*1e660*/  MUFU.EX2 R23, R61 ;  /* 0x0000003d00177308 */ /* 0x0002620000000800 */
[----:B------:R-:W-:-:S07]  /*1e670*/  @!P4 FMUL R68, R68, 0.5 ;  /* 0x3f0000004444c820 */ /* 0x000fce0000400000 */
[----:B------:R-:W-:Y:S01]  /*1e680*/  MUFU.EX2 R22, R64 ;  /* 0x0000004000167308 */ /* 0x000fe20000000800 */
[----:B-1----:R-:W4:Y:S01]  /*1e690*/  LDL.LU R61, [R1+0x2d4] ;  /* 0x0002d400013d7983 */ /* 0x002f220000300800 */
[----:B------:R-:W-:-:S06]  /*1e6a0*/  @!P3 FMUL R69, R69, 0.5 ;  /* 0x3f0000004545b820 */ /* 0x000fcc0000400000 */
[----:B------:R-:W1:Y:S08]  /*1e6b0*/  MUFU.EX2 R64, R65 ;  /* 0x0000004100407308 */ /* 0x000e700000000800 */
[----:B------:R-:W1:Y:S01]  /*1e6c0*/  MUFU.EX2 R21, R68 ;  /* 0x0000004400157308 */ /* 0x000e620000000800 */
[----:B------:R-:W-:-:S07]  /*1e6d0*/  @!P6 FMUL R23, R23, R23 ;  /* 0x000000171717e220 */ /* 0x000fce0000400000 */
[----:B------:R-:W1:Y:S01]  /*1e6e0*/  MUFU.EX2 R20, R69 ;  /* 0x0000004500147308 */ /* 0x000e620000000800 */
[----:B------:R-:W-:Y:S01]  /*1e6f0*/  FSETP.GEU.AND P6, PT, R72, -126, PT ;  /* 0xc2fc00004800780b */ /* 0x000fe20003fce000 */
[----:B-1----:R-:W-:Y:S01]  /*1e700*/  @!P2 FMUL R64, R64, R64 ;  /* 0x000000404040a220 */ /* 0x002fe20000400000 */
[----:B------:R-:W-:Y:S01]  /*1e710*/  FSETP.GEU.AND P2, PT, R76, -126, PT ;  /* 0xc2fc00004c00780b */ /* 0x000fe20003f4e000 */
[----:B------:R-:W-:Y:S01]  /*1e720*/  @!P5 FMUL R22, R22, R22 ;  /* 0x000000161616d220 */ /* 0x000fe20000400000 */
[----:B------:R-:W-:Y:S01]  /*1e730*/  FSETP.GEU.AND P5, PT, R73, -126, PT ;  /* 0xc2fc00004900780b */ /* 0x000fe20003fae000 */
[----:B------:R-:W2:Y:S01]  /*1e740*/  LDL.LU R65, [R1+0x2d0] ;  /* 0x0002d00001417983 */ /* 0x000ea20000300800 */
[----:B------:R-:W-:Y:S01]  /*1e750*/  @!P4 FMUL R21, R21, R21 ;  /* 0x000000151515c220 */ /* 0x000fe20000400000 */
[----:B------:R-:W-:Y:S02]  /*1e760*/  FSETP.GEU.AND P4, PT, R77, -126, PT ;  /* 0xc2fc00004d00780b */ /* 0x000fe40003f8e000 */
[----:B------:R-:W3:Y:S01]  /*1e770*/  LDL.LU R68, [R1+0x2c4] ;  /* 0x0002c40001447983 */ /* 0x000ee20000300800 */
[----:B------:R-:W-:Y:S01]  /*1e780*/  @!P3 FMUL R20, R20, R20 ;  /* 0x000000141414b220 */ /* 0x000fe20000400000 */
[----:B------:R-:W-:-:S02]  /*1e790*/  FSETP.GEU.AND P3, PT, R80, -126, PT ;  /* 0xc2fc00005000780b */ /* 0x000fc40003f6e000 */
[----:B------:R-:W-:Y:S02]  /*1e7a0*/  @!P6 FMUL R72, R72, 0.5 ;  /* 0x3f0000004848e820 */ /* 0x000fe40000400000 */
[----:B------:R-:W-:Y:S02]  /*1e7b0*/  @!P2 FMUL R76, R76, 0.5 ;  /* 0x3f0000004c4ca820 */ /* 0x000fe40000400000 */
[----:B------:R-:W-:Y:S01]  /*1e7c0*/  @!P5 FMUL R73, R73, 0.5 ;  /* 0x3f0000004949d820 */ /* 0x000fe20000400000 */
[----:B------:R-:W5:Y:S02]  /*1e7d0*/  LDL.LU R69, [R1+0x2c0] ;  /* 0x0002c00001457983 */ /* 0x000f640000300800 */
[----:B------:R-:W-:Y:S01]  /*1e7e0*/  @!P4 FMUL R77, R77, 0.5 ;  /* 0x3f0000004d4dc820 */ /* 0x000fe20000400000 */
[----:B------:R1:W1:Y:S03]  /*1e7f0*/  MUFU.EX2 R19, R72 ;  /* 0x0000004800137308 */ /* 0x0002660000000800 */
[----:B------:R-:W-:-:S05]  /*1e800*/  @!P3 FMUL R80, R80, 0.5 ;  /* 0x3f0000005050b820 */ /* 0x000fca0000400000 */
[----:B------:R-:W1:Y:S02]  /*1e810*/  MUFU.EX2 R18, R76 ;  /* 0x0000004c00127308 */ /* 0x000e640000000800 */
[----:B-1----:R-:W4:Y:S06]  /*1e820*/  LDL.LU R72, [R1+0x2b4] ;  /* 0x0002b40001487983 */ /* 0x002f2c0000300800 */
[----:B------:R-:W1:Y:S08]  /*1e830*/  MUFU.EX2 R17, R77 ;  /* 0x0000004d00117308 */ /* 0x000e700000000800 */
[----:B------:R1:W1:Y:S08]  /*1e840*/  MUFU.EX2 R60, R73 ;  /* 0x00000049003c7308 */ /* 0x0002700000000800 */
[----:B------:R-:W1:Y:S01]  /*1e850*/  MUFU.EX2 R16, R80 ;  /* 0x0000005000107308 */ /* 0x000e620000000800 */
[----:B------:R-:W-:Y:S01]  /*1e860*/  @!P6 FMUL R19, R19, R19 ;  /* 0x000000131313e220 */ /* 0x000fe20000400000 */
[----:B------:R-:W-:Y:S01]  /*1e870*/  FSETP.GEU.AND P6, PT, R81, -126, PT ;  /* 0xc2fc00005100780b */ /* 0x000fe20003fce000 */
[----:B------:R-:W-:Y:S01]  /*1e880*/  @!P2 FMUL R18, R18, R18 ;  /* 0x000000121212a220 */ /* 0x000fe20000400000 */
[----:B-1----:R-:W-:Y:S01]  /*1e890*/  @!P4 FMUL R17, R17, R17 ;  /* 0x000000111111c220 */ /* 0x002fe20000400000 */
[----:B------:R-:W-:Y:S01]  /*1e8a0*/  FSETP.GEU.AND P2, PT, R88, -126, PT ;  /* 0xc2fc00005800780b */ /* 0x000fe20003f4e000 */
[----:B------:R-:W2:Y:S01]  /*1e8b0*/  LDL.LU R73, [R1+0x2b0] ;  /* 0x0002b00001497983 */ /* 0x000ea20000300800 */
[----:B------:R-:W-:Y:S01]  /*1e8c0*/  FSETP.GEU.AND P4, PT, R89, -126, PT ;  /* 0xc2fc00005900780b */ /* 0x000fe20003f8e000 */
[----:B------:R-:W-:Y:S01]  /*1e8d0*/  @!P5 FMUL R60, R60, R60 ;  /* 0x0000003c3c3cd220 */ /* 0x000fe20000400000 */
[----:B------:R-:W-:Y:S01]  /*1e8e0*/  FSETP.GEU.AND P5, PT, R84, -126, PT ;  /* 0xc2fc00005400780b */ /* 0x000fe20003fae000 */
[----:B------:R-:W3:Y:S01]  /*1e8f0*/  LDL.LU R76, [R1+0x2a4] ;  /* 0x0002a400014c7983 */ /* 0x000ee20000300800 */
[----:B------:R-:W-:Y:S01]  /*1e900*/  @!P3 FMUL R16, R16, R16 ;  /* 0x000000101010b220 */ /* 0x000fe20000400000 */
[----:B------:R-:W-:-:S03]  /*1e910*/  FSETP.GEU.AND P3, PT, R92, -126, PT ;  /* 0xc2fc00005c00780b */ /* 0x000fc60003f6e000 */
[----:B------:R-:W-:-:S03]  /*1e920*/  @!P6 FMUL R81, R81, 0.5 ;  /* 0x3f0000005151e820 */ /* 0x000fc60000400000 */
[----:B------:R-:W-:Y:S02]  /*1e930*/  @!P2 FMUL R88, R88, 0.5 ;  /* 0x3f0000005858a820 */ /* 0x000fe40000400000 */
[----:B------:R-:W-:Y:S01]  /*1e940*/  @!P4 FMUL R89, R89, 0.5 ;  /* 0x3f0000005959c820 */ /* 0x000fe20000400000 */
[----:B------:R-:W5:Y:S01]  /*1e950*/  LDL.LU R77, [R1+0x2a0] ;  /* 0x0002a000014d7983 */ /* 0x000f620000300800 */
[----:B------:R1:W1:Y:S01]  /*1e960*/  MUFU.EX2 R56, R81 ;  /* 0x0000005100387308 */ /* 0x0002620000000800 */
[----:B------:R-:W-:Y:S02]  /*1e970*/  @!P5 FMUL R84, R84, 0.5 ;  /* 0x3f0000005454d820 */ /* 0x000fe40000400000 */
[----:B------:R-:W4:Y:S01]  /*1e980*/  LDL.LU R80, [R1+0x294] ;  /* 0x0002940001507983 */ /* 0x000f220000300800 */
[----:B------:R-:W-:-:S04]  /*1e990*/  @!P3 FMUL R92, R92, 0.5 ;  /* 0x3f0000005c5cb820 */ /* 0x000fc80000400000 */
[----:B------:R-:W1:Y:S02]  /*1e9a0*/  MUFU.EX2 R52, R89 ;  /* 0x0000005900347308 */ /* 0x000e640000000800 */
[----:B-1----:R-:W2:Y:S06]  /*1e9b0*/  LDL.LU R81, [R1+0x290] ;  /* 0x0002900001517983 */ /* 0x002eac0000300800 */
[----:B------:R-:W1:Y:S08]  /*1e9c0*/  MUFU.EX2 R88, R88 ;  /* 0x0000005800587308 */ /* 0x000e700000000800 */
[----:B------:R1:W1:Y:S08]  /*1e9d0*/  MUFU.EX2 R15, R84 ;  /* 0x00000054000f7308 */ /* 0x0002700000000800 */
[----:B------:R-:W1:Y:S01]  /*1e9e0*/  MUFU.EX2 R92, R92 ;  /* 0x0000005c005c7308 */ /* 0x000e620000000800 */
[----:B------:R-:W-:Y:S01]  /*1e9f0*/  @!P6 FMUL R56, R56, R56 ;  /* 0x000000383838e220 */ /* 0x000fe20000400000 */
[----:B------:R-:W-:Y:S01]  /*1ea00*/  FSETP.GEU.AND P6, PT, R93, -126, PT ;  /* 0xc2fc00005d00780b */ /* 0x000fe20003fce000 */
[----:B------:R-:W-:Y:S01]  /*1ea10*/  @!P4 FMUL R52, R52, R52 ;  /* 0x000000343434c220 */ /* 0x000fe20000400000 */
[----:B------:R-:W-:Y:S01]  /*1ea20*/  FSETP.GEU.AND P4, PT, R104, -126, PT ;  /* 0xc2fc00006800780b */ /* 0x000fe20003f8e000 */
[----:B-1----:R-:W-:Y:S01]  /*1ea30*/  @!P2 FMUL R88, R88, R88 ;  /* 0x000000585858a220 */ /* 0x002fe20000400000 */
[----:B------:R-:W-:Y:S01]  /*1ea40*/  FSETP.GEU.AND P2, PT, R97, -126, PT ;  /* 0xc2fc00006100780b */ /* 0x000fe20003f4e000 */
[----:B------:R-:W3:Y:S01]  /*1ea50*/  LDL.LU R84, [R1+0x284] ;  /* 0x0002840001547983 */ /* 0x000ee20000300800 */
[----:B------:R-:W-:Y:S01]  /*1ea60*/  @!P5 FMUL R15, R15, R15 ;  /* 0x0000000f0f0fd220 */ /* 0x000fe20000400000 */
[----:B------:R-:W-:Y:S01]  /*1ea70*/  FSETP.GEU.AND P5, PT, R96, -126, PT ;  /* 0xc2fc00006000780b */ /* 0x000fe20003fae000 */
[----:B------:R-:W-:Y:S01]  /*1ea80*/  @!P3 FMUL R92, R92, R92 ;  /* 0x0000005c5c5cb220 */ /* 0x000fe20000400000 */
[----:B------:R-:W-:-:S04]  /*1ea90*/  FSETP.GEU.AND P3, PT, R120, -126, PT ;  /* 0xc2fc00007800780b */ /* 0x000fc80003f6e000 */
[----:B------:R-:W-:Y:S02]  /*1eaa0*/  @!P6 FMUL R93, R93, 0.5 ;  /* 0x3f0000005d5de820 */ /* 0x000fe40000400000 */
[----:B------:R-:W-:Y:S02]  /*1eab0*/  @!P4 FMUL R104, R104, 0.5 ;  /* 0x3f0000006868c820 */ /* 0x000fe40000400000 */
[----:B------:R-:W-:Y:S01]  /*1eac0*/  @!P2 FMUL R97, R97, 0.5 ;  /* 0x3f0000006161a820 */ /* 0x000fe20000400000 */
[----:B------:R-:W-:Y:S02]  /*1ead0*/  FADD R4, R171, R88 ;  /* 0x00000058ab047221 */ /* 0x000fe40000000000 */
[----:B------:R-:W-:Y:S01]  /*1eae0*/  @!P5 FMUL R96, R96, 0.5 ;  /* 0x3f0000006060d820 */ /* 0x000fe20000400000 */
[----:B------:R-:W5:Y:S01]  /*1eaf0*/  LDL.LU R89, [R1+0x280] ;  /* 0x0002800001597983 */ /* 0x000f620000300800 */
[----:B------:R-:W1:Y:S01]  /*1eb00*/  MUFU.EX2 R93, R93 ;  /* 0x0000005d005d7308 */ /* 0x000e620000000800 */
[----:B------:R-:W-:-:S07]  /*1eb10*/  @!P3 FMUL R120, R120, 0.5 ;  /* 0x3f0000007878b820 */ /* 0x000fce0000400000 */
[----:B------:R-:W1:Y:S08]  /*1eb20*/  MUFU.EX2 R48, R97 ;  /* 0x0000006100307308 */ /* 0x000e700000000800 */
[----:B------:R-:W1:Y:S08]  /*1eb30*/  MUFU.EX2 R104, R104 ;  /* 0x0000006800687308 */ /* 0x000e700000000800 */
[----:B------:R-:W1:Y:S08]  /*1eb40*/  MUFU.EX2 R96, R96 ;  /* 0x0000006000607308 */ /* 0x000e700000000800 */
[----:B------:R-:W1:Y:S02]  /*1eb50*/  MUFU.EX2 R120, R120 ;  /* 0x0000007800787308 */ /* 0x000e640000000800 */
[----:B-1----:R-:W-:Y:S01]  /*1eb60*/  @!P6 FMUL R93, R93, R93 ;  /* 0x0000005d5d5de220 */ /* 0x002fe20000400000 */
[----:B------:R-:W-:Y:S01]  /*1eb70*/  FSETP.GEU.AND P6, PT, R100, -126, PT ;  /* 0xc2fc00006400780b */ /* 0x000fe20003fce000 */
[----:B------:R-:W-:Y:S01]  /*1eb80*/  @!P2 FMUL R48, R48, R48 ;  /* 0x000000303030a220 */ /* 0x000fe20000400000 */
[----:B------:R-:W-:Y:S01]  /*1eb90*/  @!P4 FMUL R104, R104, R104 ;  /* 0x000000686868c220 */ /* 0x000fe20000400000 */
[----:B------:R-:W-:Y:S01]  /*1eba0*/  FSETP.GEU.AND P2, PT, R121, -126, PT ;  /* 0xc2fc00007900780b */ /* 0x000fe20003f4e000 */
[----:B------:R-:W4:Y:S01]  /*1ebb0*/  LDL.LU R97, [R1+0x274] ;  /* 0x0002740001617983 */ /* 0x000f220000300800 */
[----:B------:R-:W-:Y:S01]  /*1ebc0*/  FSETP.GEU.AND P4, PT, R105, -126, PT ;  /* 0xc2fc00006900780b */ /* 0x000fe20003f8e000 */
[----:B------:R-:W-:Y:S01]  /*1ebd0*/  @!P5 FMUL R96, R96, R96 ;  /* 0x000000606060d220 */ /* 0x000fe20000400000 */
[----:B------:R-:W-:Y:S01]  /*1ebe0*/  FSETP.GEU.AND P5, PT, R136, -126, PT ;  /* 0xc2fc00008800780b */ /* 0x000fe20003fae000 */
[----:B------:R-:W2:Y:S05]  /*1ebf0*/  LDL.LU R149, [R1+0x270] ;  /* 0x0002700001957983 */ /* 0x000eaa0000300800 */
[----:B------:R-:W-:Y:S01]  /*1ec00*/  @!P6 FMUL R100, R100, 0.5 ;  /* 0x3f0000006464e820 */ /* 0x000fe20000400000 */
[----:B------:R-:W-:Y:S01]  /*1ec10*/  @!P3 FMUL R120, R120, R120 ;  /* 0x000000787878b220 */ /* 0x000fe20000400000 */
[----:B------:R-:W-:Y:S01]  /*1ec20*/  FSETP.GEU.AND P3, PT, R137, -126, PT ;  /* 0xc2fc00008900780b */ /* 0x000fe20003f6e000 */
[----:B------:R-:W-:-:S02]  /*1ec30*/  @!P2 FMUL R121, R121, 0.5 ;  /* 0x3f0000007979a820 */ /* 0x000fc40000400000 */
[----:B------:R-:W-:Y:S01]  /*1ec40*/  @!P4 FMUL R105, R105, 0.5 ;  /* 0x3f0000006969c820 */ /* 0x000fe20000400000 */
[----:B------:R-:W1:Y:S01]  /*1ec50*/  MUFU.EX2 R100, R100 ;  /* 0x0000006400647308 */ /* 0x000e620000000800 */
[----:B------:R-:W-:-:S07]  /*1ec60*/  @!P5 FMUL R136, R136, 0.5 ;  /* 0x3f0000008888d820 */ /* 0x000fce0000400000 */
[----:B------:R1:W1:Y:S01]  /*1ec70*/  MUFU.EX2 R36, R121 ;  /* 0x0000007900247308 */ /* 0x0002620000000800 */
[----:B------:R-:W-:-:S07]  /*1ec80*/  @!P3 FMUL R137, R137, 0.5 ;  /* 0x3f0000008989b820 */ /* 0x000fce0000400000 */
[----:B------:R-:W1:Y:S02]  /*1ec90*/  MUFU.EX2 R44, R105 ;  /* 0x00000069002c7308 */ /* 0x000e640000000800 */
[----:B-1----:R-:W-:Y:S01]  /*1eca0*/  @!P6 FMUL R100, R100, R100 ;  /* 0x000000646464e220 */ /* 0x002fe20000400000 */
[----:B------:R-:W-:Y:S01]  /*1ecb0*/  FADD R2, R154, R120 ;  /* 0x000000789a027221 */ /* 0x000fe20000000000 */
[----:B------:R-:W3:Y:S04]  /*1ecc0*/  LDL.LU R121, [R1+0x264] ;  /* 0x0002640001797983 */ /* 0x000ee80000300800 */
[----:B------:R-:W1:Y:S08]  /*1ecd0*/  MUFU.EX2 R136, R136 ;  /* 0x0000008800887308 */ /* 0x000e700000000800 */
[----:B------:R-:W1:Y:S01]  /*1ece0*/  MUFU.EX2 R28, R137 ;  /* 0x00000089001c7308 */ /* 0x000e620000000800 */
[----:B------:R-:W-:Y:S01]  /*1ecf0*/  @!P2 FMUL R36, R36, R36 ;  /* 0x000000242424a220 */ /* 0x000fe20000400000 */
[----:B------:R-:W-:Y:S01]  /*1ed00*/  @!P4 FMUL R44, R44, R44 ;  /* 0x0000002c2c2cc220 */ /* 0x000fe20000400000 */
[----:B------:R-:W-:Y:S01]  /*1ed10*/  FSETP.GEU.AND P6, PT, R124, -126, PT ;  /* 0xc2fc00007c00780b */ /* 0x000fe20003fce000 */
[----:B------:R-:W-:Y:S01]  /*1ed20*/  FADD R7, R4, R2 ;  /* 0x0000000204077221 */ /* 0x000fe20000000000 */
[----:B------:R-:W-:Y:S01]  /*1ed30*/  FSETP.GEU.AND P2, PT, R109, -126, PT ;  /* 0xc2fc00006d00780b */ /* 0x000fe20003f4e000 */
[----:B------:R-:W5:Y:S01]  /*1ed40*/  LDL.LU R105, [R1+0x260] ;  /* 0x0002600001697983 */ /* 0x000f620000300800 */
[----:B------:R-:W-:Y:S01]  /*1ed50*/  FSETP.GEU.AND P4, PT, R140, -126, PT ;  /* 0xc2fc00008c00780b */ /* 0x000fe20003f8e000 */
[----:B-1----:R-:W-:Y:S01]  /*1ed60*/  @!P5 FMUL R136, R136, R136 ;  /* 0x000000888888d220 */ /* 0x002fe20000400000 */
[----:B------:R-:W-:Y:S01]  /*1ed70*/  FSETP.GEU.AND P5, PT, R108, -126, PT ;  /* 0xc2fc00006c00780b */ /* 0x000fe20003fae000 */
[----:B------:R-:W-:Y:S01]  /*1ed80*/  @!P3 FMUL R28, R28, R28 ;  /* 0x0000001c1c1cb220 */ /* 0x000fe20000400000 */
[----:B------:R-:W-:-:S05]  /*1ed90*/  FSETP.GEU.AND P3, PT, R112, -126, PT ;  /* 0xc2fc00007000780b */ /* 0x000fca0003f6e000 */
[----:B------:R-:W-:Y:S02]  /*1eda0*/  @!P6 FMUL R124, R124, 0.5 ;  /* 0x3f0000007c7ce820 */ /* 0x000fe40000400000 */
[----:B------:R-:W-:Y:S02]  /*1edb0*/  @!P2 FMUL R109, R109, 0.5 ;  /* 0x3f0000006d6da820 */ /* 0x000fe40000400000 */
[----:B------:R-:W-:Y:S01]  /*1edc0*/  @!P4 FMUL R140, R140, 0.5 ;  /* 0x3f0000008c8cc820 */ /* 0x000fe20000400000 */
[----:B------:R-:W-:Y:S01]  /*1edd0*/  FADD R4, R163, R104 ;  /* 0x00000068a3047221 */ /* 0x000fe20000000000 */
[----:B------:R-:W1:Y:S01]  /*1ede0*/  MUFU.EX2 R14, R124 ;  /* 0x0000007c000e7308 */ /* 0x000e620000000800 */
[----:B------:R-:W-:Y:S01]  /*1edf0*/  @!P5 FMUL R108, R108, 0.5 ;  /* 0x3f0000006c6cd820 */ /* 0x000fe20000400000 */
[----:B------:R-:W4:Y:S01]  /*1ee00*/  LDL.LU R137, [R1+0x254] ;  /* 0x0002540001897983 */ /* 0x000f220000300800 */
[----:B------:R-:W-:-:S05]  /*1ee10*/  @!P3 FMUL R112, R112, 0.5 ;  /* 0x3f0000007070b820 */ /* 0x000fca0000400000 */
        /* <DEDUP_REMOVED lines=8> */
[----:B------:R-:W-:-:S02]  /*1eea0*/  FSETP.GEU.AND P2, PT, R141, -126, PT ;  /* 0xc2fc00008d00780b */ /* 0x000fc40003f4e000 */
[----:B------:R-:W-:Y:S01]  /*1eeb0*/  FSETP.GEU.AND P4, PT, R128, -126, PT ;  /* 0xc2fc00008000780b */ /* 0x000fe20003f8e000 */
[----:B------:R-:W-:Y:S01]  /*1eec0*/  @!P5 FMUL R108, R108, R108 ;  /* 0x0000006c6c6cd220 */ /* 0x000fe20000400000 */
[----:B------:R-:W-:Y:S01]  /*1eed0*/  FSETP.GEU.AND P5, PT, R113, -126, PT ;  /* 0xc2fc00007100780b */ /* 0x000fe20003fae000 */
[----:B------:R-:W-:Y:S01]  /*1eee0*/  @!P3 FMUL R112, R112, R112 ;  /* 0x000000707070b220 */ /* 0x000fe20000400000 */
[----:B------:R-:W-:-:S04]  /*1eef0*/  FSETP.GEU.AND P3, PT, R116, -126, PT ;  /* 0xc2fc00007400780b */ /* 0x000fc80003f6e000 */
[----:B------:R-:W-:-:S03]  /*1ef00*/  @!P6 FMUL R125, R125, 0.5 ;  /* 0x3f0000007d7de820 */ /* 0x000fc60000400000 */
[----:B------:R-:W-:Y:S02]  /*1ef10*/  @!P2 FMUL R141, R141, 0.5 ;  /* 0x3f0000008d8da820 */ /* 0x000fe40000400000 */
[----:B------:R-:W-:Y:S02]  /*1ef20*/  @!P4 FMUL R128, R128, 0.5 ;  /* 0x3f0000008080c820 */ /* 0x000fe40000400000 */
[----:B------:R-:W-:Y:S01]  /*1ef30*/  @!P5 FMUL R113, R113, 0.5 ;  /* 0x3f0000007171d820 */ /* 0x000fe20000400000 */
[----:B------:R-:W1:Y:S01]  /*1ef40*/  MUFU.EX2 R125, R125 ;  /* 0x0000007d007d7308 */ /* 0x000e620000000800 */
[----:B------:R-:W-:-:S07]  /*1ef50*/  @!P3 FMUL R116, R116, 0.5 ;  /* 0x3f0000007474b820 */ /* 0x000fce0000400000 */
[----:B------:R-:W1:Y:S08]  /*1ef60*/  MUFU.EX2 R141, R141 ;  /* 0x0000008d008d7308 */ /* 0x000e700000000800 */
[----:B------:R-:W1:Y:S01]  /*1ef70*/  MUFU.EX2 R128, R128 ;  /* 0x0000008000807308 */ /* 0x000e620000000800 */
[----:B------:R-:W-:-:S07]  /*1ef80*/  FADD R2, R19, R136 ;  /* 0x0000008813027221 */ /* 0x000fce0000000000 */
[----:B------:R1:W1:Y:S01]  /*1ef90*/  MUFU.EX2 R40, R113 ;  /* 0x0000007100287308 */ /* 0x0002620000000800 */
[----:B------:R-:W-:-:S07]  /*1efa0*/  FADD R6, R4, R2 ;  /* 0x0000000204067221 */ /* 0x000fce0000000000 */
[----:B------:R-:W1:Y:S01]  /*1efb0*/  MUFU.EX2 R116, R116 ;  /* 0x0000007400747308 */ /* 0x000e620000000800 */
[----:B------:R-:W-:Y:S01]  /*1efc0*/  FADD R4, R170, R52 ;  /* 0x00000034aa047221 */ /* 0x000fe20000000000 */
[----:B------:R-:W-:Y:S01]  /*1efd0*/  FADD R2, R153, R36 ;  /* 0x0000002499027221 */ /* 0x000fe20000000000 */
[----:B-1----:R-:W-:Y:S01]  /*1efe0*/  @!P6 FMUL R125, R125, R125 ;  /* 0x0000007d7d7de220 */ /* 0x002fe20000400000 */
[----:B------:R-:W-:Y:S01]  /*1eff0*/  FSETP.GEU.AND P6, PT, R144, -126, PT ;  /* 0xc2fc00009000780b */ /* 0x000fe20003fce000 */
[----:B------:R-:W-:Y:S01]  /*1f000*/  @!P2 FMUL R141, R141, R141 ;  /* 0x0000008d8d8da220 */ /* 0x000fe20000400000 */
[----:B------:R-:W-:Y:S01]  /*1f010*/  FADD R5, R4, R2 ;  /* 0x0000000204057221 */ /* 0x000fe20000000000 */
[----:B------:R-:W-:Y:S01]  /*1f020*/  @!P4 FMUL R128, R128, R128 ;  /* 0x000000808080c220 */ /* 0x000fe20000400000 */
[----:B------:R-:W-:Y:S01]  /*1f030*/  FADD R4, R162, R44 ;  /* 0x0000002ca2047221 */ /* 0x000fe20000000000 */
[----:B------:R-:W-:Y:S01]  /*1f040*/  FADD R2, R60, R28 ;  /* 0x0000001c3c027221 */ /* 0x000fe20000000000 */
[----:B------:R-:W-:Y:S01]  /*1f050*/  FSETP.GEU.AND P2, PT, R129, -126, PT ;  /* 0xc2fc00008100780b */ /* 0x000fe20003f4e000 */
[----:B------:R-:W2:Y:S01]  /*1f060*/  LDL.LU R113, [R1+0x250] ;  /* 0x0002500001717983 */ /* 0x000ea20000300800 */
[----:B------:R-:W-:Y:S01]  /*1f070*/  FSETP.GEU.AND P4, PT, R145, -126, PT ;  /* 0xc2fc00009100780b */ /* 0x000fe20003f8e000 */
[----:B------:R-:W-:Y:S01]  /*1f080*/  @!P5 FMUL R40, R40, R40 ;  /* 0x000000282828d220 */ /* 0x000fe20000400000 */
[----:B------:R-:W-:Y:S01]  /*1f090*/  FSETP.GEU.AND P5, PT, R132, -126, PT ;  /* 0xc2fc00008400780b */ /* 0x000fe20003fae000 */
[----:B------:R-:W-:Y:S01]  /*1f0a0*/  FADD R2, R4, R2 ;  /* 0x0000000204027221 */ /* 0x000fe20000000000 */
[----:B------:R-:W-:Y:S01]  /*1f0b0*/  @!P3 FMUL R116, R116, R116 ;  /* 0x000000747474b220 */ /* 0x000fe20000400000 */
[----:B------:R-:W-:-:S02]  /*1f0c0*/  FSETP.GEU.AND P3, PT, R148, -126, PT ;  /* 0xc2fc00009400780b */ /* 0x000fc40003f6e000 */
[----:B------:R-:W-:Y:S01]  /*1f0d0*/  FADD R11, R5, R2 ;  /* 0x00000002050b7221 */ /* 0x000fe20000000000 */
[----:B------:R-:W-:Y:S01]  /*1f0e0*/  FADD R4, R169, R92 ;  /* 0x0000005ca9047221 */ /* 0x000fe20000000000 */
[----:B------:R-:W-:Y:S01]  /*1f0f0*/  FADD R2, R152, R14 ;  /* 0x0000000e98027221 */ /* 0x000fe20000000000 */
[----:B------:R-:W-:Y:S01]  /*1f100*/  @!P6 FMUL R144, R144, 0.5 ;  /* 0x3f0000009090e820 */ /* 0x000fe20000400000 */
[----:B------:R-:W-:Y:S02]  /*1f110*/  @!P2 FMUL R129, R129, 0.5 ;  /* 0x3f0000008181a820 */ /* 0x000fe40000400000 */
[----:B------:R-:W-:Y:S01]  /*1f120*/  FADD R5, R4, R2 ;  /* 0x0000000204057221 */ /* 0x000fe20000000000 */
[----:B------:R-:W-:Y:S01]  /*1f130*/  @!P4 FMUL R145, R145, 0.5 ;  /* 0x3f0000009191c820 */ /* 0x000fe20000400000 */
[----:B------:R-:W-:Y:S01]  /*1f140*/  FADD R4, R161, R108 ;  /* 0x0000006ca1047221 */ /* 0x000fe20000000000 */
[----:B------:R-:W-:Y:S01]  /*1f150*/  FADD R2, R18, R140 ;  /* 0x0000008c12027221 */ /* 0x000fe20000000000 */
[----:B------:R-:W-:Y:S01]  /*1f160*/  @!P5 FMUL R132, R132, 0.5 ;  /* 0x3f0000008484d820 */ /* 0x000fe20000400000 */
[----:B------:R-:W1:Y:S01]  /*1f170*/  MUFU.EX2 R144, R144 ;  /* 0x0000009000907308 */ /* 0x000e620000000800 */
[----:B------:R-:W-:Y:S01]  /*1f180*/  @!P3 FMUL R148, R148, 0.5 ;  /* 0x3f0000009494b820 */ /* 0x000fe20000400000 */
[----:B------:R-:W-:-:S06]  /*1f190*/  FADD R2, R4, R2 ;  /* 0x0000000204027221 */ /* 0x000fcc0000000000 */
[----:B------:R-:W1:Y:S01]  /*1f1a0*/  MUFU.EX2 R32, R129 ;  /* 0x0000008100207308 */ /* 0x000e620000000800 */
[----:B------:R-:W-:Y:S01]  /*1f1b0*/  FADD R10, R5, R2 ;  /* 0x00000002050a7221 */ /* 0x000fe20000000000 */
[----:B------:R-:W-:-:S06]  /*1f1c0*/  FADD R4, R167, R93 ;  /* 0x0000005da7047221 */ /* 0x000fcc0000000000 */
[----:B------:R-:W1:Y:S01]  /*1f1d0*/  MUFU.EX2 R24, R145 ;  /* 0x0000009100187308 */ /* 0x000e620000000800 */
[----:B------:R-:W-:Y:S01]  /*1f1e0*/  FADD R2, R23, R125 ;  /* 0x0000007d17027221 */ /* 0x000fe20000000000 */
[----:B------:R-:W-:-:S06]  /*1f1f0*/  FADD R25, R7, R6 ;  /* 0x0000000607197221 */ /* 0x000fcc0000000000 */
[----:B------:R-:W1:Y:S01]  /*1f200*/  MUFU.EX2 R132, R132 ;  /* 0x0000008400847308 */ /* 0x000e620000000800 */
[----:B------:R-:W-:Y:S01]  /*1f210*/  FADD R7, R4, R2 ;  /* 0x0000000204077221 */ /* 0x000fe20000000000 */
[----:B------:R-:W-:Y:S01]  /*1f220*/  FADD R4, R160, R109 ;  /* 0x0000006da0047221 */ /* 0x000fe20000000000 */
[----:B------:R-:W-:-:S05]  /*1f230*/  FADD R2, R17, R141 ;  /* 0x0000008d11027221 */ /* 0x000fca0000000000 */
[----:B------:R-:W1:Y:S01]  /*1f240*/  MUFU.EX2 R148, R148 ;  /* 0x0000009400947308 */ /* 0x000e620000000800 */
[----:B------:R-:W-:Y:S01]  /*1f250*/  FADD R6, R4, R2 ;  /* 0x0000000204067221 */ /* 0x000fe20000000000 */
[----:B------:R-:W-:Y:S01]  /*1f260*/  FADD R4, R168, R96 ;  /* 0x00000060a8047221 */ /* 0x000fe20000000000 */
[----:B------:R-:W-:Y:S01]  /*1f270*/  FADD R2, R22, R128 ;  /* 0x0000008016027221 */ /* 0x000fe20000000000 */
[----:B-1----:R-:W-:Y:S01]  /*1f280*/  @!P6 FMUL R144, R144, R144 ;  /* 0x000000909090e220 */ /* 0x002fe20000400000 */
[----:B------:R-:W-:Y:S01]  /*1f290*/  @!P2 FMUL R32, R32, R32 ;  /* 0x000000202020a220 */ /* 0x000fe20000400000 */
[----:B------:R-:W-:Y:S01]  /*1f2a0*/  @!P4 FMUL R24, R24, R24 ;  /* 0x000000181818c220 */ /* 0x000fe20000400000 */
[----:B------:R-:W-:Y:S01]  /*1f2b0*/  FSETP.GEU.AND P2, PT, R101, -126, PT ;  /* 0xc2fc00006500780b */ /* 0x000fe20003f4e000 */
[----:B------:R-:W3:Y:S01]  /*1f2c0*/  LDL.LU R129, [R1+0x244] ;  /* 0x0002440001817983 */ /* 0x000ee20000300800 */
[----:B------:R-:W-:Y:S01]  /*1f2d0*/  FSETP.GEU.AND P4, PT, R133, -126, PT ;  /* 0xc2fc00008500780b */ /* 0x000fe20003f8e000 */
[----:B------:R-:W-:Y:S01]  /*1f2e0*/  FADD R5, R4, R2 ;  /* 0x0000000204057221 */ /* 0x000fe20000000000 */
[----:B------:R-:W-:Y:S01]  /*1f2f0*/  FADD R4, R159, R112 ;  /* 0x000000709f047221 */ /* 0x000fe20000000000 */
[----:B------:R-:W-:Y:S01]  /*1f300*/  FADD R2, R16, R144 ;  /* 0x0000009010027221 */ /* 0x000fe20000000000 */
[----:B------:R-:W-:Y:S01]  /*1f310*/  @!P5 FMUL R132, R132, R132 ;  /* 0x000000848484d220 */ /* 0x000fe20000400000 */
[----:B------:R-:W-:Y:S01]  /*1f320*/  FSETP.GEU.AND P5, PT, R117, -126, PT ;  /* 0xc2fc00007500780b */ /* 0x000fe20003fae000 */
[----:B------:R-:W-:Y:S01]  /*1f330*/  @!P3 FMUL R148, R148, R148 ;  /* 0x000000949494b220 */ /* 0x000fe20000400000 */
[----:B------:R-:W-:Y:S01]  /*1f340*/  FSETP.GEU.AND P6, PT, R85, -126, PT ;  /* 0xc2fc00005500780b */ /* 0x000fe20003fce000 */
[----:B------:R-:W-:Y:S01]  /*1f350*/  FADD R2, R4, R2 ;  /* 0x0000000204027221 */ /* 0x000fe20000000000 */
[----:B------:R-:W-:Y:S01]  /*1f360*/  FSETP.GEU.AND P3, PT, R0, -126, PT ;  /* 0xc2fc00000000780b */ /* 0x000fe20003f6e000 */
[----:B------:R-:W-:Y:S01]  /*1f370*/  FADD R9, R7, R6 ;  /* 0x0000000607097221 */ /* 0x000fe20000000000 */
[----:B------:R-:W-:Y:S01]  /*1f380*/  FADD R4, R166, R48 ;  /* 0x00000030a6047221 */ /* 0x000fe20000000000 */
[----:B------:R-:W-:Y:S01]  /*1f390*/  FADD R7, R5, R2 ;  /* 0x0000000205077221 */ /* 0x000fe20000000000 */
[----:B------:R-:W-:Y:S01]  /*1f3a0*/  FADD R2, R64, R32 ;  /* 0x0000002040027221 */ /* 0x000fe20000000000 */
[----:B------:R-:W-:Y:S01]  /*1f3b0*/  @!P2 FMUL R101, R101, 0.5 ;  /* 0x3f0000006565a820 */ /* 0x000fe20000400000 */
[----:B------:R-:W-:Y:S01]  /*1f3c0*/  @!P4 FMUL R133, R133, 0.5 ;  /* 0x3f0000008585c820 */ /* 0x000fe20000400000 */
[----:B------:R-:W5:Y:S01]  /*1f3d0*/  LDL.LU R145, [R1+0x240] ;  /* 0x0002400001917983 */ /* 0x000f620000300800 */
[----:B------:R-:W-:Y:S01]  /*1f3e0*/  FADD R5, R4, R2 ;  /* 0x0000000204057221 */ /* 0x000fe20000000000 */
[----:B------:R-:W-:Y:S01]  /*1f3f0*/  FADD R4, R158, R40 ;  /* 0x000000289e047221 */ /* 0x000fe20000000000 */
[----:B------:R-:W-:Y:S01]  /*1f400*/  FADD R2, R56, R24 ;  /* 0x0000001838027221 */ /* 0x000fe20000000000 */
[----:B------:R-:W-:Y:S01]  /*1f410*/  @!P5 FMUL R117, R117, 0.5 ;  /* 0x3f0000007575d820 */ /* 0x000fe20000400000 */
[----:B------:R-:W1:Y:S01]  /*1f420*/  MUFU.EX2 R101, R101 ;  /* 0x0000006500657308 */ /* 0x000e620000000800 */
[----:B------:R-:W-:Y:S01]  /*1f430*/  @!P6 FMUL R85, R85, 0.5 ;  /* 0x3f0000005555e820 */ /* 0x000fe20000400000 */
[----:B------:R-:W-:Y:S01]  /*1f440*/  @!P3 FMUL R0, R0, 0.5 ;  /* 0x3f0000000000b820 */ /* 0x000fe20000400000 */
[----:B------:R-:W-:-:S05]  /*1f450*/  FADD R2, R4, R2 ;  /* 0x0000000204027221 */ /* 0x000fca0000000000 */
[----:B------:R-:W1:Y:S01]  /*1f460*/  MUFU.EX2 R133, R133 ;  /* 0x0000008500857308 */ /* 0x000e620000000800 */
[----:B------:R-:W-:Y:S01]  /*1f470*/  FADD R5, R5, R2 ;  /* 0x0000000205057221 */ /* 0x000fe20000000000 */
[----:B------:R-:W-:Y:S01]  /*1f480*/  FADD R4, R165, R100 ;  /* 0x00000064a5047221 */ /* 0x000fe20000000000 */
[----:B------:R-:W-:-:S05]  /*1f490*/  FADD R2, R21, R132 ;  /* 0x0000008415027221 */ /* 0x000fca0000000000 */
[----:B------:R1:W1:Y:S01]  /*1f4a0*/  MUFU.EX2 R12, R85 ;  /* 0x00000055000c7308 */ /* 0x0002620000000800 */
[----:B------:R-:W-:-:S07]  /*1f4b0*/  FADD R4, R4, R2 ;  /* 0x0000000204047221 */ /* 0x000fce0000000000 */
[----:B------:R-:W1:Y:S01]  /*1f4c0*/  MUFU.EX2 R117, R117 ;  /* 0x0000007500757308 */ /* 0x000e620000000800 */
[----:B------:R-:W-:-:S07]  /*1f4d0*/  FADD R2, R157, R116 ;  /* 0x000000749d027221 */ /* 0x000fce0000000000 */
[----:B------:R1:W1:Y:S02]  /*1f4e0*/  MUFU.EX2 R13, R0 ;  /* 0x00000000000d7308 */ /* 0x0002640000000800 */
[----:B-1----:R-:W-:Y:S01]  /*1f4f0*/  @!P2 FMUL R101, R101, R101 ;  /* 0x000000656565a220 */ /* 0x002fe20000400000 */
[----:B------:R-:W-:Y:S01]  /*1f500*/  @!P4 FMUL R133, R133, R133 ;  /* 0x000000858585c220 */ /* 0x000fe20000400000 */
[----:B------:R-:W4:Y:S01]  /*1f510*/  LDL.LU R85, [R1+0x234] ;  /* 0x0002340001557983 */ /* 0x000f220000300800 */
[----:B------:R-:W-:-:S04]  /*1f520*/  FADD R0, R15, R148 ;  /* 0x000000940f007221 */ /* 0x000fc80000000000 */
[----:B------:R-:W-:Y:S01]  /*1f530*/  FADD R0, R2, R0 ;  /* 0x0000000002007221 */ /* 0x000fe20000000000 */
[----:B------:R-:W-:Y:S01]  /*1f540*/  FADD R2, R164, R101 ;  /* 0x00000065a4027221 */ /* 0x000fe20000000000 */
[----:B------:R-:W-:Y:S02]  /*1f550*/  @!P6 FMUL R12, R12, R12 ;  /* 0x0000000c0c0ce220 */ /* 0x000fe40000400000 */
[----:B------:R-:W-:Y:S01]  /*1f560*/  FADD R8, R4, R0 ;  /* 0x0000000004087221 */ /* 0x000fe20000000000 */
[----:B------:R-:W-:Y:S01]  /*1f570*/  FADD R0, R20, R133 ;  /* 0x0000008514007221 */ /* 0x000fe20000000000 */
[----:B------:R-:W-:Y:S01]  /*1f580*/  @!P5 FMUL R117, R117, R117 ;  /* 0x000000757575d220 */ /* 0x000fe20000400000 */
[----:B------:R-:W-:Y:S02]  /*1f590*/  @!P3 FMUL R13, R13, R13 ;  /* 0x0000000d0d0db220 */ /* 0x000fe40000400000 */
[----:B------:R-:W-:Y:S01]  /*1f5a0*/  FADD R4, R2, R0 ;  /* 0x0000000002047221 */ /* 0x000fe20000000000 */
[----:B------:R-:W-:Y:S01]  /*1f5b0*/  FADD R2, R155, R117 ;  /* 0x000000759b027221 */ /* 0x000fe20000000000 */
[----:B------:R-:W-:-:S04]  /*1f5c0*/  FADD R0, R12, R13 ;  /* 0x0000000d0c007221 */ /* 0x000fc80000000000 */
[----:B------:R-:W-:Y:S01]  /*1f5d0*/  FADD R0, R2, R0 ;  /* 0x0000000002007221 */ /* 0x000fe20000000000 */
        /* <DEDUP_REMOVED lines=63> */
[----:B------:R-:W-:Y:S01]  /*1f9d0*/  FMNMX R2, R151, R2, !PT ;  /* 0x0000000297027209 */ /* 0x000fe20007800000 */
[----:B------:R-:W-:-:S04]  /*1f9e0*/  FADD R6, R4, R0 ;  /* 0x0000000004067221 */ /* 0x000fc80000000000 */
[----:B------:R-:W1:Y:S01]  /*1f9f0*/  SHFL.BFLY PT, R4, R2, 0x1, 0x1f ;  /* 0x0c201f0002047f89 */ /* 0x000e6200000e0000 */
[----:B------:R-:W-:Y:S01]  /*1fa00*/  FMUL R0, R173, UR5 ;  /* 0x00000005ad007c20 */ /* 0x000fe20008400000 */
[----:B------:R-:W-:Y:S01]  /*1fa10*/  FADD R7, R25, R7 ;  /* 0x0000000719077221 */ /* 0x000fe20000000000 */
[----:B------:R-:W-:Y:S01]  /*1fa20*/  FADD R5, R11, R5 ;  /* 0x000000050b057221 */ /* 0x000fe20000000000 */
[----:B------:R-:W2:Y:S04]  /*1fa30*/  LDL.LU R173, [R1+0x230] ;  /* 0x0002300001ad7983 */ /* 0x000ea80000300800 */
[----:B------:R-:W2:Y:S04]  /*1fa40*/  LDL.LU R25, [R1+0x224] ;  /* 0x0002240001197983 */ /* 0x000ea80000300800 */
[----:B------:R-:W2:Y:S01]  /*1fa50*/  LDL.LU R11, [R1+0x220] ;  /* 0x00022000010b7983 */ /* 0x000ea20000300800 */
[----:B-1----:R-:W-:Y:S01]  /*1fa60*/  FMNMX R2, R2, R4, !PT ;  /* 0x0000000402027209 */ /* 0x002fe20007800000 */
[----:B------:R-:W-:Y:S01]  /*1fa70*/  FADD R4, R9, R6 ;  /* 0x0000000609047221 */ /* 0x000fe20000000000 */
[----:B------:R-:W-:Y:S01]  /*1fa80*/  FADD R6, R10, R8 ;  /* 0x000000080a067221 */ /* 0x000fe20000000000 */
[----:B------:R-:W2:Y:S02]  /*1fa90*/  LDL.LU R9, [R1+0x214] ;  /* 0x0002140001097983 */ /* 0x000ea40000300800 */
[----:B------:R-:W-:Y:S01]  /*1faa0*/  FADD R4, R5, R4 ;  /* 0x0000000405047221 */ /* 0x000fe20000000000 */
[----:B------:R-:W-:Y:S01]  /*1fab0*/  FADD R5, R7, R6 ;  /* 0x0000000607057221 */ /* 0x000fe20000000000 */
[----:B------:R-:W2:Y:S04]  /*1fac0*/  LDL.LU R10, [R1+0x204] ;  /* 0x00020400010a7983 */ /* 0x000ea80000300800 */
[----:B------:R-:W2:Y:S04]  /*1fad0*/  LDL.LU R8, [R1+0x210] ;  /* 0x0002100001087983 */ /* 0x000ea80000300800 */
[----:B------:R-:W2:Y:S01]  /*1fae0*/  LDL.LU R6, [R1+0x200] ;  /* 0x0002000001067983 */ /* 0x000ea20000300800 */
[----:B------:R-:W-:-:S13]  /*1faf0*/  FSETP.GEU.AND P2, PT, R0, -126, PT ;  /* 0xc2fc00000000780b */ /* 0x000fda0003f4e000 */
[----:B------:R-:W-:-:S06]  /*1fb00*/  @!P2 FMUL R0, R0, 0.5 ;  /* 0x3f0000000000a820 */ /* 0x000fcc0000400000 */
[----:B------:R-:W1:Y:S02]  /*1fb10*/  MUFU.EX2 R0, R0 ;  /* 0x0000000000007308 */ /* 0x000e640000000800 */
[----:B-1----:R-:W-:-:S04]  /*1fb20*/  @!P2 FMUL R0, R0, R0 ;  /* 0x000000000000a220 */ /* 0x002fc80000400000 */
[-C--:B----4-:R-:W-:Y:S01]  /*1fb30*/  FMUL R85, R85, R0.reuse ;  /* 0x0000000055557220 */ /* 0x090fe20000400000 */
[-C--:B-----5:R-:W-:Y:S01]  /*1fb40*/  FMUL R145, R145, R0.reuse ;  /* 0x0000000091917220 */ /* 0x0a0fe20000400000 */
[-C--:B---3--:R-:W-:Y:S01]  /*1fb50*/  FMUL R129, R129, R0.reuse ;  /* 0x0000000081817220 */ /* 0x088fe20000400000 */
[-C--:B--2---:R-:W-:Y:S01]  /*1fb60*/  FMUL R113, R113, R0.reuse ;  /* 0x0000000071717220 */ /* 0x084fe20000400000 */
[-C--:B------:R-:W-:Y:S01]  /*1fb70*/  FMUL R137, R137, R0.reuse ;  /* 0x0000000089897220 */ /* 0x080fe20000400000 */
        /* <DEDUP_REMOVED lines=51> */
[----:B------:R-:W-:Y:S01]  /*1feb0*/  FMUL R176, R176, R0 ;  /* 0x00000000b0b07220 */ /* 0x000fe20000400000 */
[----:B------:R-:W1:Y:S01]  /*1fec0*/  SHFL.BFLY PT, R124, R2, 0x2, 0x1f ;  /* 0x0c401f00027c7f89 */ /* 0x000e6200000e0000 */
[----:B------:R-:W-:Y:S01]  /*1fed0*/  FADD R4, R5, R4 ;  /* 0x0000000405047221 */ /* 0x000fe20000000000 */
[----:B-1----:R-:W-:Y:S01]  /*1fee0*/  FMNMX R124, R2, R124, !PT ;  /* 0x0000007c027c7209 */ /* 0x002fe20007800000 */
[-C--:B------:R-:W-:Y:S01]  /*1fef0*/  FMUL R173, R173, R0.reuse ;  /* 0x00000000adad7220 */ /* 0x080fe20000400000 */
[-C--:B------:R-:W-:Y:S01]  /*1ff00*/  FMUL R25, R25, R0.reuse ;  /* 0x0000000019197220 */ /* 0x080fe20000400000 */
[-C--:B------:R-:W-:Y:S01]  /*1ff10*/  FMUL R11, R11, R0.reuse ;  /* 0x000000000b0b7220 */ /* 0x080fe20000400000 */
[-C--:B------:R-:W-:Y:S01]  /*1ff20*/  FMUL R9, R9, R0.reuse ;  /* 0x0000000009097220 */ /* 0x080fe20000400000 */
[-C--:B------:R-:W-:Y:S01]  /*1ff30*/  FMUL R10, R10, R0.reuse ;  /* 0x000000000a0a7220 */ /* 0x080fe20000400000 */
[-C--:B------:R-:W-:Y:S01]  /*1ff40*/  FMUL R8, R8, R0.reuse ;  /* 0x0000000008087220 */ /* 0x080fe20000400000 */
[----:B------:R-:W-:-:S05]  /*1ff50*/  FMUL R6, R6, R0 ;  /* 0x0000000006067220 */ /* 0x000fca0000400000 */
        /* <DEDUP_REMOVED lines=39> */
[----:B------:R1:W-:Y:S04]  /*201d0*/  STL [R1+0x334], R200 ;  /* 0x000334c801007387 */ /* 0x0003e80000100800 */
        /* <DEDUP_REMOVED lines=21> */
[----:B-1----:R-:W5:Y:S04]  /*20330*/  LDL.LU R200, [R1] ;  /* 0x0000000001c87983 */ /* 0x002f680000300800 */
[----:B------:R1:W-:Y:S04]  /*20340*/  STL [R1+0x3e4], R178 ;  /* 0x0003e4b201007387 */ /* 0x0003e80000100800 */
[----:B--2---:R-:W2:Y:S04]  /*20350*/  LDL.LU R199, [R1+0x4] ;  /* 0x0000040001c77983 */ /* 0x004ea80000300800 */
[----:B------:R1:W-:Y:S04]  /*20360*/  STL [R1+0x3f0], R177 ;  /* 0x0003f0b101007387 */ /* 0x0003e80000100800 */
[----:B---3--:R-:W3:Y:S04]  /*20370*/  LDL.LU R198, [R1+0x10] ;  /* 0x0000100001c67983 */ /* 0x008ee80000300800 */
[----:B------:R1:W-:Y:S04]  /*20380*/  STL [R1+0x3f4], R176 ;  /* 0x0003f4b001007387 */ /* 0x0003e80000100800 */
[----:B----4-:R-:W4:Y:S04]  /*20390*/  LDL.LU R197, [R1+0x14] ;  /* 0x0000140001c57983 */ /* 0x010f280000300800 */
[----:B-----5:R-:W5:Y:S04]  /*203a0*/  LDL.LU R196, [R1+0x20] ;  /* 0x0000200001c47983 */ /* 0x020f680000300800 */
[----:B------:R-:W5:Y:S04]  /*203b0*/  LDL.LU R195, [R1+0x24] ;  /* 0x0000240001c37983 */ /* 0x000f680000300800 */
        /* <DEDUP_REMOVED lines=16> */
[----:B-1----:R-:W5:Y:S04]  /*204c0*/  LDL.LU R178, [R1+0xb0] ;  /* 0x0000b00001b27983 */ /* 0x002f680000300800 */
        /* <DEDUP_REMOVED lines=40> */
[----:B------:R-:W5:Y:S01]  /*20750*/  LDL.LU R2, [R1+0x1f4] ;  /* 0x0001f40001027983 */ /* 0x000f620000300800 */
[-C--:B------:R-:W-:Y:S01]  /*20760*/  FMUL R200, R200, R0.reuse ;  /* 0x00000000c8c87220 */ /* 0x080fe20000400000 */
[----:B--2---:R-:W-:-:S04]  /*20770*/  FMUL R199, R199, R0 ;  /* 0x00000000c7c77220 */ /* 0x004fc80000400000 */
[----:B------:R1:W-:Y:S01]  /*20780*/  STL [R1], R200 ;  /* 0x000000c801007387 */ /* 0x0003e20000100800 */
[----:B---3--:R-:W-:-:S03]  /*20790*/  FMUL R198, R198, R0 ;  /* 0x00000000c6c67220 */ /* 0x008fc60000400000 */
[----:B------:R2:W-:Y:S01]  /*207a0*/  STL [R1+0x4], R199 ;  /* 0x000004c701007387 */ /* 0x0005e20000100800 */
[----:B----4-:R-:W-:-:S03]  /*207b0*/  FMUL R197, R197, R0 ;  /* 0x00000000c5c57220 */ /* 0x010fc60000400000 */
[----:B------:R-:W-:Y:S01]  /*207c0*/  STL [R1+0x10], R198 ;  /* 0x000010c601007387 */ /* 0x000fe20000100800 */
[----:B-----5:R-:W-:-:S03]  /*207d0*/  FMUL R196, R196, R0 ;  /* 0x00000000c4c47220 */ /* 0x020fc60000400000 */
[----:B------:R-:W-:Y:S01]  /*207e0*/  STL [R1+0x14], R197 ;  /* 0x000014c501007387 */ /* 0x000fe20000100800 */
[----:B------:R-:W-:-:S03]  /*207f0*/  FMUL R195, R195, R0 ;  /* 0x00000000c3c37220 */ /* 0x000fc60000400000 */
        /* <DEDUP_REMOVED lines=114> */
[----:B------:R-:W3:Y:S01]  /*20f20*/  LDL.LU R203, [R1+0x2d8] ;  /* 0x0002d80001cb7983 */ /* 0x000ee20000300800 */
[----:B------:R-:W-:Y:S01]  /*20f30*/  FSETP.NEU.AND P2, PT, R124, -INF , PT ;  /* 0xff8000007c00780b */ /* 0x000fe20003f4d000 */
[----:B------:R-:W-:Y:S02]  /*20f40*/  FMUL R2, R2, R0 ;  /* 0x0000000002027220 */ /* 0x000fe40000400000 */
[----:B------:R-:W-:Y:S04]  /*20f50*/  STL [R1+0x1e4], R6 ;  /* 0x0001e40601007387 */ /* 0x000fe80000100800 */
[----:B------:R-:W4:Y:S04]  /*20f60*/  LDL.LU R202, [R1+0x2dc] ;  /* 0x0002dc0001ca7983 */ /* 0x000f280000300800 */
[----:B------:R-:W-:Y:S04]  /*20f70*/  STL [R1+0x1f0], R5 ;  /* 0x0001f00501007387 */ /* 0x000fe80000100800 */
[----:B------:R-:W5:Y:S04]  /*20f80*/  LDL.LU R201, [R1+0x2e8] ;  /* 0x0002e80001c97983 */ /* 0x000f680000300800 */
[----:B------:R2:W-:Y:S01]  /*20f90*/  STL [R1+0x1f4], R2 ;  /* 0x0001f40201007387 */ /* 0x0005e20000100800 */
[----:B------:R-:W-:-:S03]  /*20fa0*/  FFMA R205, R0, R205, R4 ;  /* 0x000000cd00cd7223 */ /* 0x000fc60000000004 */
[----:B-1----:R-:W5:Y:S04]  /*20fb0*/  LDL.LU R200, [R1+0x2ec] ;  /* 0x0002ec0001c87983 */ /* 0x002f680000300800 */
[----:B--2---:R-:W2:Y:S01]  /*20fc0*/  LDL.LU R199, [R1+0x2f8] ;  /* 0x0002f80001c77983 */ /* 0x004ea20000300800 */
[----:B------:R-:W-:-:S03]  /*20fd0*/  FSEL R2, R124, RZ, P2 ;  /* 0x000000ff7c027208 */ /* 0x000fc60001000000 */
[----:B------:R-:W2:Y:S02]  /*20fe0*/  LDL.LU R198, [R1+0x2fc] ;  /* 0x0002fc0001c67983 */ /* 0x000ea40000300800 */
[C---:B------:R-:W-:Y:S01]  /*20ff0*/  FMUL R0, R2.reuse, UR5 ;  /* 0x0000000502007c20 */ /* 0x040fe20008400000 */
[----:B------:R-:W-:Y:S01]  /*21000*/  FADD R68, -R2, R172 ;  /* 0x000000ac02447221 */ /* 0x000fe20000000100 */
[----:B------:R-:W2:Y:S02]  /*21010*/  LDL.LU R197, [R1+0x308] ;  /* 0x0003080001c57983 */ /* 0x000ea40000300800 */
[--C-:B------:R-:W-:Y:S01]  /*21020*/  FFMA R26, R26, UR5, -R0.reuse ;  /* 0x000000051a1a7c23 */ /* 0x100fe20008000800 */
[--C-:B------:R-:W-:Y:S01]  /*21030*/  FFMA R30, R30, UR5, -R0.reuse ;  /* 0x000000051e1e7c23 */ /* 0x100fe20008000800 */
[--C-:B------:R-:W-:Y:S01]  /*21040*/  FFMA R31, R31, UR5, -R0.reuse ;  /* 0x000000051f1f7c23 */ /* 0x100fe20008000800 */
[--C-:B------:R-:W-:Y:S01]  /*21050*/  FFMA R27, R27, UR5, -R0.reuse ;  /* 0x000000051b1b7c23 */ /* 0x100fe20008000800 */
[--C-:B------:R-:W-:Y:S01]  /*21060*/  FFMA R34, R34, UR5, -R0.reuse ;  /* 0x0000000522227c23 */ /* 0x100fe20008000800 */
[----:B------:R-:W-:Y:S01]  /*21070*/  FSETP.GEU.AND P2, PT, R26, -126, PT ;  /* 0xc2fc00001a00780b */ /* 0x000fe20003f4e000 */
        /* <DEDUP_REMOVED lines=9> */
[--C-:B------:R-:W-:Y:S01]  /*21110*/  FFMA R46, R46, UR5, -R0.reuse ;  /* 0x000000052e2e7c23 */ /* 0x100fe20008000800 */
[--C-:B------:R-:W-:Y:S01]  /*21120*/  FFMA R50, R50, UR5, -R0.reuse ;  /* 0x0000000532327c23 */ /* 0x100fe20008000800 */
[--C-:B------:R-:W-:Y:S01]  /*21130*/  FFMA R51, R51, UR5, -R0.reuse ;  /* 0x0000000533337c23 */ /* 0x100fe20008000800 */
[----:B------:R-:W-:Y:S01]  /*21140*/  @!P2 FMUL R26, R26, 0.5 ;  /* 0x3f0000001a1aa820 */ /* 0x000fe20000400000 */
[--C-:B------:R-:W-:Y:S01]  /*21150*/  FFMA R47, R47, UR5, -R0.reuse ;  /* 0x000000052f2f7c23 */ /* 0x100fe20008000800 */
[----:B------:R-:W-:Y:S01]  /*21160*/  @!P4 FMUL R30, R30, 0.5 ;  /* 0x3f0000001e1ec820 */ /* 0x000fe20000400000 */
[--C-:B------:R-:W-:Y:S01]  /*21170*/  FFMA R54, R54, UR5, -R0.reuse ;  /* 0x0000000536367c23 */ /* 0x100fe20008000800 */
[----:B------:R-:W-:Y:S01]  /*21180*/  @!P5 FMUL R31, R31, 0.5 ;  /* 0x3f0000001f1fd820 */ /* 0x000fe20000400000 */
[--C-:B------:R-:W-:Y:S01]  /*21190*/  FFMA R58, R58, UR5, -R0.reuse ;  /* 0x000000053a3a7c23 */ /* 0x100fe20008000800 */
[----:B------:R-:W1:Y:S01]  /*211a0*/  MUFU.EX2 R26, R26 ;  /* 0x0000001a001a7308 */ /* 0x000e620000000800 */
[----:B------:R-:W-:Y:S01]  /*211b0*/  @!P3 FMUL R27, R27, 0.5 ;  /* 0x3f0000001b1bb820 */ /* 0x000fe20000400000 */
[----:B------:R-:W-:Y:S01]  /*211c0*/  @!P6 FMUL R34, R34, 0.5 ;  /* 0x3f0000002222e820 */ /* 0x000fe20000400000 */
[--C-:B------:R-:W-:Y:S01]  /*211d0*/  FFMA R62, R62, UR5, -R0.reuse ;  /* 0x000000053e3e7c23 */ /* 0x100fe20008000800 */
[--C-:B------:R-:W-:Y:S01]  /*211e0*/  FFMA R63, R63, UR5, -R0.reuse ;  /* 0x000000053f3f7c23 */ /* 0x100fe20008000800 */
[--C-:B------:R-:W-:Y:S01]  /*211f0*/  FFMA R59, R59, UR5, -R0.reuse ;  /* 0x000000053b3b7c23 */ /* 0x100fe20008000800 */
[--C-:B------:R-:W-:Y:S01]  /*21200*/  FFMA R66, R66, UR5, -R0.reuse ;  /* 0x0000000542427c23 */ /* 0x100fe20008000800 */
[--C-:B------:R-:W-:Y:S01]  /*21210*/  FFMA R67, R67, UR5, -R0.reuse ;  /* 0x0000000543437c23 */ /* 0x100fe20008000800 */
[----:B------:R-:W1:Y:S01]  /*21220*/  MUFU.EX2 R30, R30 ;  /* 0x0000001e001e7308 */ /* 0x000e620000000800 */
[--C-:B------:R-:W-:Y:S01]  /*21230*/  FFMA R74, R74, UR5, -R0.reuse ;  /* 0x000000054a4a7c23 */ /* 0x100fe20008000800 */
[--C-:B------:R-:W-:Y:S01]  /*21240*/  FFMA R71, R71, UR5, -R0.reuse ;  /* 0x0000000547477c23 */ /* 0x100fe20008000800 */
        /* <DEDUP_REMOVED lines=13> */
[----:B------:R-:W1:Y:S02]  /*21320*/  MUFU.EX2 R85, R27 ;  /* 0x0000001b00557308 */ /* 0x000e640000000800 */
[----:B-1----:R-:W-:Y:S01]  /*21330*/  @!P2 FMUL R26, R26, R26 ;  /* 0x0000001a1a1aa220 */ /* 0x002fe20000400000 */
[----:B------:R-:W-:Y:S01]  /*21340*/  FSETP.GEU.AND P2, PT, R35, -126, PT ;  /* 0xc2fc00002300780b */ /* 0x000fe20003f4e000 */
[--C-:B------:R-:W-:Y:S01]  /*21350*/  FFMA R99, R99, UR5, -R0.reuse ;  /* 0x0000000563637c23 */ /* 0x100fe20008000800 */
[--C-:B------:R-:W-:Y:S01]  /*21360*/  FFMA R122, R122, UR5, -R0.reuse ;  /* 0x000000057a7a7c23 */ /* 0x100fe20008000800 */
[--C-:B------:R-:W-:Y:S01]  /*21370*/  FFMA R102, R102, UR5, -R0.reuse ;  /* 0x0000000566667c23 */ /* 0x100fe20008000800 */
[--C-:B------:R-:W-:Y:S01]  /*21380*/  FFMA R106, R106, UR5, -R0.reuse ;  /* 0x000000056a6a7c23 */ /* 0x100fe20008000800 */
[--C-:B------:R-:W-:Y:S01]  /*21390*/  FFMA R103, R103, UR5, -R0.reuse ;  /* 0x0000000567677c23 */ /* 0x100fe20008000800 */
[----:B------:R-:W1:Y:S01]  /*213a0*/  MUFU.EX2 R34, R34 ;  /* 0x0000002200227308 */ /* 0x000e620000000800 */
[----:B------:R-:W-:Y:S01]  /*213b0*/  @!P4 FMUL R30, R30, R30 ;  /* 0x0000001e1e1ec220 */ /* 0x000fe20000400000 */
[----:B------:R-:W-:Y:S01]  /*213c0*/  @!P5 FMUL R11, R11, R11 ;  /* 0x0000000b0b0bd220 */ /* 0x000fe20000400000 */
[----:B------:R-:W-:Y:S01]  /*213d0*/  FSETP.GEU.AND P4, PT, R39, -126, PT ;  /* 0xc2fc00002700780b */ /* 0x000fe20003f8e000 */
[--C-:B------:R-:W-:Y:S01]  /*213e0*/  FFMA R138, R138, UR5, -R0.reuse ;  /* 0x000000058a8a7c23 */ /* 0x100fe20008000800 */
[----:B------:R-:W-:Y:S01]  /*213f0*/  FSETP.GEU.AND P5, PT, R42, -126, PT ;  /* 0xc2fc00002a00780b */ /* 0x000fe20003fae000 */
[--C-:B------:R-:W-:Y:S01]  /*21400*/  FFMA R139, R139, UR5, -R0.reuse ;  /* 0x000000058b8b7c23 */ /* 0x100fe20008000800 */
[--C-:B------:R-:W-:Y:S01]  /*21410*/  FFMA R123, R123, UR5, -R0.reuse ;  /* 0x000000057b7b7c23 */ /* 0x100fe20008000800 */
[--C-:B------:R-:W-:Y:S01]  /*21420*/  FFMA R107, R107, UR5, -R0.reuse ;  /* 0x000000056b6b7c23 */ /* 0x100fe20008000800 */
[----:B------:R-:W-:Y:S01]  /*21430*/  @!P3 FMUL R85, R85, R85 ;  /* 0x000000555555b220 */ /* 0x000fe20000400000 */
[----:B------:R-:W-:Y:S01]  /*21440*/  FSETP.GEU.AND P3, PT, R38, -126, PT ;  /* 0xc2fc00002600780b */ /* 0x000fe20003f6e000 */
[----:B------:R-:W-:Y:S01]  /*21450*/  @!P2 FMUL R35, R35, 0.5 ;  /* 0x3f0000002323a820 */ /* 0x000fe20000400000 */
[--C-:B------:R-:W-:Y:S01]  /*21460*/  FFMA R126, R126, UR5, -R0.reuse ;  /* 0x000000057e7e7c23 */ /* 0x100fe20008000800 */
[--C-:B------:R-:W-:Y:S01]  /*21470*/  FFMA R110, R110, UR5, -R0.reuse ;  /* 0x000000056e6e7c23 */ /* 0x100fe20008000800 */
[--C-:B------:R-:W-:Y:S01]  /*21480*/  FFMA R114, R114, UR5, -R0.reuse ;  /* 0x0000000572727c23 */ /* 0x100fe20008000800 */
[----:B------:R-:W1:Y:S01]  /*21490*/  MUFU.EX2 R81, R35 ;  /* 0x0000002300517308 */ /* 0x000e620000000800 */
[--C-:B------:R-:W-:Y:S01]  /*214a0*/  FFMA R111, R111, UR5, -R0.reuse ;  /* 0x000000056f6f7c23 */ /* 0x100fe20008000800 */
[----:B-1----:R-:W-:Y:S01]  /*214b0*/  @!P6 FMUL R34, R34, R34 ;  /* 0x000000222222e220 */ /* 0x002fe20000400000 */
[----:B------:R-:W-:Y:S01]  /*214c0*/  FSETP.GEU.AND P6, PT, R43, -126, PT ;  /* 0xc2fc00002b00780b */ /* 0x000fe20003fce000 */
[----:B------:R-:W-:Y:S01]  /*214d0*/  @!P4 FMUL R39, R39, 0.5 ;  /* 0x3f0000002727c820 */ /* 0x000fe20000400000 */
[----:B------:R-:W-:Y:S01]  /*214e0*/  @!P5 FMUL R42, R42, 0.5 ;  /* 0x3f0000002a2ad820 */ /* 0x000fe20000400000 */
[--C-:B------:R-:W-:Y:S01]  /*214f0*/  FFMA R142, R142, UR5, -R0.reuse ;  /* 0x000000058e8e7c23 */ /* 0x100fe20008000800 */
        /* <DEDUP_REMOVED lines=11> */
[----:B------:R-:W-:Y:S01]  /*215b0*/  @!P6 FMUL R43, R43, 0.5 ;  /* 0x3f0000002b2be820 */ /* 0x000fe20000400000 */
[--C-:B------:R-:W-:Y:S01]  /*215c0*/  FFMA R134, R134, UR5, -R0.reuse ;  /* 0x0000000586867c23 */ /* 0x100fe20008000800 */
[--C-:B------:R-:W-:Y:S01]  /*215d0*/  FFMA R135, R135, UR5, -R0.reuse ;  /* 0x0000000587877c23 */ /* 0x100fe20008000800 */
[--C-:B------:R-:W-:Y:S01]  /*215e0*/  FFMA R146, R146, UR5, -R0.reuse ;  /* 0x0000000592927c23 */ /* 0x100fe20008000800 */
[--C-:B------:R-:W-:Y:S01]  /*215f0*/  FFMA R147, R147, UR5, -R0.reuse ;  /* 0x0000000593937c23 */ /* 0x100fe20008000800 */
[--C-:B------:R-:W-:Y:S01]  /*21600*/  FFMA R150, R150, UR5, -R0.reuse ;  /* 0x0000000596967c23 */ /* 0x100fe20008000800 */
[----:B------:R-:W-:Y:S01]  /*21610*/  FFMA R151, R151, UR5, -R0 ;  /* 0x0000000597977c23 */ /* 0x000fe20008000800 */
[----:B------:R-:W1:Y:S01]  /*21620*/  MUFU.EX2 R38, R38 ;  /* 0x0000002600267308 */ /* 0x000e620000000800 */
[----:B------:R-:W-:Y:S01]  /*21630*/  @!P2 FMUL R81, R81, R81 ;  /* 0x000000515151a220 */ /* 0x000fe20000400000 */
[----:B------:R-:W-:Y:S01]  /*21640*/  FSETP.GEU.AND P2, PT, R46, -126, PT ;  /* 0xc2fc00002e00780b */ /* 0x000fe20003f4e000 */
[----:B------:R-:W2:Y:S01]  /*21650*/  LDL.LU R196, [R1+0x30c] ;  /* 0x00030c0001c47983 */ /* 0x000ea20000300800 */
[----:B-1----:R-:W-:-:S04]  /*21660*/  @!P4 FMUL R10, R10, R10 ;  /* 0x0000000a0a0ac220 */ /* 0x002fc80000400000 */
[----:B------:R-:W1:Y:S01]  /*21670*/  MUFU.EX2 R77, R43 ;  /* 0x0000002b004d7308 */ /* 0x000e620000000800 */
[----:B------:R-:W-:Y:S01]  /*21680*/  FSETP.GEU.AND P4, PT, R50, -126, PT ;  /* 0xc2fc00003200780b */ /* 0x000fe20003f8e000 */
[----:B------:R-:W-:Y:S01]  /*21690*/  @!P5 FMUL R42, R42, R42 ;  /* 0x0000002a2a2ad220 */ /* 0x000fe20000400000 */
[----:B------:R-:W-:Y:S01]  /*216a0*/  FSETP.GEU.AND P5, PT, R51, -126, PT ;  /* 0xc2fc00003300780b */ /* 0x000fe20003fae000 */
[----:B------:R-:W2:Y:S01]  /*216b0*/  LDL.LU R195, [R1+0x318] ;  /* 0x0003180001c37983 */ /* 0x000ea20000300800 */
[----:B------:R-:W-:Y:S01]  /*216c0*/  @!P3 FMUL R38, R38, R38 ;  /* 0x000000262626b220 */ /* 0x000fe20000400000 */
[----:B------:R-:W-:Y:S01]  /*216d0*/  FSETP.GEU.AND P3, PT, R47, -126, PT ;  /* 0xc2fc00002f00780b */ /* 0x000fe20003f6e000 */
[----:B------:R-:W-:Y:S01]  /*216e0*/  @!P2 FMUL R46, R46, 0.5 ;  /* 0x3f0000002e2ea820 */ /* 0x000fe20000400000 */
[----:B------:R-:W2:Y:S06]  /*216f0*/  LDL.LU R194, [R1+0x31c] ;  /* 0x00031c0001c27983 */ /* 0x000eac0000300800 */
[----:B------:R-:W-:Y:S01]  /*21700*/  @!P4 FMUL R50, R50, 0.5 ;  /* 0x3f0000003232c820 */ /* 0x000fe20000400000 */
[----:B-1----:R-:W-:Y:S01]  /*21710*/  @!P6 FMUL R77, R77, R77 ;  /* 0x0000004d4d4de220 */ /* 0x002fe20000400000 */
[----:B------:R-:W-:Y:S01]  /*21720*/  FSETP.GEU.AND P6, PT, R54, -126, PT ;  /* 0xc2fc00003600780b */ /* 0x000fe20003fce000 */
[----:B------:R-:W1:Y:S01]  /*21730*/  MUFU.EX2 R46, R46 ;  /* 0x0000002e002e7308 */ /* 0x000e620000000800 */
[----:B------:R-:W-:Y:S01]  /*21740*/  @!P5 FMUL R51, R51, 0.5 ;  /* 0x3f0000003333d820 */ /* 0x000fe20000400000 */
[----:B------:R-:W2:Y:S01]  /*21750*/  LDL.LU R193, [R1+0x328] ;  /* 0x0003280001c17983 */ /* 0x000ea20000300800 */
[----:B------:R-:W-:-:S03]  /*21760*/  @!P3 FMUL R47, R47, 0.5 ;  /* 0x3f0000002f2fb820 */ /* 0x000fc60000400000 */
[----:B------:R-:W2:Y:S02]  /*21770*/  LDL.LU R192, [R1+0x32c] ;  /* 0x00032c0001c07983 */ /* 0x000ea40000300800 */
[----:B------:R-:W1:Y:S02]  /*21780*/  MUFU.EX2 R50, R50 ;  /* 0x0000003200327308 */ /* 0x000e640000000800 */
[----:B------:R-:W2:Y:S02]  /*21790*/  LDL.LU R191, [R1+0x338] ;  /* 0x0003380001bf7983 */ /* 0x000ea40000300800 */
[----:B------:R-:W-:Y:S02]  /*217a0*/  @!P6 FMUL R54, R54, 0.5 ;  /* 0x3f0000003636e820 */ /* 0x000fe40000400000 */
[----:B------:R-:W2:Y:S02]  /*217b0*/  LDL.LU R190, [R1+0x33c] ;  /* 0x00033c0001be7983 */ /* 0x000ea40000300800 */
[----:B------:R-:W1:Y:S02]  /*217c0*/  MUFU.EX2 R73, R51 ;  /* 0x0000003300497308 */ /* 0x000e640000000800 */
[----:B-1----:R-:W-:-:S06]  /*217d0*/  @!P2 FMUL R46, R46, R46 ;  /* 0x0000002e2e2ea220 */ /* 0x002fcc0000400000 */
[----:B------:R-:W1:Y:S01]  /*217e0*/  MUFU.EX2 R9, R47 ;  /* 0x0000002f00097308 */ /* 0x000e620000000800 */
[----:B------:R-:W-:Y:S01]  /*217f0*/  FSETP.GEU.AND P2, PT, R58, -126, PT ;  /* 0xc2fc00003a00780b */ /* 0x000fe20003f4e000 */
[----:B------:R-:W-:-:S06]  /*21800*/  @!P4 FMUL R50, R50, R50 ;  /* 0x000000323232c220 */ /* 0x000fcc0000400000 */
[----:B------:R-:W1:Y:S01]  /*21810*/  MUFU.EX2 R54, R54 ;  /* 0x0000003600367308 */ /* 0x000e620000000800 */
[----:B------:R-:W-:Y:S01]  /*21820*/  @!P5 FMUL R73, R73, R73 ;  /* 0x000000494949d220 */ /* 0x000fe20000400000 */
[----:B------:R-:W-:Y:S01]  /*21830*/  FSETP.GEU.AND P4, PT, R62, -126, PT ;  /* 0xc2fc00003e00780b */ /* 0x000fe20003f8e000 */
[----:B------:R-:W2:Y:S01]  /*21840*/  LDL.LU R189, [R1+0x348] ;  /* 0x0003480001bd7983 */ /* 0x000ea20000300800 */
[----:B------:R-:W-:Y:S01]  /*21850*/  FSETP.GEU.AND P5, PT, R63, -126, PT ;  /* 0xc2fc00003f00780b */ /* 0x000fe20003fae000 */
[----:B-1----:R-:W-:Y:S01]  /*21860*/  @!P3 FMUL R9, R9, R9 ;  /* 0x000000090909b220 */ /* 0x002fe20000400000 */
[----:B------:R-:W-:Y:S01]  /*21870*/  FSETP.GEU.AND P3, PT, R59, -126, PT ;  /* 0xc2fc00003b00780b */ /* 0x000fe20003f6e000 */
[----:B------:R-:W-:Y:S01]  /*21880*/  @!P2 FMUL R58, R58, 0.5 ;  /* 0x3f0000003a3aa820 */ /* 0x000fe20000400000 */
[----:B------:R-:W2:Y:S01]  /*21890*/  LDL.LU R188, [R1+0x34c] ;  /* 0x00034c0001bc7983 */ /* 0x000ea20000300800 */
[----:B------:R-:W-:Y:S01]  /*218a0*/  @!P6 FMUL R54, R54, R54 ;  /* 0x000000363636e220 */ /* 0x000fe20000400000 */
[----:B------:R-:W-:-:S05]  /*218b0*/  FSETP.GEU.AND P6, PT, R66, -126, PT ;  /* 0xc2fc00004200780b */ /* 0x000fca0003fce000 */
[----:B------:R-:W-:Y:S02]  /*218c0*/  @!P4 FMUL R62, R62, 0.5 ;  /* 0x3f0000003e3ec820 */ /* 0x000fe40000400000 */
[----:B------:R-:W-:Y:S01]  /*218d0*/  @!P5 FMUL R63, R63, 0.5 ;  /* 0x3f0000003f3fd820 */ /* 0x000fe20000400000 */
[----:B------:R-:W1:Y:S01]  /*218e0*/  MUFU.EX2 R58, R58 ;  /* 0x0000003a003a7308 */ /* 0x000e620000000800 */
[----:B------:R-:W2:Y:S01]  /*218f0*/  LDL.LU R187, [R1+0x358] ;  /* 0x0003580001bb7983 */ /* 0x000ea20000300800 */
[----:B------:R-:W-:-:S03]  /*21900*/  @!P3 FMUL R59, R59, 0.5 ;  /* 0x3f0000003b3bb820 */ /* 0x000fc60000400000 */
[----:B------:R-:W2:Y:S03]  /*21910*/  LDL.LU R186, [R1+0x35c] ;  /* 0x00035c0001ba7983 */ /* 0x000ea60000300800 */
[----:B------:R-:W1:Y:S01]  /*21920*/  MUFU.EX2 R8, R63 ;  /* 0x0000003f00087308 */ /* 0x000e620000000800 */
[----:B------:R-:W2:Y:S01]  /*21930*/  LDL.LU R185, [R1+0x368] ;  /* 0x0003680001b97983 */ /* 0x000ea20000300800 */
[----:B------:R-:W-:-:S03]  /*21940*/  @!P6 FMUL R66, R66, 0.5 ;  /* 0x3f0000004242e820 */ /* 0x000fc60000400000 */
[----:B------:R-:W2:Y:S03]  /*21950*/  LDL.LU R184, [R1+0x36c] ;  /* 0x00036c0001b87983 */ /* 0x000ea60000300800 */
[----:B------:R-:W1:Y:S02]  /*21960*/  MUFU.EX2 R62, R62 ;  /* 0x0000003e003e7308 */ /* 0x000e640000000800 */
[----:B-1----:R-:W-:-:S06]  /*21970*/  @!P2 FMUL R58, R58, R58 ;  /* 0x0000003a3a3aa220 */ /* 0x002fcc0000400000 */
[----:B------:R1:W1:Y:S01]  /*21980*/  MUFU.EX2 R69, R59 ;  /* 0x0000003b00457308 */ /* 0x0002620000000800 */
[----:B------:R-:W-:Y:S01]  /*21990*/  FSETP.GEU.AND P2, PT, R67, -126, PT ;  /* 0xc2fc00004300780b */ /* 0x000fe20003f4e000 */
[----:B------:R-:W-:Y:S01]  /*219a0*/  @!P5 FMUL R8, R8, R8 ;  /* 0x000000080808d220 */ /* 0x000fe20000400000 */
[----:B------:R-:W-:Y:S01]  /*219b0*/  FSETP.GEU.AND P5, PT, R74, -126, PT ;  /* 0xc2fc00004a00780b */ /* 0x000fe20003fae000 */
[----:B------:R-:W2:Y:S04]  /*219c0*/  LDL.LU R183, [R1+0x378] ;  /* 0x0003780001b77983 */ /* 0x000ea80000300800 */
[----:B------:R-:W1:Y:S01]  /*219d0*/  MUFU.EX2 R66, R66 ;  /* 0x0000004200427308 */ /* 0x000e620000000800 */
[----:B------:R-:W-:Y:S01]  /*219e0*/  @!P4 FMUL R62, R62, R62 ;  /* 0x0000003e3e3ec220 */ /* 0x000fe20000400000 */
[----:B------:R-:W-:Y:S01]  /*219f0*/  FSETP.GEU.AND P4, PT, R71, -126, PT ;  /* 0xc2fc00004700780b */ /* 0x000fe20003f8e000 */
[----:B-1----:R-:W-:Y:S01]  /*21a00*/  FFMA R59, R87, UR5, -R0 ;  /* 0x00000005573b7c23 */ /* 0x002fe20008000800 */
[----:B------:R-:W2:Y:S01]  /*21a10*/  LDL.LU R182, [R1+0x37c] ;  /* 0x00037c0001b67983 */ /* 0x000ea20000300800 */
[----:B------:R-:W-:Y:S01]  /*21a20*/  @!P3 FMUL R69, R69, R69 ;  /* 0x000000454545b220 */ /* 0x000fe20000400000 */
[----:B------:R-:W-:Y:S01]  /*21a30*/  FSETP.GEU.AND P3, PT, R70, -126, PT ;  /* 0xc2fc00004600780b */ /* 0x000fe20003f6e000 */
[----:B------:R-:W-:Y:S01]  /*21a40*/  @!P2 FMUL R67, R67, 0.5 ;  /* 0x3f0000004343a820 */ /* 0x000fe20000400000 */
[----:B------:R-:W-:Y:S01]  /*21a50*/  @!P5 FMUL R74, R74, 0.5 ;  /* 0x3f0000004a4ad820 */ /* 0x000fe20000400000 */
[----:B------:R-:W2:Y:S02]  /*21a60*/  LDL.LU R181, [R1+0x388] ;  /* 0x0003880001b57983 */ /* 0x000ea40000300800 */
[----:B------:R-:W1:Y:S01]  /*21a70*/  MUFU.EX2 R65, R67 ;  /* 0x0000004300417308 */ /* 0x000e620000000800 */
[----:B------:R-:W-:Y:S01]  /*21a80*/  @!P6 FMUL R66, R66, R66 ;  /* 0x000000424242e220 */ /* 0x000fe20000400000 */
[----:B------:R-:W-:-:S02]  /*21a90*/  FSETP.GEU.AND P6, PT, R75, -126, PT ;  /* 0xc2fc00004b00780b */ /* 0x000fc40003fce000 */
[----:B------:R-:W-:Y:S01]  /*21aa0*/  @!P4 FMUL R71, R71, 0.5 ;  /* 0x3f0000004747c820 */ /* 0x000fe20000400000 */
[----:B------:R-:W2:Y:S03]  /*21ab0*/  LDL.LU R180, [R1+0x38c] ;  /* 0x00038c0001b47983 */ /* 0x000ea60000300800 */
[----:B------:R-:W-:Y:S01]  /*21ac0*/  @!P3 FMUL R70, R70, 0.5 ;  /* 0x3f0000004646b820 */ /* 0x000fe20000400000 */
[----:B------:R-:W1:Y:S01]  /*21ad0*/  MUFU.EX2 R6, R74 ;  /* 0x0000004a00067308 */ /* 0x000e620000000800 */
[----:B------:R-:W2:Y:S04]  /*21ae0*/  LDL.LU R179, [R1+0x398] ;  /* 0x0003980001b37983 */ /* 0x000ea80000300800 */
[----:B------:R-:W2:Y:S03]  /*21af0*/  LDL.LU R178, [R1+0x39c] ;  /* 0x00039c0001b27983 */ /* 0x000ea60000300800 */
[----:B------:R-:W3:Y:S01]  /*21b00*/  MUFU.EX2 R67, R71 ;  /* 0x0000004700437308 */ /* 0x000ee20000000800 */
[----:B------:R-:W-:Y:S01]  /*21b10*/  @!P6 FMUL R75, R75, 0.5 ;  /* 0x3f0000004b4be820 */ /* 0x000fe20000400000 */
[----:B-1----:R-:W-:-:S06]  /*21b20*/  @!P2 FMUL R65, R65, R65 ;  /* 0x000000414141a220 */ /* 0x002fcc0000400000 */
[----:B------:R-:W1:Y:S01]  /*21b30*/  MUFU.EX2 R7, R70 ;  /* 0x0000004600077308 */ /* 0x000e620000000800 */
[----:B------:R-:W-:Y:S01]  /*21b40*/  FSETP.GEU.AND P2, PT, R78, -126, PT ;  /* 0xc2fc00004e00780b */ /* 0x000fe20003f4e000 */
[----:B------:R-:W-:Y:S01]  /*21b50*/  @!P5 FMUL R6, R6, R6 ;  /* 0x000000060606d220 */ /* 0x000fe20000400000 */
[----:B------:R-:W-:Y:S01]  /*21b60*/  FSETP.GEU.AND P5, PT, R83, -126, PT ;  /* 0xc2fc00005300780b */ /* 0x000fe20003fae000 */
[----:B------:R-:W2:Y:S04]  /*21b70*/  LDL.LU R177, [R1+0x3a8] ;  /* 0x0003a80001b17983 */ /* 0x000ea80000300800 */
[----:B------:R-:W4:Y:S01]  /*21b80*/  MUFU.EX2 R61, R75 ;  /* 0x0000004b003d7308 */ /* 0x000f220000000800 */
[----:B---3--:R-:W-:Y:S01]  /*21b90*/  @!P4 FMUL R67, R67, R67 ;  /* 0x000000434343c220 */ /* 0x008fe20000400000 */
[----:B------:R-:W-:Y:S01]  /*21ba0*/  FSETP.GEU.AND P4, PT, R82, -126, PT ;  /* 0xc2fc00005200780b */ /* 0x000fe20003f8e000 */
[----:B------:R-:W3:Y:S01]  /*21bb0*/  LDL.LU R176, [R1+0x3ac] ;  /* 0x0003ac0001b07983 */ /* 0x000ee20000300800 */
[----:B-1----:R-:W-:Y:S01]  /*21bc0*/  @!P3 FMUL R7, R7, R7 ;  /* 0x000000070707b220 */ /* 0x002fe20000400000 */
[----:B------:R-:W-:Y:S01]  /*21bd0*/  FSETP.GEU.AND P3, PT, R79, -126, PT ;  /* 0xc2fc00004f00780b */ /* 0x000fe20003f6e000 */
[----:B------:R-:W-:-:S02]  /*21be0*/  @!P2 FMUL R78, R78, 0.5 ;  /* 0x3f0000004e4ea820 */ /* 0x000fc40000400000 */
[----:B------:R-:W-:Y:S01]  /*21bf0*/  @!P5 FMUL R83, R83, 0.5 ;  /* 0x3f0000005353d820 */ /* 0x000fe20000400000 */
[----:B------:R-:W3:Y:S01]  /*21c00*/  LDL.LU R173, [R1+0x3b8] ;  /* 0x0003b80001ad7983 */ /* 0x000ee20000300800 */
[----:B------:R-:W1:Y:S01]  /*21c10*/  MUFU.EX2 R5, R78 ;  /* 0x0000004e00057308 */ /* 0x000e620000000800 */
[----:B----4-:R-:W-:Y:S01]  /*21c20*/  @!P6 FMUL R61, R61, R61 ;  /* 0x0000003d3d3de220 */ /* 0x010fe20000400000 */
[----:B------:R-:W-:-:S03]  /*21c30*/  FSETP.GEU.AND P6, PT, R86, -126, PT ;  /* 0xc2fc00005600780b */ /* 0x000fc60003fce000 */
[----:B------:R-:W-:Y:S01]  /*21c40*/  @!P4 FMUL R82, R82, 0.5 ;  /* 0x3f0000005252c820 */ /* 0x000fe20000400000 */
[----:B------:R-:W4:Y:S02]  /*21c50*/  LDL.LU R149, [R1+0x3bc] ;  /* 0x0003bc0001957983 */ /* 0x000f240000300800 */
[----:B------:R-:W-:Y:S01]  /*21c60*/  @!P3 FMUL R79, R79, 0.5 ;  /* 0x3f0000004f4fb820 */ /* 0x000fe20000400000 */
[----:B------:R-:W5:Y:S01]  /*21c70*/  MUFU.EX2 R57, R83 ;  /* 0x0000005300397308 */ /* 0x000f620000000800 */
[----:B------:R-:W4:Y:S04]  /*21c80*/  LDL.LU R145, [R1+0x3c8] ;  /* 0x0003c80001917983 */ /* 0x000f280000300800 */
[----:B------:R-:W4:Y:S03]  /*21c90*/  LDL.LU R137, [R1+0x3cc] ;  /* 0x0003cc0001897983 */ /* 0x000f260000300800 */
[----:B------:R-:W5:Y:S01]  /*21ca0*/  MUFU.EX2 R4, R82 ;  /* 0x0000005200047308 */ /* 0x000f620000000800 */
[----:B------:R-:W-:Y:S01]  /*21cb0*/  @!P6 FMUL R86, R86, 0.5 ;  /* 0x3f0000005656e820 */ /* 0x000fe20000400000 */
[----:B-1----:R-:W-:-:S06]  /*21cc0*/  @!P2 FMUL R5, R5, R5 ;  /* 0x000000050505a220 */ /* 0x002fcc0000400000 */
[----:B------:R-:W1:Y:S01]  /*21cd0*/  MUFU.EX2 R63, R79 ;  /* 0x0000004f003f7308 */ /* 0x000e620000000800 */
[----:B------:R-:W-:Y:S01]  /*21ce0*/  FSETP.GEU.AND P2, PT, R90, -126, PT ;  /* 0xc2fc00005a00780b */ /* 0x000fe20003f4e000 */
[----:B-----5:R-:W-:Y:S01]  /*21cf0*/  @!P5 FMUL R57, R57, R57 ;  /* 0x000000393939d220 */ /* 0x020fe20000400000 */
[----:B------:R-:W-:Y:S01]  /*21d00*/  FSETP.GEU.AND P5, PT, R95, -126, PT ;  /* 0xc2fc00005f00780b */ /* 0x000fe20003fae000 */
[----:B------:R-:W5:Y:S04]  /*21d10*/  LDL.LU R129, [R1+0x3d8] ;  /* 0x0003d80001817983 */ /* 0x000f680000300800 */
[----:B------:R-:W1:Y:S01]  /*21d20*/  MUFU.EX2 R2, R86 ;  /* 0x0000005600027308 */ /* 0x000e620000000800 */
[----:B------:R-:W-:Y:S01]  /*21d30*/  @!P4 FMUL R4, R4, R4 ;  /* 0x000000040404c220 */ /* 0x000fe20000400000 */
[----:B------:R-:W-:Y:S01]  /*21d40*/  FSETP.GEU.AND P4, PT, R94, -126, PT ;  /* 0xc2fc00005e00780b */ /* 0x000fe20003f8e000 */
[----:B------:R-:W5:Y:S01]  /*21d50*/  LDL.LU R121, [R1+0x3dc] ;  /* 0x0003dc0001797983 */ /* 0x000f620000300800 */
[----:B-1----:R-:W-:Y:S01]  /*21d60*/  @!P3 FMUL R63, R63, R63 ;  /* 0x0000003f3f3fb220 */ /* 0x002fe20000400000 */
[----:B------:R-:W-:Y:S01]  /*21d70*/  FSETP.GEU.AND P3, PT, R91, -126, PT ;  /* 0xc2fc00005b00780b */ /* 0x000fe20003f6e000 */
[----:B------:R-:W-:-:S02]  /*21d80*/  @!P2 FMUL R90, R90, 0.5 ;  /* 0x3f0000005a5aa820 */ /* 0x000fc40000400000 */
[----:B------:R-:W-:Y:S01]  /*21d90*/  @!P5 FMUL R95, R95, 0.5 ;  /* 0x3f0000005f5fd820 */ /* 0x000fe20000400000 */
[----:B------:R-:W5:Y:S01]  /*21da0*/  LDL.LU R113, [R1+0x3e8] ;  /* 0x0003e80001717983 */ /* 0x000f620000300800 */
[----:B------:R-:W-:Y:S01]  /*21db0*/  @!P6 FMUL R2, R2, R2 ;  /* 0x000000020202e220 */ /* 0x000fe20000400000 */
[----:B------:R-:W-:-:S04]  /*21dc0*/  FSETP.GEU.AND P6, PT, R98, -126, PT ;  /* 0xc2fc00006200780b */ /* 0x000fc80003fce000 */
[----:B------:R-:W-:Y:S01]  /*21dd0*/  @!P4 FMUL R94, R94, 0.5 ;  /* 0x3f0000005e5ec820 */ /* 0x000fe20000400000 */
[----:B------:R-:W1:Y:S01]  /*21de0*/  MUFU.EX2 R90, R90 ;  /* 0x0000005a005a7308 */ /* 0x000e620000000800 */
[----:B------:R-:W5:Y:S01]  /*21df0*/  LDL.LU R105, [R1+0x3ec] ;  /* 0x0003ec0001697983 */ /* 0x000f620000300800 */
[----:B------:R-:W-:-:S03]  /*21e00*/  @!P3 FMUL R91, R91, 0.5 ;  /* 0x3f0000005b5bb820 */ /* 0x000fc60000400000 */
[----:B------:R-:W5:Y:S03]  /*21e10*/  LDL.LU R97, [R1+0x3f8] ;  /* 0x0003f80001617983 */ /* 0x000f660000300800 */
[----:B------:R-:W1:Y:S01]  /*21e20*/  MUFU.EX2 R95, R95 ;  /* 0x0000005f005f7308 */ /* 0x000e620000000800 */
[----:B------:R-:W5:Y:S01]  /*21e30*/  LDL.LU R89, [R1+0x3fc] ;  /* 0x0003fc0001597983 */ /* 0x000f620000300800 */
[----:B------:R-:W-:-:S03]  /*21e40*/  @!P6 FMUL R98, R98, 0.5 ;  /* 0x3f0000006262e820 */ /* 0x000fc60000400000 */
[----:B------:R-:W2:Y:S03]  /*21e50*/  LDL.LU R172, [R1+0x2cc] ;  /* 0x0002cc0001ac7983 */ /* 0x000ea60000300800 */
[----:B------:R-:W1:Y:S08]  /*21e60*/  MUFU.EX2 R53, R91 ;  /* 0x0000005b00357308 */ /* 0x000e700000000800 */
[----:B------:R-:W1:Y:S02]  /*21e70*/  MUFU.EX2 R94, R94 ;  /* 0x0000005e005e7308 */ /* 0x000e640000000800 */
[----:B-1----:R-:W-:Y:S01]  /*21e80*/  @!P2 FMUL R90, R90, R90 ;  /* 0x0000005a5a5aa220 */ /* 0x002fe20000400000 */
[----:B------:R-:W-:Y:S01]  /*21e90*/  FSETP.GEU.AND P2, PT, R99, -126, PT ;  /* 0xc2fc00006300780b */ /* 0x000fe20003f4e000 */
[----:B------:R-:W-:-:S04]  /*21ea0*/  @!P5 FMUL R95, R95, R95 ;  /* 0x0000005f5f5fd220 */ /* 0x000fc80000400000 */
[----:B------:R-:W1:Y:S01]  /*21eb0*/  MUFU.EX2 R98, R98 ;  /* 0x0000006200627308 */ /* 0x000e620000000800 */
[----:B------:R-:W-:Y:S01]  /*21ec0*/  @!P3 FMUL R53, R53, R53 ;  /* 0x000000353535b220 */ /* 0x000fe20000400000 */
[----:B------:R-:W-:Y:S01]  /*21ed0*/  FSETP.GEU.AND P5, PT, R122, -126, PT ;  /* 0xc2fc00007a00780b */ /* 0x000fe20003fae000 */
[----:B------:R-:W3:Y:S01]  /*21ee0*/  LDL.LU R83, [R1+0x2c8] ;  /* 0x0002c80001537983 */ /* 0x000ee20000300800 */
[----:B------:R-:W-:Y:S01]  /*21ef0*/  FSETP.GEU.AND P3, PT, R102, -126, PT ;  /* 0xc2fc00006600780b */ /* 0x000fe20003f6e000 */
[----:B------:R-:W-:Y:S01]  /*21f00*/  @!P4 FMUL R94, R94, R94 ;  /* 0x0000005e5e5ec220 */ /* 0x000fe20000400000 */
[----:B------:R-:W-:Y:S02]  /*21f10*/  FSETP.GEU.AND P4, PT, R106, -126, PT ;  /* 0xc2fc00006a00780b */ /* 0x000fe40003f8e000 */
[----:B------:R-:W-:Y:S01]  /*21f20*/  @!P2 FMUL R99, R99, 0.5 ;  /* 0x3f0000006363a820 */ /* 0x000fe20000400000 */
[----:B------:R-:W-:Y:S01]  /*21f30*/  FADD R25, R26, R90 ;  /* 0x0000005a1a197221 */ /* 0x000fe20000000000 */
[----:B------:R-:W4:Y:S05]  /*21f40*/  LDL.LU R91, [R1+0x2bc] ;  /* 0x0002bc00015b7983 */ /* 0x000f2a0000300800 */
[----:B------:R-:W-:Y:S01]  /*21f50*/  @!P5 FMUL R122, R122, 0.5 ;  /* 0x3f0000007a7ad820 */ /* 0x000fe20000400000 */
[----:B-1----:R-:W-:Y:S01]  /*21f60*/  @!P6 FMUL R98, R98, R98 ;  /* 0x000000626262e220 */ /* 0x002fe20000400000 */
[----:B------:R-:W-:Y:S01]  /*21f70*/  FSETP.GEU.AND P6, PT, R103, -126, PT ;  /* 0xc2fc00006700780b */ /* 0x000fe20003fce000 */
[----:B------:R1:W1:Y:S01]  /*21f80*/  MUFU.EX2 R49, R99 ;  /* 0x0000006300317308 */ /* 0x0002620000000800 */
[----:B------:R-:W-:Y:S01]  /*21f90*/  @!P3 FMUL R102, R102, 0.5 ;  /* 0x3f0000006666b820 */ /* 0x000fe20000400000 */
[----:B------:R-:W5:Y:S01]  /*21fa0*/  LDL.LU R87, [R1+0x2b8] ;  /* 0x0002b80001577983 */ /* 0x000f620000300800 */
[----:B------:R-:W-:-:S05]  /*21fb0*/  @!P4 FMUL R106, R106, 0.5 ;  /* 0x3f0000006a6ac820 */ /* 0x000fca0000400000 */
[----:B------:R-:W1:Y:S02]  /*21fc0*/  MUFU.EX2 R122, R122 ;  /* 0x0000007a007a7308 */ /* 0x000e640000000800 */
[----:B-1----:R-:W2:Y:S06]  /*21fd0*/  LDL.LU R99, [R1+0x2ac] ;  /* 0x0002ac0001637983 */ /* 0x002eac0000300800 */
[----:B------:R-:W1:Y:S01]  /*21fe0*/  MUFU.EX2 R102, R102 ;  /* 0x0000006600667308 */ /* 0x000e620000000800 */
[----:B------:R-:W-:-:S07]  /*21ff0*/  @!P6 FMUL R103, R103, 0.5 ;  /* 0x3f0000006767e820 */ /* 0x000fce0000400000 */
[----:B------:R-:W1:Y:S01]  /*22000*/  MUFU.EX2 R106, R106 ;  /* 0x0000006a006a7308 */ /* 0x000e620000000800 */
[----:B------:R-:W-:Y:S01]  /*22010*/  @!P2 FMUL R49, R49, R49 ;  /* 0x000000313131a220 */ /* 0x000fe20000400000 */
[----:B------:R-:W-:-:S06]  /*22020*/  FSETP.GEU.AND P2, PT, R138, -126, PT ;  /* 0xc2fc00008a00780b */ /* 0x000fcc0003f4e000 */
[----:B------:R1:W1:Y:S01]  /*22030*/  MUFU.EX2 R51, R103 ;  /* 0x0000006700337308 */ /* 0x0002620000000800 */
[----:B------:R-:W-:Y:S01]  /*22040*/  @!P5 FMUL R122, R122, R122 ;  /* 0x0000007a7a7ad220 */ /* 0x000fe20000400000 */
[----:B-1----:R-:W-:Y:S01]  /*22050*/  @!P3 FMUL R102, R102, R102 ;  /* 0x000000666666b220 */ /* 0x002fe20000400000 */
[----:B------:R-:W-:Y:S02]  /*22060*/  FSETP.GEU.AND P5, PT, R139, -126, PT ;  /* 0xc2fc00008b00780b */ /* 0x000fe40003fae000 */
[----:B------:R-:W-:Y:S01]  /*22070*/  FSETP.GEU.AND P3, PT, R123, -126, PT ;  /* 0xc2fc00007b00780b */ /* 0x000fe20003f6e000 */
[----:B------:R-:W-:Y:S01]  /*22080*/  @!P4 FMUL R106, R106, R106 ;  /* 0x0000006a6a6ac220 */ /* 0x000fe20000400000 */
[----:B------:R-:W-:Y:S01]  /*22090*/  FSETP.GEU.AND P4, PT, R107, -126, PT ;  /* 0xc2fc00006b00780b */ /* 0x000fe20003f8e000 */
[----:B------:R-:W-:Y:S01]  /*220a0*/  @!P2 FMUL R138, R138, 0.5 ;  /* 0x3f0000008a8aa820 */ /* 0x000fe20000400000 */
[----:B------:R-:W3:Y:S01]  /*220b0*/  LDL.LU R103, [R1+0x2a8] ;  /* 0x0002a80001677983 */ /* 0x000ee20000300800 */
[----:B------:R-:W-:Y:S01]  /*220c0*/  @!P6 FMUL R51, R51, R51 ;  /* 0x000000333333e220 */ /* 0x000fe20000400000 */
[----:B------:R-:W-:-:S05]  /*220d0*/  FSETP.GEU.AND P6, PT, R126, -126, PT ;  /* 0xc2fc00007e00780b */ /* 0x000fca0003fce000 */
[----:B------:R-:W-:Y:S01]  /*220e0*/  @!P5 FMUL R139, R139, 0.5 ;  /* 0x3f0000008b8bd820 */ /* 0x000fe20000400000 */
[----:B------:R-:W1:Y:S01]  /*220f0*/  MUFU.EX2 R138, R138 ;  /* 0x0000008a008a7308 */ /* 0x000e620000000800 */
[----:B------:R-:W-:Y:S02]  /*22100*/  @!P3 FMUL R123, R123, 0.5 ;  /* 0x3f0000007b7bb820 */ /* 0x000fe40000400000 */
[----:B------:R-:W-:-:S05]  /*22110*/  @!P4 FMUL R107, R107, 0.5 ;  /* 0x3f0000006b6bc820 */ /* 0x000fca0000400000 */
[----:B------:R-:W1:Y:S08]  /*22120*/  MUFU.EX2 R29, R139 ;  /* 0x0000008b001d7308 */ /* 0x000e700000000800 */
[----:B------:R1:W1:Y:S01]  /*22130*/  MUFU.EX2 R37, R123 ;  /* 0x0000007b00257308 */ /* 0x0002620000000800 */
[----:B------:R-:W-:-:S07]  /*22140*/  @!P6 FMUL R126, R126, 0.5 ;  /* 0x3f0000007e7ee820 */ /* 0x000fce0000400000 */
[----:B------:R-:W1:Y:S02]  /*22150*/  MUFU.EX2 R45, R107 ;  /* 0x0000006b002d7308 */ /* 0x000e640000000800 */
[----:B-1----:R-:W-:Y:S01]  /*22160*/  @!P2 FMUL R138, R138, R138 ;  /* 0x0000008a8a8aa220 */ /* 0x002fe20000400000 */
[----:B------:R-:W-:Y:S01]  /*22170*/  FSETP.GEU.AND P2, PT, R110, -126, PT ;  /* 0xc2fc00006e00780b */ /* 0x000fe20003f4e000 */
[----:B------:R-:W-:Y:S01]  /*22180*/  @!P5 FMUL R29, R29, R29 ;  /* 0x0000001d1d1dd220 */ /* 0x000fe20000400000 */
[----:B------:R-:W-:Y:S01]  /*22190*/  FADD R0, R58, R122 ;  /* 0x0000007a3a007221 */ /* 0x000fe20000000000 */
[----:B------:R-:W4:Y:S02]  /*221a0*/  LDL.LU R123, [R1+0x29c] ;  /* 0x00029c00017b7983 */ /* 0x000f240000300800 */
[----:B------:R-:W1:Y:S01]  /*221b0*/  MUFU.EX2 R126, R126 ;  /* 0x0000007e007e7308 */ /* 0x000e620000000800 */
[----:B------:R-:W-:Y:S01]  /*221c0*/  @!P3 FMUL R37, R37, R37 ;  /* 0x000000252525b220 */ /* 0x000fe20000400000 */
[----:B------:R-:W-:Y:S01]  /*221d0*/  FSETP.GEU.AND P5, PT, R114, -126, PT ;  /* 0xc2fc00007200780b */ /* 0x000fe20003fae000 */
[----:B------:R-:W-:Y:S01]  /*221e0*/  @!P4 FMUL R45, R45, R45 ;  /* 0x0000002d2d2dc220 */ /* 0x000fe20000400000 */
[----:B------:R-:W-:-:S04]  /*221f0*/  FSETP.GEU.AND P3, PT, R111, -126, PT ;  /* 0xc2fc00006f00780b */ /* 0x000fc80003f6e000 */
[----:B------:R-:W-:Y:S01]  /*22200*/  @!P2 FMUL R110, R110, 0.5 ;  /* 0x3f0000006e6ea820 */ /* 0x000fe20000400000 */
[----:B------:R-:W-:Y:S01]  /*22210*/  FSETP.GEU.AND P4, PT, R142, -126, PT ;  /* 0xc2fc00008e00780b */ /* 0x000fe20003f8e000 */
[----:B------:R-:W-:Y:S01]  /*22220*/  FADD R33, R25, R0 ;  /* 0x0000000019217221 */ /* 0x000fe20000000000 */
[----:B------:R-:W5:Y:S04]  /*22230*/  LDL.LU R107, [R1+0x298] ;  /* 0x00029800016b7983 */ /* 0x000f680000300800 */
[----:B------:R-:W-:Y:S01]  /*22240*/  @!P5 FMUL R114, R114, 0.5 ;  /* 0x3f0000007272d820 */ /* 0x000fe20000400000 */
[----:B-1----:R-:W-:Y:S01]  /*22250*/  @!P6 FMUL R126, R126, R126 ;  /* 0x0000007e7e7ee220 */ /* 0x002fe20000400000 */
[----:B------:R-:W-:Y:S01]  /*22260*/  FSETP.GEU.AND P6, PT, R127, -126, PT ;  /* 0xc2fc00007f00780b */ /* 0x000fe20003fce000 */
[----:B------:R-:W1:Y:S01]  /*22270*/  MUFU.EX2 R110, R110 ;  /* 0x0000006e006e7308 */ /* 0x000e620000000800 */
[----:B------:R-:W-:-:S03]  /*22280*/  @!P3 FMUL R111, R111, 0.5 ;  /* 0x3f0000006f6fb820 */ /* 0x000fc60000400000 */
[----:B------:R-:W-:Y:S01]  /*22290*/  @!P4 FMUL R142, R142, 0.5 ;  /* 0x3f0000008e8ec820 */ /* 0x000fe20000400000 */
[----:B------:R-:W-:-:S03]  /*222a0*/  FADD R25, R42, R106 ;  /* 0x0000006a2a197221 */ /* 0x000fc60000000000 */
[----:B------:R-:W1:Y:S01]  /*222b0*/  MUFU.EX2 R47, R111 ;  /* 0x0000006f002f7308 */ /* 0x000e620000000800 */
[----:B------:R-:W-:Y:S01]  /*222c0*/  FADD R0, R6, R138 ;  /* 0x0000008a06007221 */ /* 0x000fe20000000000 */
[----:B------:R-:W5:Y:S06]  /*222d0*/  LDL.LU R139, [R1+0x28c] ;  /* 0x00028c00018b7983 */ /* 0x000f6c0000300800 */
[----:B------:R-:W1:Y:S01]  /*222e0*/  MUFU.EX2 R114, R114 ;  /* 0x0000007200727308 */ /* 0x000e620000000800 */
[----:B------:R-:W-:-:S07]  /*222f0*/  @!P6 FMUL R127, R127, 0.5 ;  /* 0x3f0000007f7fe820 */ /* 0x000fce0000400000 */
[----:B------:R-:W1:Y:S02]  /*22300*/  MUFU.EX2 R142, R142 ;  /* 0x0000008e008e7308 */ /* 0x000e640000000800 */
[----:B-1----:R-:W-:Y:S01]  /*22310*/  @!P2 FMUL R110, R110, R110 ;  /* 0x0000006e6e6ea220 */ /* 0x002fe20000400000 */
[----:B------:R-:W-:Y:S01]  /*22320*/  FSETP.GEU.AND P2, PT, R115, -126, PT ;  /* 0xc2fc00007300780b */ /* 0x000fe20003f4e000 */
[----:B------:R-:W-:Y:S01]  /*22330*/  @!P3 FMUL R47, R47, R47 ;  /* 0x0000002f2f2fb220 */ /* 0x000fe20000400000 */
[----:B------:R-:W-:Y:S01]  /*22340*/  FADD R31, R25, R0 ;  /* 0x00000000191f7221 */ /* 0x000fe20000000000 */
[----:B------:R-:W5:Y:S02]  /*22350*/  LDL.LU R111, [R1+0x288] ;  /* 0x00028800016f7983 */ /* 0x000f640000300800 */
[----:B------:R-:W1:Y:S01]  /*22360*/  MUFU.EX2 R39, R127 ;  /* 0x0000007f00277308 */ /* 0x000e620000000800 */
[----:B------:R-:W-:Y:S01]  /*22370*/  FSETP.GEU.AND P3, PT, R143, -126, PT ;  /* 0xc2fc00008f00780b */ /* 0x000fe20003f6e000 */
[----:B------:R-:W-:Y:S01]  /*22380*/  @!P5 FMUL R114, R114, R114 ;  /* 0x000000727272d220 */ /* 0x000fe20000400000 */
[----:B------:R-:W-:Y:S01]  /*22390*/  FSETP.GEU.AND P5, PT, R118, -126, PT ;  /* 0xc2fc00007600780b */ /* 0x000fe20003fae000 */
[----:B------:R-:W-:Y:S01]  /*223a0*/  @!P4 FMUL R142, R142, R142 ;  /* 0x0000008e8e8ec220 */ /* 0x000fe20000400000 */
[----:B------:R-:W-:Y:S01]  /*223b0*/  FSETP.GEU.AND P4, PT, R130, -126, PT ;  /* 0xc2fc00008200780b */ /* 0x000fe20003f8e000 */
[----:B------:R-:W-:Y:S01]  /*223c0*/  FADD R25, R85, R53 ;  /* 0x0000003555197221 */ /* 0x000fe20000000000 */
[----:B------:R-:W-:Y:S01]  /*223d0*/  FADD R0, R69, R37 ;  /* 0x0000002545007221 */ /* 0x000fe20000000000 */
[----:B------:R-:W-:-:S06]  /*223e0*/  @!P2 FMUL R115, R115, 0.5 ;  /* 0x3f0000007373a820 */ /* 0x000fcc0000400000 */
[----:B------:R-:W-:Y:S01]  /*223f0*/  @!P3 FMUL R143, R143, 0.5 ;  /* 0x3f0000008f8fb820 */ /* 0x000fe20000400000 */
[----:B------:R-:W-:Y:S01]  /*22400*/  FADD R27, R25, R0 ;  /* 0x00000000191b7221 */ /* 0x000fe20000000000 */
[----:B-1----:R-:W-:Y:S01]  /*22410*/  @!P6 FMUL R39, R39, R39 ;  /* 0x000000272727e220 */ /* 0x002fe20000400000 */
[----:B------:R-:W-:Y:S01]  /*22420*/  FSETP.GEU.AND P6, PT, R146, -126, PT ;  /* 0xc2fc00009200780b */ /* 0x000fe20003fce000 */
[----:B------:R-:W-:Y:S01]  /*22430*/  FADD R25, R77, R45 ;  /* 0x0000002d4d197221 */ /* 0x000fe20000000000 */
[----:B------:R-:W-:Y:S01]  /*22440*/  FADD R0, R61, R29 ;  /* 0x0000001d3d007221 */ /* 0x000fe20000000000 */
[----:B------:R-:W-:Y:S01]  /*22450*/  @!P5 FMUL R118, R118, 0.5 ;  /* 0x3f0000007676d820 */ /* 0x000fe20000400000 */
[----:B------:R1:W1:Y:S01]  /*22460*/  MUFU.EX2 R41, R115 ;  /* 0x0000007300297308 */ /* 0x0002620000000800 */
[----:B------:R-:W-:Y:S01]  /*22470*/  FADD R82, R33, R31 ;  /* 0x0000001f21527221 */ /* 0x000fe20000000000 */
[----:B------:R-:W-:Y:S01]  /*22480*/  @!P4 FMUL R130, R130, 0.5 ;  /* 0x3f0000008282c820 */ /* 0x000fe20000400000 */
[----:B------:R-:W-:-:S05]  /*22490*/  FADD R0, R25, R0 ;  /* 0x0000000019007221 */ /* 0x000fca0000000000 */
[----:B------:R-:W1:Y:S01]  /*224a0*/  MUFU.EX2 R31, R143 ;  /* 0x0000008f001f7308 */ /* 0x000e620000000800 */
[----:B------:R-:W-:Y:S01]  /*224b0*/  FADD R80, R27, R0 ;  /* 0x000000001b507221 */ /* 0x000fe20000000000 */
[----:B------:R-:W-:Y:S01]  /*224c0*/  FADD R25, R30, R94 ;  /* 0x0000005e1e197221 */ /* 0x000fe20000000000 */
[----:B------:R-:W-:Y:S01]  /*224d0*/  FADD R0, R62, R126 ;  /* 0x0000007e3e007221 */ /* 0x000fe20000000000 */
[----:B------:R-:W-:Y:S01]  /*224e0*/  @!P6 FMUL R146, R146, 0.5 ;  /* 0x3f0000009292e820 */ /* 0x000fe20000400000 */
[----:B-1----:R-:W5:Y:S03]  /*224f0*/  LDL.LU R115, [R1+0x27c] ;  /* 0x00027c0001737983 */ /* 0x002f660000300800 */
[----:B------:R-:W1:Y:S01]  /*22500*/  MUFU.EX2 R118, R118 ;  /* 0x0000007600767308 */ /* 0x000e620000000800 */
[----:B------:R-:W-:Y:S01]  /*22510*/  FADD R27, R25, R0 ;  /* 0x00000000191b7221 */ /* 0x000fe20000000000 */
[----:B------:R-:W-:Y:S01]  /*22520*/  FADD R25, R46, R110 ;  /* 0x0000006e2e197221 */ /* 0x000fe20000000000 */
[----:B------:R-:W-:Y:S01]  /*22530*/  FADD R0, R5, R142 ;  /* 0x0000008e05007221 */ /* 0x000fe20000000000 */
[----:B------:R-:W-:-:S04]  /*22540*/  @!P2 FMUL R41, R41, R41 ;  /* 0x000000292929a220 */ /* 0x000fc80000400000 */
[----:B------:R-:W1:Y:S01]  /*22550*/  MUFU.EX2 R130, R130 ;  /* 0x0000008200827308 */ /* 0x000e620000000800 */
[----:B------:R-:W-:Y:S01]  /*22560*/  FADD R0, R25, R0 ;  /* 0x0000000019007221 */ /* 0x000fe20000000000 */
[----:B------:R-:W-:Y:S01]  /*22570*/  FSETP.GEU.AND P2, PT, R134, -126, PT ;  /* 0xc2fc00008600780b */ /* 0x000fe20003f4e000 */
[----:B------:R-:W-:Y:S01]  /*22580*/  @!P3 FMUL R31, R31, R31 ;  /* 0x0000001f1f1fb220 */ /* 0x000fe20000400000 */
[----:B------:R-:W-:-:S04]  /*22590*/  FSETP.GEU.AND P3, PT, R131, -126, PT ;  /* 0xc2fc00008300780b */ /* 0x000fc80003f6e000 */
[----:B------:R-:W1:Y:S01]  /*225a0*/  MUFU.EX2 R146, R146 ;  /* 0x0000009200927308 */ /* 0x000e620000000800 */
[----:B------:R-:W-:Y:S01]  /*225b0*/  FADD R79, R27, R0 ;  /* 0x000000001b4f7221 */ /* 0x000fe20000000000 */
[----:B------:R-:W-:Y:S01]  /*225c0*/  FADD R25, R11, R95 ;  /* 0x0000005f0b197221 */ /* 0x000fe20000000000 */
[----:B------:R-:W-:Y:S01]  /*225d0*/  FADD R0, R8, R39 ;  /* 0x0000002708007221 */ /* 0x000fe20000000000 */
[----:B-1----:R-:W-:Y:S01]  /*225e0*/  @!P5 FMUL R118, R118, R118 ;  /* 0x000000767676d220 */ /* 0x002fe20000400000 */
[----:B------:R-:W-:Y:S01]  /*225f0*/  FSETP.GEU.AND P5, PT, R150, -126, PT ;  /* 0xc2fc00009600780b */ /* 0x000fe20003fae000 */
[----:B------:R-:W5:Y:S01]  /*22600*/  LDL.LU R127, [R1+0x278] ;  /* 0x00027800017f7983 */ /* 0x000f620000300800 */
[----:B------:R-:W-:Y:S01]  /*22610*/  FADD R43, R25, R0 ;  /* 0x00000000192b7221 */ /* 0x000fe20000000000 */
[----:B------:R-:W-:Y:S01]  /*22620*/  @!P4 FMUL R130, R130, R130 ;  /* 0x000000828282c220 */ /* 0x000fe20000400000 */
[----:B------:R-:W-:Y:S01]  /*22630*/  FSETP.GEU.AND P4, PT, R147, -126, PT ;  /* 0xc2fc00009300780b */ /* 0x000fe20003f8e000 */
        /* <DEDUP_REMOVED lines=8> */
[----:B------:R-:W-:Y:S01]  /*226c0*/  @!P6 FMUL R146, R146, R146 ;  /* 0x000000929292e220 */ /* 0x000fe20000400000 */
[----:B------:R-:W-:-:S02]  /*226d0*/  @!P5 FMUL R150, R150, 0.5 ;  /* 0x3f0000009696d820 */ /* 0x000fc40000400000 */
[----:B------:R-:W-:Y:S01]  /*226e0*/  FADD R27, R25, R0 ;  /* 0x00000000191b7221 */ /* 0x000fe20000000000 */
[----:B------:R-:W-:Y:S01]  /*226f0*/  FADD R25, R50, R114 ;  /* 0x0000007232197221 */ /* 0x000fe20000000000 */
[----:B------:R1:W1:Y:S01]  /*22700*/  MUFU.EX2 R33, R131 ;  /* 0x0000008300217308 */ /* 0x0002620000000800 */
[----:B------:R-:W-:Y:S01]  /*22710*/  FADD R0, R4, R146 ;  /* 0x0000009204007221 */ /* 0x000fe20000000000 */
[----:B------:R-:W-:-:S06]  /*22720*/  @!P4 FMUL R147, R147, 0.5 ;  /* 0x3f0000009393c820 */ /* 0x000fcc0000400000 */
[----:B------:R-:W1:Y:S01]  /*22730*/  MUFU.EX2 R134, R134 ;  /* 0x0000008600867308 */ /* 0x000e620000000800 */
[----:B------:R-:W-:Y:S01]  /*22740*/  FADD R0, R25, R0 ;  /* 0x0000000019007221 */ /* 0x000fe20000000000 */
[----:B------:R-:W-:Y:S01]  /*22750*/  FSETP.GEU.AND P6, PT, R55, -126, PT ;  /* 0xc2fc00003700780b */ /* 0x000fe20003fce000 */
[----:B------:R-:W-:Y:S01]  /*22760*/  FADD R78, R43, R35 ;  /* 0x000000232b4e7221 */ /* 0x000fe20000000000 */
[----:B-1----:R-:W5:Y:S04]  /*22770*/  LDL.LU R131, [R1+0x268] ;  /* 0x0002680001837983 */ /* 0x002f680000300800 */
[----:B------:R-:W1:Y:S08]  /*22780*/  MUFU.EX2 R25, R147 ;  /* 0x0000009300197308 */ /* 0x000e700000000800 */
[----:B------:R-:W1:Y:S01]  /*22790*/  MUFU.EX2 R150, R150 ;  /* 0x0000009600967308 */ /* 0x000e620000000800 */
[----:B------:R-:W-:Y:S01]  /*227a0*/  @!P3 FMUL R33, R33, R33 ;  /* 0x000000212121b220 */ /* 0x000fe20000400000 */
[----:B------:R-:W-:Y:S01]  /*227b0*/  @!P2 FMUL R134, R134, R134 ;  /* 0x000000868686a220 */ /* 0x000fe20000400000 */
[----:B------:R-:W-:Y:S01]  /*227c0*/  FSETP.GEU.AND P2, PT, R135, -126, PT ;  /* 0xc2fc00008700780b */ /* 0x000fe20003f4e000 */
[----:B------:R-:W-:Y:S01]  /*227d0*/  FADD R76, R27, R0 ;  /* 0x000000001b4c7221 */ /* 0x000fe20000000000 */
[----:B------:R-:W-:Y:S01]  /*227e0*/  FSETP.GEU.AND P3, PT, R59, -126, PT ;  /* 0xc2fc00003b00780b */ /* 0x000fe20003f6e000 */
[----:B------:R-:W-:Y:S01]  /*227f0*/  FADD R27, R81, R49 ;  /* 0x00000031511b7221 */ /* 0x000fe20000000000 */
[----:B------:R-:W-:Y:S01]  /*22800*/  FADD R0, R65, R33 ;  /* 0x0000002141007221 */ /* 0x000fe20000000000 */
[----:B------:R-:W-:Y:S01]  /*22810*/  @!P6 FMUL R55, R55, 0.5 ;  /* 0x3f0000003737e820 */ /* 0x000fe20000400000 */
[----:B-1----:R-:W-:Y:S01]  /*22820*/  @!P4 FMUL R25, R25, R25 ;  /* 0x000000191919c220 */ /* 0x002fe20000400000 */
[----:B------:R-:W-:Y:S01]  /*22830*/  FSETP.GEU.AND P4, PT, R119, -126, PT ;  /* 0xc2fc00007700780b */ /* 0x000fe20003f8e000 */
[----:B------:R-:W-:Y:S01]  /*22840*/  FADD R43, R27, R0 ;  /* 0x000000001b2b7221 */ /* 0x000fe20000000000 */
[----:B------:R-:W-:Y:S01]  /*22850*/  FADD R27, R73, R41 ;  /* 0x00000029491b7221 */ /* 0x000fe20000000000 */
[----:B------:R-:W-:Y:S01]  /*22860*/  FADD R0, R57, R25 ;  /* 0x0000001939007221 */ /* 0x000fe20000000000 */
[----:B------:R-:W5:Y:S01]  /*22870*/  LDL.LU R147, [R1+0x25c] ;  /* 0x00025c0001937983 */ /* 0x000f620000300800 */
[----:B------:R-:W-:Y:S01]  /*22880*/  @!P5 FMUL R150, R150, R150 ;  /* 0x000000969696d220 */ /* 0x000fe20000400000 */
[----:B------:R-:W-:Y:S01]  /*22890*/  FSETP.GEU.AND P5, PT, R151, -126, PT ;  /* 0xc2fc00009700780b */ /* 0x000fe20003fae000 */
[----:B------:R-:W-:Y:S01]  /*228a0*/  FADD R0, R27, R0 ;  /* 0x000000001b007221 */ /* 0x000fe20000000000 */
[----:B------:R-:W-:Y:S01]  /*228b0*/  @!P2 FMUL R135, R135, 0.5 ;  /* 0x3f0000008787a820 */ /* 0x000fe20000400000 */
[----:B------:R-:W-:Y:S01]  /*228c0*/  @!P3 FMUL R59, R59, 0.5 ;  /* 0x3f0000003b3bb820 */ /* 0x000fe20000400000 */
[----:B------:R-:W-:Y:S01]  /*228d0*/  FADD R27, R38, R102 ;  /* 0x00000066261b7221 */ /* 0x000fe20000000000 */
[----:B------:R-:W-:Y:S01]  /*228e0*/  FADD R74, R43, R0 ;  /* 0x000000002b4a7221 */ /* 0x000fe20000000000 */
[----:B------:R1:W1:Y:S01]  /*228f0*/  MUFU.EX2 R35, R135 ;  /* 0x0000008700237308 */ /* 0x0002620000000800 */
[----:B------:R-:W-:Y:S01]  /*22900*/  FADD R0, R7, R134 ;  /* 0x0000008607007221 */ /* 0x000fe20000000000 */
[----:B------:R-:W-:-:S05]  /*22910*/  @!P4 FMUL R119, R119, 0.5 ;  /* 0x3f0000007777c820 */ /* 0x000fca0000400000 */
[----:B------:R-:W-:Y:S01]  /*22920*/  @!P5 FMUL R151, R151, 0.5 ;  /* 0x3f0000009797d820 */ /* 0x000fe20000400000 */
[----:B------:R-:W-:Y:S01]  /*22930*/  FADD R72, R27, R0 ;  /* 0x000000001b487221 */ /* 0x000fe20000000000 */
[----:B------:R1:W2:Y:S02]  /*22940*/  MUFU.EX2 R75, R55 ;  /* 0x00000037004b7308 */ /* 0x0002a40000000800 */
[----:B-1----:R-:W5:Y:S06]  /*22950*/  LDL.LU R135, [R1+0x258] ;  /* 0x0002580001877983 */ /* 0x002f6c0000300800 */
[----:B------:R-:W1:Y:S08]  /*22960*/  MUFU.EX2 R59, R59 ;  /* 0x0000003b003b7308 */ /* 0x000e700000000800 */
[----:B------:R-:W1:Y:S08]  /*22970*/  MUFU.EX2 R43, R119 ;  /* 0x00000077002b7308 */ /* 0x000e700000000800 */
[----:B------:R-:W1:Y:S01]  /*22980*/  MUFU.EX2 R27, R151 ;  /* 0x00000097001b7308 */ /* 0x000e620000000800 */
[----:B------:R-:W-:Y:S01]  /*22990*/  FMUL R0, R68, UR5 ;  /* 0x0000000544007c20 */ /* 0x000fe20008400000 */
[----:B------:R-:W-:Y:S01]  /*229a0*/  FADD R68, R54, R118 ;  /* 0x0000007636447221 */ /* 0x000fe20000000000 */
[----:B------:R-:W-:Y:S01]  /*229b0*/  FADD R55, R2, R150 ;  /* 0x0000009602377221 */ /* 0x000fe20000000000 */
[----:B------:R-:W-:Y:S01]  /*229c0*/  @!P2 FMUL R35, R35, R35 ;  /* 0x000000232323a220 */ /* 0x000fe20000400000 */
[----:B--2---:R-:W-:Y:S01]  /*229d0*/  @!P6 FMUL R75, R75, R75 ;  /* 0x0000004b4b4be220 */ /* 0x004fe20000400000 */
[----:B-1----:R-:W-:Y:S01]  /*229e0*/  @!P3 FMUL R59, R59, R59 ;  /* 0x0000003b3b3bb220 */ /* 0x002fe20000400000 */
[----:B------:R-:W-:Y:S01]  /*229f0*/  FADD R71, R68, R55 ;  /* 0x0000003744477221 */ /* 0x000fe20000000000 */
[----:B------:R-:W-:Y:S01]  /*22a00*/  FADD R68, R10, R51 ;  /* 0x000000330a447221 */ /* 0x000fe20000000000 */
[----:B------:R-:W-:Y:S01]  /*22a10*/  FADD R55, R67, R35 ;  /* 0x0000002343377221 */ /* 0x000fe20000000000 */
[----:B------:R-:W-:Y:S01]  /*22a20*/  @!P4 FMUL R43, R43, R43 ;  /* 0x0000002b2b2bc220 */ /* 0x000fe20000400000 */
[----:B------:R-:W2:Y:S02]  /*22a30*/  LDL.LU R119, [R1+0x24c] ;  /* 0x00024c0001777983 */ /* 0x000ea40000300800 */
[----:B------:R-:W-:Y:S01]  /*22a40*/  FADD R70, R68, R55 ;  /* 0x0000003744467221 */ /* 0x000fe20000000000 */
[----:B------:R-:W-:Y:S01]  /*22a50*/  @!P5 FMUL R27, R27, R27 ;  /* 0x0000001b1b1bd220 */ /* 0x000fe20000400000 */
[----:B------:R-:W-:Y:S01]  /*22a60*/  FADD R68, R75, R43 ;  /* 0x0000002b4b447221 */ /* 0x000fe20000000000 */
[----:B------:R-:W2:Y:S02]  /*22a70*/  LDL.LU R151, [R1+0x248] ;  /* 0x0002480001977983 */ /* 0x000ea40000300800 */
[----:B------:R-:W-:-:S04]  /*22a80*/  FADD R55, R59, R27 ;  /* 0x0000001b3b377221 */ /* 0x000fc80000000000 */
[----:B------:R-:W-:Y:S01]  /*22a90*/  FADD R55, R68, R55 ;  /* 0x0000003744377221 */ /* 0x000fe20000000000 */
[----:B------:R-:W-:Y:S01]  /*22aa0*/  FADD R68, R72, R71 ;  /* 0x0000004748447221 */ /* 0x000fe20000000000 */
[----:B------:R-:W-:Y:S01]  /*22ab0*/  FADD R71, R82, R76 ;  /* 0x0000004c52477221 */ /* 0x000fe20000000000 */
[----:B------:R-:W2:Y:S01]  /*22ac0*/  LDL.LU R72, [R1+0x23c] ;  /* 0x00023c0001487983 */ /* 0x000ea20000300800 */
[----:B------:R-:W-:Y:S01]  /*22ad0*/  FADD R55, R70, R55 ;  /* 0x0000003746377221 */ /* 0x000fe20000000000 */
[----:B------:R-:W-:Y:S02]  /*22ae0*/  FADD R70, R80, R74 ;  /* 0x0000004a50467221 */ /* 0x000fe40000000000 */
[----:B------:R-:W2:Y:S01]  /*22af0*/  LDL.LU R82, [R1+0x22c] ;  /* 0x00022c0001527983 */ /* 0x000ea20000300800 */
[----:B------:R-:W-:-:S03]  /*22b00*/  FADD R55, R78, R55 ;  /* 0x000000374e377221 */ /* 0x000fc60000000000 */
[----:B------:R-:W2:Y:S01]  /*22b10*/  LDL.LU R76, [R1+0x238] ;  /* 0x00023800014c7983 */ /* 0x000ea20000300800 */
[----:B------:R-:W-:-:S03]  /*22b20*/  FADD R68, R79, R68 ;  /* 0x000000444f447221 */ /* 0x000fc60000000000 */
[----:B------:R-:W2:Y:S01]  /*22b30*/  LDL.LU R80, [R1+0x21c] ;  /* 0x00021c0001507983 */ /* 0x000ea20000300800 */
[----:B------:R-:W-:-:S03]  /*22b40*/  FADD R55, R70, R55 ;  /* 0x0000003746377221 */ /* 0x000fc60000000000 */
[----:B------:R-:W2:Y:S04]  /*22b50*/  LDL.LU R74, [R1+0x228] ;  /* 0x00022800014a7983 */ /* 0x000ea80000300800 */
        /* <DEDUP_REMOVED lines=8> */
[-C--:B---3--:R-:W-:Y:S01]  /*22be0*/  FMUL R103, R103, R0.reuse ;  /* 0x0000000067677220 */ /* 0x088fe20000400000 */
[-C--:B------:R-:W-:Y:S01]  /*22bf0*/  FMUL R99, R99, R0.reuse ;  /* 0x0000000063637220 */ /* 0x080fe20000400000 */
[-C--:B-----5:R-:W-:Y:S01]  /*22c00*/  FMUL R87, R87, R0.reuse ;  /* 0x0000000057577220 */ /* 0x0a0fe20000400000 */
        /* <DEDUP_REMOVED lines=73> */
[----:B------:R2:W-:Y:S01]  /*230a0*/  STL [R1+0x318], R195 ;  /* 0x000318c301007387 */ /* 0x0005e20000100800 */
[----:B------:R-:W-:-:S03]  /*230b0*/  FMUL R186, R186, R0 ;  /* 0x00000000baba7220 */ /* 0x000fc60000400000 */
        /* <DEDUP_REMOVED lines=34> */
[----:B------:R5:W-:Y:S04]  /*232e0*/  STL [R1+0x3a8], R177 ;  /* 0x0003a8b101007387 */ /* 0x000be80000100800 */
        /* <DEDUP_REMOVED lines=9> */
[----:B------:R5:W-:Y:S04]  /*23380*/  STL [R1+0x3dc], R121 ;  /* 0x0003dc7901007387 */ /* 0x000be80000100800 */
[----:B------:R5:W-:Y:S04]  /*23390*/  STL [R1+0x3e8], R113 ;  /* 0x0003e87101007387 */ /* 0x000be80000100800 */
[----:B-1----:R-:W5:Y:S04]  /*233a0*/  LDL.LU R196, [R1+0x8] ;  /* 0x0000080001c47983 */ /* 0x002f680000300800 */
        /* <DEDUP_REMOVED lines=21> */
[----:B------:R-:W-:-:S03]  /*23500*/  F2FP.BF16.F32.PACK_AB R84, R170, R171 ;  /* 0x000000abaa54723e */ /* 0x000fc600000010ff */
[----:B------:R-:W5:Y:S04]  /*23510*/  LDL.LU R177, [R1+0x9c] ;  /* 0x00009c0001b17983 */ /* 0x000f680000300800 */
[----:B------:R-:W5:Y:S01]  /*23520*/  LDL.LU R176, [R1+0xa8] ;  /* 0x0000a80001b07983 */ /* 0x000f620000300800 */
[----:B------:R-:W-:-:S03]  /*23530*/  F2FP.BF16.F32.PACK_AB R86, R167, R169 ;  /* 0x000000a9a756723e */ /* 0x000fc600000010ff */
        /* <DEDUP_REMOVED lines=28> */
[----:B------:R-:W5:Y:S01]  /*23700*/  LDL.LU R91, [R1+0x18c] ;  /* 0x00018c00015b7983 */ /* 0x000f620000300800 */
[----:B------:R-:W-:-:S03]  /*23710*/  FADD R68, R71, R68 ;  /* 0x0000004447447221 */ /* 0x000fc60000000000 */
        /* <DEDUP_REMOVED lines=8> */
[----:B------:R-:W5:Y:S04]  /*237a0*/  LDL.LU R76, [R1+0x1cc] ;  /* 0x0001cc00014c7983 */ /* 0x000f680000300800 */
[----:B------:R-:W5:Y:S01]  /*237b0*/  LDL.LU R74, [R1+0x1d8] ;  /* 0x0001d800014a7983 */ /* 0x000f620000300800 */
[----:B------:R-:W-:-:S03]  /*237c0*/  FFMA R204, R0, R204, R55 ;  /* 0x000000cc00cc7223 */ /* 0x000fc60000000037 */
[----:B------:R-:W5:Y:S04]  /*237d0*/  LDL.LU R72, [R1+0x1dc] ;  /* 0x0001dc0001487983 */ /* 0x000f680000300800 */
[----:B------:R-:W5:Y:S04]  /*237e0*/  LDL.LU R71, [R1+0x1e8] ;  /* 0x0001e80001477983 */ /* 0x000f680000300800 */
[----:B------:R-:W5:Y:S04]  /*237f0*/  LDL.LU R70, [R1+0x1ec] ;  /* 0x0001ec0001467983 */ /* 0x000f680000300800 */
[----:B------:R-:W5:Y:S04]  /*23800*/  LDL.LU R68, [R1+0x1f8] ;  /* 0x0001f80001447983 */ /* 0x000f680000300800 */
[----:B------:R-:W5:Y:S01]  /*23810*/  LDL.LU R55, [R1+0x1fc] ;  /* 0x0001fc0001377983 */ /* 0x000f620000300800 */
[-C--:B------:R-:W-:Y:S01]  /*23820*/  FMUL R196, R196, R0.reuse ;  /* 0x00000000c4c47220 */ /* 0x080fe20000400000 */
[----:B--2---:R-:W-:-:S04]  /*23830*/  FMUL R195, R195, R0 ;  /* 0x00000000c3c37220 */ /* 0x004fc80000400000 */
[----:B------:R-:W-:Y:S01]  /*23840*/  STL [R1+0x8], R196 ;  /* 0x000008c401007387 */ /* 0x000fe20000100800 */
[----:B---3--:R-:W-:-:S03]  /*23850*/  FMUL R194, R194, R0 ;  /* 0x00000000c2c27220 */ /* 0x008fc60000400000 */
[----:B------:R-:W-:Y:S01]  /*23860*/  STL [R1+0xc], R195 ;  /* 0x00000cc301007387 */ /* 0x000fe20000100800 */
        /* <DEDUP_REMOVED lines=99> */
[----:B------:R1:W-:Y:S01]  /*23ea0*/  STL [R1+0x19c], R87 ;  /* 0x00019c5701007387 */ /* 0x0003e20000100800 */
[----:B------:R-:W-:-:S03]  /*23eb0*/  FMUL R82, R82, R0 ;  /* 0x0000000052527220 */ /* 0x000fc60000400000 */
[----:B------:R2:W-:Y:S01]  /*23ec0*/  STL [R1+0x1a8], R83 ;  /* 0x0001a85301007387 */ /* 0x0005e20000100800 */
[-C--:B------:R-:W-:Y:S01]  /*23ed0*/  FMUL R80, R80, R0.reuse ;  /* 0x0000000050507220 */ /* 0x080fe20000400000 */
[----:B------:R-:W-:Y:S01]  /*23ee0*/  ULEA UR6, UR4, UR61, 0x3 ;  /* 0x0000003d04067291 */ /* 0x000fe2000f8e183f */
[-C--:B------:R-:W-:Y:S01]  /*23ef0*/  FMUL R79, R79, R0.reuse ;  /* 0x000000004f4f7220 */ /* 0x080fe20000400000 */
[----:B------:R-:W-:Y:S01]  /*23f00*/  STL [R1+0x1ac], R82 ;  /* 0x0001ac5201007387 */ /* 0x000fe20000100800 */
[----:B------:R-:W-:-:S03]  /*23f10*/  FMUL R78, R78, R0 ;  /* 0x000000004e4e7220 */ /* 0x000fc60000400000 */
[----:B------:R-:W-:Y:S01]  /*23f20*/  STL [R1+0x1b8], R80 ;  /* 0x0001b85001007387 */ /* 0x000fe20000100800 */
[----:B------:R-:W-:-:S03]  /*23f30*/  FMUL R76, R76, R0 ;  /* 0x000000004c4c7220 */ /* 0x000fc60000400000 */
[----:B------:R3:W-:Y:S01]  /*23f40*/  STL [R1+0x1bc], R79 ;  /* 0x0001bc4f01007387 */ /* 0x0007e20000100800 */
        /* <DEDUP_REMOVED lines=8> */
[-C--:B------:R-:W-:Y:S01]  /*23fd0*/  FMUL R68, R68, R0.reuse ;  /* 0x0000000044447220 */ /* 0x080fe20000400000 */
[----:B------:R-:W-:Y:S01]  /*23fe0*/  FMUL R55, R55, R0 ;  /* 0x0000000037377220 */ /* 0x000fe20000400000 */
[----:B------:R-:W-:Y:S01]  /*23ff0*/  SHF.L.U32 R0, R175, 0x1f, RZ ;  /* 0x0000001faf007819 */ /* 0x000fe200000006ff */
[----:B------:R4:W-:Y:S01]  /*24000*/  STL [R1+0x1e8], R71 ;  /* 0x0001e84701007387 */ /* 0x0009e20000100800 */
[----:B------:R-:W-:Y:S02]  /*24010*/  F2FP.BF16.F32.PACK_AB R85, R85, R26 ;  /* 0x0000001a5555723e */ /* 0x000fe400000010ff */
[----:B------:R3:W4:Y:S01]  /*24020*/  SYNCS.PHASECHK.TRANS64.TRYWAIT P2, [UR6+0x160000], R0 ;  /* 0x16000000ff0075a7 */ /* 0x0007220008040146 */
[----:B------:R-:W-:Y:S01]  /*24030*/  STL [R1+0x1ec], R70 ;  /* 0x0001ec4601007387 */ /* 0x000fe20000100800 */
[----:B-1----:R-:W-:Y:S02]  /*24040*/  F2FP.BF16.F32.PACK_AB R87, R11, R30 ;  /* 0x0000001e0b57723e */ /* 0x002fe400000010ff */
[----:B------:R-:W-:Y:S01]  /*24050*/  F2FP.BF16.F32.PACK_AB R81, R81, R34 ;  /* 0x000000225151723e */ /* 0x000fe200000010ff */
[----:B------:R1:W-:Y:S01]  /*24060*/  STL [R1+0x1f8], R68 ;  /* 0x0001f84401007387 */ /* 0x0003e20000100800 */
[----:B--2---:R-:W-:-:S02]  /*24070*/  F2FP.BF16.F32.PACK_AB R83, R10, R38 ;  /* 0x000000260a53723e */ /* 0x004fc400000010ff */
[----:B------:R-:W-:Y:S01]  /*24080*/  F2FP.BF16.F32.PACK_AB R77, R77, R42 ;  /* 0x0000002a4d4d723e */ /* 0x000fe200000010ff */
[----:B------:R2:W-:Y:S01]  /*24090*/  STL [R1+0x1fc], R55 ;  /* 0x0001fc3701007387 */ /* 0x0005e20000100800 */
[----:B---3--:R-:W-:Y:S02]  /*240a0*/  F2FP.BF16.F32.PACK_AB R79, R9, R46 ;  /* 0x0000002e094f723e */ /* 0x008fe400000010ff */
[----:B------:R-:W-:Y:S02]  /*240b0*/  F2FP.BF16.F32.PACK_AB R73, R73, R50 ;  /* 0x000000324949723e */ /* 0x000fe400000010ff */
[----:B------:R-:W-:Y:S02]  /*240c0*/  F2FP.BF16.F32.PACK_AB R75, R75, R54 ;  /* 0x000000364b4b723e */ /* 0x000fe400000010ff */
[----:B------:R-:W-:Y:S02]  /*240d0*/  F2FP.BF16.F32.PACK_AB R69, R69, R58 ;  /* 0x0000003a4545723e */ /* 0x000fe400000010ff */
[----:B----4-:R-:W-:-:S02]  /*240e0*/  F2FP.BF16.F32.PACK_AB R71, R8, R62 ;  /* 0x0000003e0847723e */ /* 0x010fc400000010ff */
[----:B------:R-:W-:Y:S02]  /*240f0*/  F2FP.BF16.F32.PACK_AB R65, R65, R66 ;  /* 0x000000424141723e */ /* 0x000fe400000010ff */
[----:B------:R-:W-:Y:S02]  /*24100*/  F2FP.BF16.F32.PACK_AB R80, R166, R168 ;  /* 0x000000a8a650723e */ /* 0x000fe400000010ff */
[----:B------:R-:W-:Y:S02]  /*24110*/  F2FP.BF16.F32.PACK_AB R82, R164, R165 ;  /* 0x000000a5a452723e */ /* 0x000fe400000010ff */
[----:B------:R-:W-:Y:S02]  /*24120*/  F2FP.BF16.F32.PACK_AB R76, R162, R163 ;  /* 0x000000a3a24c723e */ /* 0x000fe400000010ff */
[----:B------:R-:W-:Y:S02]  /*24130*/  F2FP.BF16.F32.PACK_AB R78, R160, R161 ;  /* 0x000000a1a04e723e */ /* 0x000fe400000010ff */
[----:B------:R-:W-:-:S02]  /*24140*/  F2FP.BF16.F32.PACK_AB R72, R158, R159 ;  /* 0x0000009f9e48723e */ /* 0x000fc400000010ff */
[----:B------:R-:W-:Y:S02]  /*24150*/  F2FP.BF16.F32.PACK_AB R74, R155, R157 ;  /* 0x0000009d9b4a723e */ /* 0x000fe400000010ff */
[----:B-1----:R-:W-:Y:S02]  /*24160*/  F2FP.BF16.F32.PACK_AB R68, R153, R154 ;  /* 0x0000009a9944723e */ /* 0x002fe400000010ff */
        /* <DEDUP_REMOVED lines=15> */
[----:B--2---:R-:W-:-:S02]  /*24260*/  F2FP.BF16.F32.PACK_AB R55, R95, R94 ;  /* 0x0000005e5f37723e */ /* 0x004fc400000010ff */
        /* <DEDUP_REMOVED lines=26> */
[----:B------:R-:W-:Y:S01]  /*24410*/  F2FP.BF16.F32.PACK_AB R26, R13, R148 ;  /* 0x000000940d1a723e */ /* 0x000fe200000010ff */
[----:B------:R-:W-:Y:S06]  /*24420*/  @!P0 BRA `(.L_x_27) ;  /* 0x0000000000048947 */ /* 0x000fec0003800000 */
[----:B------:R-:W-:Y:S01]  /*24430*/  BPT.TRAP 0x1 ;  /* 0x000000040000795c */ /* 0x000fe20000300000 */
.L_x_27:
[----:B------:R-:W-:Y:S05]  /*24440*/  @P2 BRA `(.L_x_28) ;  /* 0x0000000000082947 */ /* 0x000fea0003800000 */
[----:B------:R-:W1:Y:S02]  /*24450*/  SYNCS.PHASECHK.TRANS64.TRYWAIT P2, [UR6+0x160000], R0 ;  /* 0x16000000ff0075a7 */ /* 0x000e640008040146 */
[----:B-1----:R-:W-:Y:S05]  /*24460*/  @!P2 BRA `(.L_x_29) ;  /* 0x000003d400a4a947 */ /* 0x002fea0003800000 */
.L_x_28:
[----:B-1----:R-:W2:Y:S04]  /*24470*/  LDL R2, [R1+0x420] ;  /* 0x0004200001027983 */ /* 0x002ea80000100800 */
        /* <DEDUP_REMOVED lines=93> */
[----:B------:R-:W3:Y:S04]  /*24a50*/  LDL.LU.64 R88, [R1] ;  /* 0x0000000001587983 */ /* 0x000ee80000300a00 */
[----:B------:R-:W4:Y:S04]  /*24a60*/  LDL.LU.64 R90, [R1+0x8] ;  /* 0x00000800015a7983 */ /* 0x000f280000300a00 */
[----:B------:R-:W3:Y:S04]  /*24a70*/  LDL.LU.64 R92, [R1+0x10] ;  /* 0x00001000015c7983 */ /* 0x000ee80000300a00 */
[----:B------:R-:W4:Y:S04]  /*24a80*/  LDL.LU.64 R94, [R1+0x18] ;  /* 0x00001800015e7983 */ /* 0x000f280000300a00 */
[----:B------:R-:W3:Y:S04]  /*24a90*/  LDL.LU.64 R96, [R1+0x20] ;  /* 0x0000200001607983 */ /* 0x000ee80000300a00 */
[----:B------:R-:W4:Y:S04]  /*24aa0*/  LDL.LU.64 R98, [R1+0x28] ;  /* 0x0000280001627983 */ /* 0x000f280000300a00 */
[----:B------:R-:W3:Y:S04]  /*24ab0*/  LDL.LU.64 R100, [R1+0x30] ;  /* 0x0000300001647983 */ /* 0x000ee80000300a00 */
[----:B------:R-:W4:Y:S04]  /*24ac0*/  LDL.LU.64 R102, [R1+0x38] ;  /* 0x0000380001667983 */ /* 0x000f280000300a00 */
[----:B------:R-:W3:Y:S04]  /*24ad0*/  LDL.LU.64 R104, [R1+0x40] ;  /* 0x0000400001687983 */ /* 0x000ee80000300a00 */
[----:B------:R-:W4:Y:S04]  /*24ae0*/  LDL.LU.64 R106, [R1+0x48] ;  /* 0x00004800016a7983 */ /* 0x000f280000300a00 */
[----:B------:R-:W2:Y:S04]  /*24af0*/  LDL.LU.64 R108, [R1+0x50] ;  /* 0x00005000016c7983 */ /* 0x000ea80000300a00 */
[----:B------:R-:W3:Y:S04]  /*24b00*/  LDL.LU.64 R110, [R1+0x58] ;  /* 0x00005800016e7983 */ /* 0x000ee80000300a00 */
[----:B------:R-:W4:Y:S04]  /*24b10*/  LDL.LU.64 R112, [R1+0x60] ;  /* 0x0000600001707983 */ /* 0x000f280000300a00 */
[----:B------:R-:W2:Y:S04]  /*24b20*/  LDL.LU.64 R114, [R1+0x68] ;  /* 0x0000680001727983 */ /* 0x000ea80000300a00 */
[----:B------:R-:W3:Y:S04]  /*24b30*/  LDL.LU.64 R116, [R1+0x70] ;  /* 0x0000700001747983 */ /* 0x000ee80000300a00 */
[----:B------:R-:W4:Y:S04]  /*24b40*/  LDL.LU.64 R118, [R1+0x78] ;  /* 0x0000780001767983 */ /* 0x000f280000300a00 */
[----:B------:R-:W2:Y:S04]  /*24b50*/  LDL.LU.64 R120, [R1+0x80] ;  /* 0x0000800001787983 */ /* 0x000ea80000300a00 */
[----:B------:R-:W3:Y:S04]  /*24b60*/  LDL.LU.64 R122, [R1+0x88] ;  /* 0x00008800017a7983 */ /* 0x000ee80000300a00 */
[----:B-1----:R-:W4:Y:S04]  /*24b70*/  LDL.LU.64 R124, [R1+0x90] ;  /* 0x00009000017c7983 */ /* 0x002f280000300a00 */
        /* <DEDUP_REMOVED lines=45> */
[----:B----4-:R-:W-:Y:S04]  /*24e50*/  STL.64 [R1+0x20b8], R214 ;  /* 0x0020b8d601007387 */ /* 0x010fe80000100a00 */
[----:B---3--:R-:W-:Y:S04]  /*24e60*/  STL.64 [R1+0x20b0], R212 ;  /* 0x0020b0d401007387 */ /* 0x008fe80000100a00 */
[----:B--2---:R-:W-:Y:S04]  /*24e70*/  STL.64 [R1+0x20a8], R210 ;  /* 0x0020a8d201007387 */ /* 0x004fe80000100a00 */
        /* <DEDUP_REMOVED lines=115> */
[----:B------:R-:W-:Y:S01]  /*255b0*/  R2UR UR6, R2 ;  /* 0x00000000020672ca */ /* 0x000fe200000e0000 */
[----:B------:R-:W-:-:S02]  /*255c0*/  UMOV UR7, 0x40000040 ;  /* 0x4000004000077882 */ /* 0x000fc40000000000 */
[----:B------:R-:W-:Y:S04]  /*255d0*/  STL.64 [R1+0x1f08], R106 ;  /* 0x001f086a01007387 */ /* 0x000fe80000100a00 */
[----:B------:R-:W-:Y:S04]  /*255e0*/  STL.64 [R1+0x1f00], R104 ;  /* 0x001f006801007387 */ /* 0x000fe80000100a00 */
[----:B------:R-:W-:Y:S02]  /*255f0*/  STL.64 [R1+0x1ef8], R102 ;  /* 0x001ef86601007387 */ /* 0x000fe40000100a00 */
[----:B------:R-:W-:-:S02]  /*25600*/  ULEA UR6, UR4, UR6, 0xe ;  /* 0x0000000604067291 */ /* 0x000fc4000f8e703f */
[----:B------:R-:W-:Y:S04]  /*25610*/  STL.64 [R1+0x1ef0], R100 ;  /* 0x001ef06401007387 */ /* 0x000fe80000100a00 */
[----:B------:R-:W-:Y:S04]  /*25620*/  STL.64 [R1+0x1ee8], R98 ;  /* 0x001ee86201007387 */ /* 0x000fe80000100a00 */
[----:B------:R-:W-:Y:S04]  /*25630*/  STL.64 [R1+0x1ee0], R96 ;  /* 0x001ee06001007387 */ /* 0x000fe80000100a00 */
[----:B------:R-:W-:Y:S04]  /*25640*/  STL.64 [R1+0x1ed8], R94 ;  /* 0x001ed85e01007387 */ /* 0x000fe80000100a00 */
[----:B------:R-:W-:Y:S04]  /*25650*/  STL.64 [R1+0x1ed0], R92 ;  /* 0x001ed05c01007387 */ /* 0x000fe80000100a00 */
[----:B------:R-:W-:Y:S04]  /*25660*/  STL.64 [R1+0x1ec8], R90 ;  /* 0x001ec85a01007387 */ /* 0x000fe80000100a00 */
[----:B------:R-:W-:Y:S04]  /*25670*/  STL.64 [R1+0x1ec0], R88 ;  /* 0x001ec05801007387 */ /* 0x000fe80000100a00 */
[----:B------:R-:W-:Y:S01]  /*25680*/  STL [R1+0x638], R3 ;  /* 0x0006380301007387 */ /* 0x000fe20000100800 */
        /* <DEDUP_REMOVED lines=319> */
[----:B------:R1:W-:Y:S01]  /*26a80*/  STL [R1+0x260], R112 ;  /* 0x0002607001007387 */ /* 0x0003e20000100800 */
[----:B------:R-:W-:Y:S01]  /*26a90*/  IMAD.MOV.U32 R38, RZ, RZ, R178 ;  /* 0x000000ffff267224 */ /* 0x000fe200078e00b2 */
[----:B------:R-:W-:Y:S01]  /*26aa0*/  MOV R37, R179 ;  /* 0x000000b300257202 */ /* 0x000fe20000000f00 */
[----:B------:R-:W-:Y:S01]  /*26ab0*/  IMAD.MOV.U32 R40, RZ, RZ, R176 ;  /* 0x000000ffff287224 */ /* 0x000fe200078e00b0 */
[----:B------:R-:W2:Y:S01]  /*26ac0*/  LDL.LU.64 R214, [R1+0x1eb8] ;  /* 0x001eb80001d67983 */ /* 0x000ea20000300a00 */
[----:B------:R-:W-:Y:S01]  /*26ad0*/  MOV R39, R177 ;  /* 0x000000b100277202 */ /* 0x000fe20000000f00 */
[----:B------:R-:W-:Y:S01]  /*26ae0*/  IMAD.MOV.U32 R42, RZ, RZ, R174 ;  /* 0x000000ffff2a7224 */ /* 0x000fe200078e00ae */
[----:B------:R-:W-:Y:S01]  /*26af0*/  MOV R41, R175 ;  /* 0x000000af00297202 */ /* 0x000fe20000000f00 */
[----:B------:R-:W2:Y:S01]  /*26b00*/  LDL.LU.64 R212, [R1+0x1eb0] ;  /* 0x001eb00001d47983 */ /* 0x000ea20000300a00 */
        /* <DEDUP_REMOVED lines=80> */
[----:B------:R-:W-:-:S03]  /*27010*/  MOV R76, R113 ;  /* 0x00000071004c7202 */ /* 0x000fc60000000f00 */
        /* <DEDUP_REMOVED lines=123> */
[----:B------:R-:W-:-:S03]  /*277d0*/  IMAD.MOV.U32 R133, RZ, RZ, R76 ;  /* 0x000000ffff857224 */ /* 0x000fc600078e004c */
[----:B------:R-:W2:Y:S01]  /*277e0*/  LDL.LU R129, [R1+0x254] ;  /* 0x0002540001817983 */ /* 0x000ea20000300800 */
[----:B------:R-:W-:-:S03]  /*277f0*/  MOV R134, R77 ;  /* 0x0000004d00867202 */ /* 0x000fc60000000f00 */
[----:B------:R-:W2:Y:S01]  /*27800*/  LDL.LU R130, [R1+0x258] ;  /* 0x0002580001827983 */ /* 0x000ea20000300800 */
[----:B------:R-:W-:-:S03]  /*27810*/  IMAD.MOV.U32 R135, RZ, RZ, R78 ;  /* 0x000000ffff877224 */ /* 0x000fc600078e004e */
[----:B------:R-:W2:Y:S01]  /*27820*/  LDL.LU R131, [R1+0x25c] ;  /* 0x00025c0001837983 */ /* 0x000ea20000300800 */
[----:B------:R-:W-:-:S03]  /*27830*/  MOV R136, R79 ;  /* 0x0000004f00887202 */ /* 0x000fc60000000f00 */
[----:B------:R-:W2:Y:S04]  /*27840*/  LDL.LU R132, [R1+0x260] ;  /* 0x0002600001847983 */ /* 0x000ea80000300800 */
[----:B------:R-:W2:Y:S04]  /*27850*/  LDL.LU R76, [R1+0x1cbc] ;  /* 0x001cbc00014c7983 */ /* 0x000ea80000300800 */
        /* <DEDUP_REMOVED lines=300> */
[----:B-1----:R-:W2:Y:S04]  /*28b20*/  LDL.LU R150, [R1+0x1aec] ;  /* 0x001aec0001967983 */ /* 0x002ea80000300800 */
[----:B------:R-:W4:Y:S04]  /*28b30*/  LDL.LU R124, [R1+0x1ae8] ;  /* 0x001ae800017c7983 */ /* 0x000f280000300800 */
[----:B--2---:R-:W-:Y:S04]  /*28b40*/  STL [R1+0xc74], R150 ;  /* 0x000c749601007387 */ /* 0x004fe80000100800 */
[----:B----4-:R1:W-:Y:S04]  /*28b50*/  STL [R1+0xc70], R124 ;  /* 0x000c707c01007387 */ /* 0x0103e80000100800 */
[----:B------:R-:W2:Y:S04]  /*28b60*/  LDL.LU.64 R76, [R1] ;  /* 0x00000000014c7983 */ /* 0x000ea80000300a00 */
[----:B------:R-:W4:Y:S04]  /*28b70*/  LDL.LU.64 R78, [R1+0x8] ;  /* 0x00000800014e7983 */ /* 0x000f280000300a00 */
[----:B------:R-:W3:Y:S04]  /*28b80*/  LDL.LU.64 R80, [R1+0x10] ;  /* 0x0000100001507983 */ /* 0x000ee80000300a00 */
[----:B------:R-:W2:Y:S04]  /*28b90*/  LDL.LU.64 R82, [R1+0x18] ;  /* 0x0000180001527983 */ /* 0x000ea80000300a00 */
        /* <DEDUP_REMOVED lines=20> */
[----:B-1----:R-:W2:Y:S04]  /*28ce0*/  LDL.LU.64 R124, [R1+0xc0] ;  /* 0x0000c000017c7983 */ /* 0x002ea80000300a00 */
        /* <DEDUP_REMOVED lines=182> */
[----:B------:R-:W-:-:S03]  /*29850*/  IMAD.MOV.U32 R2, RZ, RZ, R202 ;  /* 0x000000ffff027224 */ /* 0x000fc600078e00ca */
[----:B------:R-:W-:Y:S01]  /*29860*/  STL.64 [R1+0x248], R94 ;  /* 0x0002485e01007387 */ /* 0x000fe20000100a00 */
[----:B------:R-:W-:-:S03]  /*29870*/  MOV R0, R203 ;  /* 0x000000cb00007202 */ /* 0x000fc60000000f00 */
[----:B------:R-:W-:Y:S01]  /*29880*/  STL.64 [R1+0x250], R96 ;  /* 0x0002506001007387 */ /* 0x000fe20000100a00 */
[----:B------:R-:W-:Y:S01]  /*29890*/  IMAD.MOV.U32 R4, RZ, RZ, R200 ;  /* 0x000000ffff047224 */ /* 0x000fe200078e00c8 */
[----:B------:R-:W-:Y:S02]  /*298a0*/  MOV R3, R201 ;  /* 0x000000c900037202 */ /* 0x000fe40000000f00 */
[----:B------:R-:W-:Y:S01]  /*298b0*/  STL.64 [R1+0x258], R98 ;  /* 0x0002586201007387 */ /* 0x000fe20000100a00 */
[----:B------:R-:W-:Y:S01]  /*298c0*/  IMAD.MOV.U32 R6, RZ, RZ, R198 ;  /* 0x000000ffff067224 */ /* 0x000fe200078e00c6 */
[----:B------:R-:W-:Y:S02]  /*298d0*/  MOV R5, R199 ;  /* 0x000000c700057202 */ /* 0x000fe40000000f00 */
[----:B------:R1:W-:Y:S01]  /*298e0*/  STL [R1+0x260], R100 ;  /* 0x0002606401007387 */ /* 0x0003e20000100800 */
[----:B------:R-:W-:Y:S01]  /*298f0*/  IMAD.MOV.U32 R8, RZ, RZ, R196 ;  /* 0x000000ffff087224 */ /* 0x000fe200078e00c4 */
[----:B------:R-:W-:-:S02]  /*29900*/  MOV R7, R197 ;  /* 0x000000c500077202 */ /* 0x000fc40000000f00 */
[----:B------:R-:W2:Y:S01]  /*29910*/  LDL.LU.64 R202, [R1+0x1ae0] ;  /* 0x001ae00001ca7983 */ /* 0x000ea20000300a00 */
[----:B------:R-:W-:Y:S01]  /*29920*/  IMAD.MOV.U32 R10, RZ, RZ, R194 ;  /* 0x000000ffff0a7224 */ /* 0x000fe200078e00c2 */
[----:B------:R-:W-:Y:S02]  /*29930*/  MOV R9, R195 ;  /* 0x000000c300097202 */ /* 0x000fe40000000f00 */
[----:B------:R-:W2:Y:S01]  /*29940*/  LDL.LU.64 R200, [R1+0x1ad8] ;  /* 0x001ad80001c87983 */ /* 0x000ea20000300a00 */
[----:B------:R-:W-:Y:S01]  /*29950*/  IMAD.MOV.U32 R12, RZ, RZ, R192 ;  /* 0x000000ffff0c7224 */ /* 0x000fe200078e00c0 */
[----:B------:R-:W-:Y:S02]  /*29960*/  MOV R11, R193 ;  /* 0x000000c1000b7202 */ /* 0x000fe40000000f00 */
[----:B------:R-:W2:Y:S01]  /*29970*/  LDL.LU.64 R198, [R1+0x1ad0] ;  /* 0x001ad00001c67983 */ /* 0x000ea20000300a00 */
        /* <DEDUP_REMOVED lines=135> */
[----:B------:R-:W-:-:S03]  /*2a1f0*/  MOV R68, R101 ;  /* 0x0000006500447202 */ /* 0x000fc60000000f00 */
        /* <DEDUP_REMOVED lines=394> */
[----:B-1----:R-:W3:Y:S04]  /*2baa0*/  LDL.LU.64 R76, [R1+0x200] ;  /* 0x00020000014c7983 */ /* 0x002ee80000300a00 */
        /* <DEDUP_REMOVED lines=66> */
[----:B---3--:R-:W-:-:S06]  /*2bed0*/  WARPGROUP.ARRIVE ;  /* 0x00000000000079c5 */ /* 0x008fcc0000000000 */
        /* <DEDUP_REMOVED lines=1789> */
[----:B------:R4:W-:Y:S01]  /*32eb0*/  STL.64 [R1+0x1e0], R196 ;  /* 0x0001e0c401007387 */ /* 0x0009e20000100a00 */
[----:B--2---:R-:W-:-:S03]  /*32ec0*/  IMAD.MOV.U32 R220, RZ, RZ, R124 ;  /* 0x000000ffffdc7224 */ /* 0x004fc600078e007c */
[----:B------:R2:W-:Y:S04]  /*32ed0*/  STL.64 [R1+0x1e8], R198 ;  /* 0x0001e8c601007387 */ /* 0x0005e80000100a00 */
[----:B------:R2:W-:Y:S04]  /*32ee0*/  STL.64 [R1+0x1f0], R200 ;  /* 0x0001f0c801007387 */ /* 0x0005e80000100a00 */
[----:B------:R2:W-:Y:S04]  /*32ef0*/  STL.64 [R1+0x1f8], R202 ;  /* 0x0001f8ca01007387 */ /* 0x0005e80000100a00 */
[----:B-1----:R-:W2:Y:S04]  /*32f00*/  LDL.LU R150, [R1+0xc74] ;  /* 0x000c740001967983 */ /* 0x002ea80000300800 */
[----:B------:R-:W2:Y:S04]  /*32f10*/  LDL.LU R124, [R1+0xc70] ;  /* 0x000c7000017c7983 */ /* 0x000ea80000300800 */
[----:B---3--:R-:W3:Y:S04]  /*32f20*/  LDL.LU R173, [R1+0x104] ;  /* 0x0001040001ad7983 */ /* 0x008ee80000300800 */
[----:B----4-:R-:W3:Y:S04]  /*32f30*/  LDL.LU R174, [R1+0x108] ;  /* 0x0001080001ae7983 */ /* 0x010ee80000300800 */
[----:B------:R-:W3:Y:S04]  /*32f40*/  LDL.LU R175, [R1+0x10c] ;  /* 0x00010c0001af7983 */ /* 0x000ee80000300800 */
        /* <DEDUP_REMOVED lines=22> */
[----:B--2---:R-:W3:Y:S04]  /*330b0*/  LDL.LU R198, [R1+0x168] ;  /* 0x0001680001c67983 */ /* 0x004ee80000300800 */
[----:B------:R-:W3:Y:S04]  /*330c0*/  LDL.LU R199, [R1+0x16c] ;  /* 0x00016c0001c77983 */ /* 0x000ee80000300800 */
[----:B------:R-:W3:Y:S04]  /*330d0*/  LDL.LU R200, [R1+0x170] ;  /* 0x0001700001c87983 */ /* 0x000ee80000300800 */
[----:B------:R-:W3:Y:S04]  /*330e0*/  LDL.LU R201, [R1+0x174] ;  /* 0x0001740001c97983 */ /* 0x000ee80000300800 */
[----:B------:R-:W3:Y:S04]  /*330f0*/  LDL.LU R202, [R1+0x178] ;  /* 0x0001780001ca7983 */ /* 0x000ee80000300800 */
[----:B------:R-:W3:Y:S04]  /*33100*/  LDL.LU R203, [R1+0x17c] ;  /* 0x00017c0001cb7983 */ /* 0x000ee80000300800 */
[----:B------:R-:W3:Y:S04]  /*33110*/  LDL.LU R204, [R1+0x180] ;  /* 0x0001800001cc7983 */ /* 0x000ee80000300800 */
[----:B------:R-:W2:Y:S04]  /*33120*/  LDL.LU R31, [R1+0x184] ;  /* 0x00018400011f7983 */ /* 0x000ea80000300800 */
[----:B------:R-:W4:Y:S04]  /*33130*/  LDL.LU R30, [R1+0x188] ;  /* 0x00018800011e7983 */ /* 0x000f280000300800 */
[----:B------:R-:W3:Y:S04]  /*33140*/  LDL.LU R29, [R1+0x18c] ;  /* 0x00018c00011d7983 */ /* 0x000ee80000300800 */
[----:B------:R-:W3:Y:S04]  /*33150*/  LDL.LU R28, [R1+0x190] ;  /* 0x00019000011c7983 */ /* 0x000ee80000300800 */
[----:B------:R-:W2:Y:S04]  /*33160*/  LDL.LU R27, [R1+0x194] ;  /* 0x00019400011b7983 */ /* 0x000ea80000300800 */
[----:B------:R-:W3:Y:S04]  /*33170*/  LDL.LU R26, [R1+0x198] ;  /* 0x00019800011a7983 */ /* 0x000ee80000300800 */
[----:B------:R-:W4:Y:S04]  /*33180*/  LDL.LU R40, [R1+0xc6c] ;  /* 0x000c6c0001287983 */ /* 0x000f280000300800 */
[----:B------:R-:W3:Y:S04]  /*33190*/  LDL.LU R25, [R1+0x19c] ;  /* 0x00019c0001197983 */ /* 0x000ee80000300800 */
[----:B------:R-:W4:Y:S04]  /*331a0*/  LDL.LU R41, [R1+0xc68] ;  /* 0x000c680001297983 */ /* 0x000f280000300800 */
[----:B------:R-:W3:Y:S04]  /*331b0*/  LDL.LU R24, [R1+0x1a0] ;  /* 0x0001a00001187983 */ /* 0x000ee80000300800 */
[----:B------:R-:W4:Y:S04]  /*331c0*/  LDL.LU R42, [R1+0xc64] ;  /* 0x000c6400012a7983 */ /* 0x000f280000300800 */
        /* <DEDUP_REMOVED lines=21> */
[----:B------:R-:W4:Y:S04]  /*33320*/  LDL.LU R43, [R1+0xc60] ;  /* 0x000c6000012b7983 */ /* 0x000f280000300800 */
[----:B------:R-:W3:Y:S04]  /*33330*/  LDL.LU R2, [R1+0x1f8] ;  /* 0x0001f80001027983 */ /* 0x000ee80000300800 */
[----:B------:R-:W3:Y:S04]  /*33340*/  LDL.LU R0, [R1+0x1fc] ;  /* 0x0001fc0001007983 */ /* 0x000ee80000300800 */
[----:B------:R-:W-:Y:S04]  /*33350*/  STL [R1+0x828], R150 ;  /* 0x0008289601007387 */ /* 0x000fe80000100800 */
[----:B------:R1:W-:Y:S04]  /*33360*/  STL [R1+0x824], R124 ;  /* 0x0008247c01007387 */ /* 0x0003e80000100800 */
        /* <DEDUP_REMOVED lines=24> */
[----:B------:R-:W-:-:S03]  /*334f0*/  MOV R36, R101 ;  /* 0x0000006500247202 */ /* 0x000fc60000000f00 */
[----:B------:R-:W4:Y:S01]  /*33500*/  LDL.LU.64 R92, [R1+0x2c0] ;  /* 0x0002c000015c7983 */ /* 0x000f220000300a00 */
[----:B------:R-:W-:-:S03]  /*33510*/  IMAD.MOV.U32 R37, RZ, RZ, R102 ;  /* 0x000000ffff257224 */ /* 0x000fc600078e0066 */
[----:B------:R-:W4:Y:S01]  /*33520*/  LDL.LU.64 R94, [R1+0x2c8] ;  /* 0x0002c800015e7983 */ /* 0x000f220000300a00 */
[----:B------:R-:W-:-:S03]  /*33530*/  MOV R38, R103 ;  /* 0x0000006700267202 */ /* 0x000fc60000000f00 */
[----:B------:R-:W4:Y:S01]  /*33540*/  LDL.LU.64 R96, [R1+0x2d0] ;  /* 0x0002d00001607983 */ /* 0x000f220000300a00 */
[----:B------:R-:W-:Y:S01]  /*33550*/  IMAD.MOV.U32 R39, RZ, RZ, R104 ;  /* 0x000000ffff277224 */ /* 0x000fe200078e0068 */
[----:B------:R-:W-:Y:S02]  /*33560*/  MOV R32, R105 ;  /* 0x0000006900207202 */ /* 0x000fe40000000f00 */
[----:B------:R-:W4:Y:S01]  /*33570*/  LDL.LU.64 R98, [R1+0x2d8] ;  /* 0x0002d80001627983 */ /* 0x000f220000300a00 */
[----:B------:R-:W-:Y:S01]  /*33580*/  IMAD.MOV.U32 R33, RZ, RZ, R106 ;  /* 0x000000ffff217224 */ /* 0x000fe200078e006a */
[----:B------:R-:W-:Y:S02]  /*33590*/  MOV R34, R107 ;  /* 0x0000006b00227202 */ /* 0x000fe40000000f00 */
[----:B------:R-:W4:Y:S01]  /*335a0*/  LDL.LU.64 R100, [R1+0x2e0] ;  /* 0x0002e00001647983 */ /* 0x000f220000300a00 */
[----:B------:R-:W-:Y:S01]  /*335b0*/  IMAD.MOV.U32 R35, RZ, RZ, R108 ;  /* 0x000000ffff237224 */ /* 0x000fe200078e006c */
[----:B------:R-:W-:-:S02]  /*335c0*/  MOV R235, R109 ;  /* 0x0000006d00eb7202 */ /* 0x000fc40000000f00 */
        /* <DEDUP_REMOVED lines=32> */
[----:B-1----:R-:W4:Y:S01]  /*337d0*/  LDL.LU.64 R124, [R1+0x340] ;  /* 0x00034000017c7983 */ /* 0x002f220000300a00 */
        /* <DEDUP_REMOVED lines=12> */
[----:B------:R-:W-:-:S03]  /*338a0*/  IMAD.MOV.U32 R172, RZ, RZ, R140 ;  /* 0x000000ffffac7224 */ /* 0x000fc600078e008c */
        /* <DEDUP_REMOVED lines=22> */
[----:B----4-:R-:W-:-:S06]  /*33a10*/  WARPGROUP.ARRIVE ;  /* 0x00000000000079c5 */ /* 0x010fcc0000000000 */
        /* <DEDUP_REMOVED lines=34> */
[----:B-1----:R-:W4:Y:S04]  /*33c40*/  LDL.LU R108, [R1] ;  /* 0x00000000016c7983 */ /* 0x002f280000300800 */
[----:B------:R-:W4:Y:S04]  /*33c50*/  LDL.LU R109, [R1+0x4] ;  /* 0x00000400016d7983 */ /* 0x000f280000300800 */
        /* <DEDUP_REMOVED lines=22> */
[----:B------:R-:W4:Y:S01]  /*33dc0*/  LDL.LU R132, [R1+0x60] ;  /* 0x0000600001847983 */ /* 0x000f220000300800 */
        /* <DEDUP_REMOVED lines=39> */
[----:B--2---:R-:W-:Y:S01]  /*34040*/  IMAD.MOV.U32 R209, RZ, RZ, R27 ;  /* 0x000000ffffd17224 */ /* 0x004fe200078e001b */
[----:B------:R-:W-:Y:S01]  /*34050*/  MOV R139, R34 ;  /* 0x00000022008b7202 */ /* 0x000fe20000000f00 */
[----:B---3--:R-:W-:Y:S01]  /*34060*/  IMAD.MOV.U32 R212, RZ, RZ, R24 ;  /* 0x000000ffffd47224 */ /* 0x008fe200078e0018 */
        /* <DEDUP_REMOVED lines=16> */
[----:B------:R-:W-:Y:S01]  /*34170*/  MOV R217, R19 ;  /* 0x0000001300d97202 */ /* 0x000fe20000000f00 */
[----:B------:R-:W-:Y:S01]  /*34180*/  UMOV UR11, 0x40000040 ;  /* 0x40000040000b7882 */ /* 0x000fe20000000000 */
[----:B------:R-:W-:Y:S01]  /*34190*/  MOV R219, R17 ;  /* 0x0000001100db7202 */ /* 0x000fe20000000f00 */
[----:B------:R-:W2:Y:S01]  /*341a0*/  LDL.LU R36, [R1+0xc5c] ;  /* 0x000c5c0001247983 */ /* 0x000ea20000300800 */
[----:B------:R-:W-:-:S02]  /*341b0*/  MOV R220, R16 ;  /* 0x0000001000dc7202 */ /* 0x000fc40000000f00 */
[----:B------:R-:W-:Y:S02]  /*341c0*/  MOV R222, R14 ;  /* 0x0000000e00de7202 */ /* 0x000fe40000000f00 */
[----:B------:R-:W-:Y:S02]  /*341d0*/  MOV R223, R13 ;  /* 0x0000000d00df7202 */ /* 0x000fe40000000f00 */
[----:B------:R-:W-:Y:S02]  /*341e0*/  MOV R225, R11 ;  /* 0x0000000b00e17202 */ /* 0x000fe40000000f00 */
[----:B------:R-:W-:Y:S02]  /*341f0*/  MOV R226, R10 ;  /* 0x0000000a00e27202 */ /* 0x000fe40000000f00 */
[----:B------:R-:W-:Y:S02]  /*34200*/  MOV R228, R8 ;  /* 0x0000000800e47202 */ /* 0x000fe40000000f00 */
[----:B------:R-:W-:-:S02]  /*34210*/  MOV R229, R7 ;  /* 0x0000000700e57202 */ /* 0x000fc40000000f00 */
[----:B------:R-:W-:Y:S02]  /*34220*/  MOV R231, R5 ;  /* 0x0000000500e77202 */ /* 0x000fe40000000f00 */
[----:B------:R-:W-:Y:S02]  /*34230*/  MOV R232, R4 ;  /* 0x0000000400e87202 */ /* 0x000fe40000000f00 */
[----:B------:R-:W-:Y:S02]  /*34240*/  MOV R234, R2 ;  /* 0x0000000200ea7202 */ /* 0x000fe40000000f00 */
[----:B------:R-:W-:Y:S01]  /*34250*/  MOV R235, R0 ;  /* 0x0000000000eb7202 */ /* 0x000fe20000000f00 */
[----:B------:R-:W-:Y:S01]  /*34260*/  UMOV UR10, UR7 ;  /* 0x00000007000a7c82 */ /* 0x000fe20008000000 */
[----:B------:R-:W2:Y:S04]  /*34270*/  LDL.LU R37, [R1+0xc58] ;  /* 0x000c580001257983 */ /* 0x000ea80000300800 */
[----:B------:R-:W2:Y:S04]  /*34280*/  LDL.LU R38, [R1+0xc54] ;  /* 0x000c540001267983 */ /* 0x000ea80000300800 */
[----:B------:R-:W2:Y:S04]  /*34290*/  LDL.LU R39, [R1+0xc50] ;  /* 0x000c500001277983 */ /* 0x000ea80000300800 */
[----:B------:R-:W3:Y:S04]  /*342a0*/  LDL.LU R32, [R1+0xc4c] ;  /* 0x000c4c0001207983 */ /* 0x000ee80000300800 */
[----:B------:R-:W3:Y:S04]  /*342b0*/  LDL.LU R33, [R1+0xc48] ;  /* 0x000c480001217983 */ /* 0x000ee80000300800 */
[----:B------:R-:W3:Y:S04]  /*342c0*/  LDL.LU R34, [R1+0xc44] ;  /* 0x000c440001227983 */ /* 0x000ee80000300800 */
[----:B------:R-:W3:Y:S01]  /*342d0*/  LDL.LU R35, [R1+0xc40] ;  /* 0x000c400001237983 */ /* 0x000ee20000300800 */
[----:B----4-:R-:W-:-:S06]  /*342e0*/  WARPGROUP.ARRIVE ;  /* 0x00000000000079c5 */ /* 0x010fcc0000000000 */
        /* <DEDUP_REMOVED lines=168> */
[----:B-1----:R-:W2:Y:S04]  /*34d70*/  LDL.LU.64 R44, [R1] ;  /* 0x00000000012c7983 */ /* 0x002ea80000300a00 */
        /* <DEDUP_REMOVED lines=82> */
[----:B------:R-:W-:Y:S01]  /*352a0*/  IMAD.MOV.U32 R4, RZ, RZ, R168 ;  /* 0x000000ffff047224 */ /* 0x000fe200078e00a8 */
[----:B------:R-:W-:Y:S02]  /*352b0*/  MOV R3, R169 ;  /* 0x000000a900037202 */ /* 0x000fe40000000f00 */
[----:B------:R-:W-:Y:S01]  /*352c0*/  STL.64 [R1+0x58], R66 ;  /* 0x0000584201007387 */ /* 0x000fe20000100a00 */
[----:B------:R-:W-:-:S03]  /*352d0*/  MOV R6, R166 ;  /* 0x000000a600067202 */ /* 0x000fc60000000f00 */
[----:B------:R1:W-:Y:S01]  /*352e0*/  STL [R1+0x60], R68 ;  /* 0x0000604401007387 */ /* 0x0003e20000100800 */
[----:B------:R-:W-:Y:S01]  /*352f0*/  MOV R5, R167 ;  /* 0x000000a700057202 */ /* 0x000fe20000000f00 */
[----:B------:R-:W-:Y:S02]  /*35300*/  IMAD.MOV.U32 R7, RZ, RZ, R165 ;  /* 0x000000ffff077224 */ /* 0x000fe400078e00a5 */
[----:B------:R-:W3:Y:S01]  /*35310*/  LDL.LU.64 R170, [R1+0xb38] ;  /* 0x000b380001aa7983 */ /* 0x000ee20000300a00 */
[----:B------:R-:W-:Y:S01]  /*35320*/  MOV R8, R164 ;  /* 0x000000a400087202 */ /* 0x000fe20000000f00 */
[----:B------:R-:W-:Y:S02]  /*35330*/  IMAD.MOV.U32 R10, RZ, RZ, R162 ;  /* 0x000000ffff0a7224 */ /* 0x000fe400078e00a2 */
[----:B------:R-:W3:Y:S01]  /*35340*/  LDL.LU.64 R168, [R1+0xb30] ;  /* 0x000b300001a87983 */ /* 0x000ee20000300a00 */
[----:B------:R-:W-:-:S03]  /*35350*/  MOV R9, R163 ;  /* 0x000000a300097202 */ /* 0x000fc60000000f00 */
[----:B------:R-:W3:Y:S01]  /*35360*/  LDL.LU.64 R166, [R1+0xb28] ;  /* 0x000b280001a67983 */ /* 0x000ee20000300a00 */
[----:B------:R-:W-:Y:S01]  /*35370*/  MOV R12, R160 ;  /* 0x000000a0000c7202 */ /* 0x000fe20000000f00 */
[----:B------:R-:W-:Y:S01]  /*35380*/  IMAD.MOV.U32 R13, RZ, RZ, R159 ;  /* 0x000000ffff0d7224 */ /* 0x000fe200078e009f */
[----:B------:R-:W-:Y:S01]  /*35390*/  MOV R11, R161 ;  /* 0x000000a1000b7202 */ /* 0x000fe20000000f00 */
        /* <DEDUP_REMOVED lines=135> */
[----:B------:R-:W3:Y:S04]  /*35c10*/  LDL.LU.64 R74, [R1+0x9b8] ;  /* 0x0009b800014a7983 */ /* 0x000ee80000300a00 */
[----:B------:R-:W3:Y:S04]  /*35c20*/  LDL.LU.64 R72, [R1+0x9b0] ;  /* 0x0009b00001487983 */ /* 0x000ee80000300a00 */
[----:B------:R-:W3:Y:S04]  /*35c30*/  LDL.LU.64 R70, [R1+0x9a8] ;  /* 0x0009a80001467983 */ /* 0x000ee80000300a00 */
        /* <DEDUP_REMOVED lines=51> */
[----:B-1----:R-:W2:Y:S04]  /*35f70*/  LDL.LU R108, [R1] ;  /* 0x00000000016c7983 */ /* 0x002ea80000300800 */
        /* <DEDUP_REMOVED lines=77> */
[----:B------:R-:W3:Y:S01]  /*36450*/  LDL.LU R28, [R1+0x93c] ;  /* 0x00093c00011c7983 */ /* 0x000ee20000300800 */
        /* <DEDUP_REMOVED lines=24> */
[----:B------:R-:W3:Y:S04]  /*365e0*/  LDL.LU R29, [R1+0x938] ;  /* 0x00093800011d7983 */ /* 0x000ee80000300800 */
[----:B------:R-:W3:Y:S04]  /*365f0*/  LDL.LU R30, [R1+0x934] ;  /* 0x00093400011e7983 */ /* 0x000ee80000300800 */
[----:B------:R-:W3:Y:S01]  /*36600*/  LDL.LU R31, [R1+0x930] ;  /* 0x00093000011f7983 */ /* 0x000ee20000300800 */
        /* <DEDUP_REMOVED lines=150> */
[----:B-1----:R-:W3:Y:S04]  /*36f70*/  LDL.LU R150, [R1+0x828] ;  /* 0x0008280001967983 */ /* 0x002ee80000300800 */
[----:B------:R-:W4:Y:S04]  /*36f80*/  LDL.LU R124, [R1+0x824] ;  /* 0x00082400017c7983 */ /* 0x000f280000300800 */
[----:B------:R-:W4:Y:S04]  /*36f90*/  LDL.LU R3, [R1+0x2f0] ;  /* 0x0002f00001037983 */ /* 0x000f280000300800 */
[----:B------:R-:W3:Y:S04]  /*36fa0*/  LDL.LU R203, [R1+0x2f4] ;  /* 0x0002f40001cb7983 */ /* 0x000ee80000300800 */
[----:B------:R-:W3:Y:S04]  /*36fb0*/  LDL.LU R202, [R1+0x2f8] ;  /* 0x0002f80001ca7983 */ /* 0x000ee80000300800 */
        /* <DEDUP_REMOVED lines=28> */
[----:B--2---:R-:W2:Y:S04]  /*37180*/  LDL.LU R171, [R1+0x36c] ;  /* 0x00036c0001ab7983 */ /* 0x004ea80000300800 */
        /* <DEDUP_REMOVED lines=33> */
[----:B------:R-:W-:Y:S01]  /*373a0*/  MOV R233, R71 ;  /* 0x0000004700e97202 */ /* 0x000fe20000000f00 */
[----:B------:R-:W-:Y:S02]  /*373b0*/  IMAD.MOV.U32 R232, RZ, RZ, R72 ;  /* 0x000000ffffe87224 */ /* 0x000fe400078e0048 */
[----:B------:R-:W2:Y:S01]  /*373c0*/  LDL.LU R7, [R1+0x3e8] ;  /* 0x0003e80001077983 */ /* 0x000ea20000300800 */
[----:B------:R-:W-:-:S03]  /*373d0*/  MOV R231, R73 ;  /* 0x0000004900e77202 */ /* 0x000fc60000000f00 */
[----:B------:R-:W2:Y:S01]  /*373e0*/  LDL.LU R6, [R1+0x3ec] ;  /* 0x0003ec0001067983 */ /* 0x000ea20000300800 */
[----:B------:R-:W-:Y:S01]  /*373f0*/  MOV R230, R74 ;  /* 0x0000004a00e67202 */ /* 0x000fe20000000f00 */
[----:B------:R-:W-:Y:S02]  /*37400*/  IMAD.MOV.U32 R229, RZ, RZ, R75 ;  /* 0x000000ffffe57224 */ /* 0x000fe400078e004b */
[----:B------:R-:W2:Y:S01]  /*37410*/  LDL.LU R5, [R1+0x3f0] ;  /* 0x0003f00001057983 */ /* 0x000ea20000300800 */
[----:B------:R-:W-:Y:S01]  /*37420*/  MOV R228, R76 ;  /* 0x0000004c00e47202 */ /* 0x000fe20000000f00 */
[----:B------:R-:W-:Y:S02]  /*37430*/  IMAD.MOV.U32 R226, RZ, RZ, R78 ;  /* 0x000000ffffe27224 */ /* 0x000fe400078e004e */
[----:B------:R-:W2:Y:S01]  /*37440*/  LDL.LU R4, [R1+0x3f4] ;  /* 0x0003f40001047983 */ /* 0x000ea20000300800 */
[----:B------:R-:W-:-:S03]  /*37450*/  MOV R227, R77 ;  /* 0x0000004d00e37202 */ /* 0x000fc60000000f00 */
[----:B------:R-:W2:Y:S01]  /*37460*/  LDL.LU R2, [R1+0x3f8] ;  /* 0x0003f80001027983 */ /* 0x000ea20000300800 */
[----:B------:R-:W-:Y:S01]  /*37470*/  MOV R225, R79 ;  /* 0x0000004f00e17202 */ /* 0x000fe20000000f00 */
[----:B------:R-:W-:Y:S01]  /*37480*/  IMAD.MOV.U32 R223, RZ, RZ, R81 ;  /* 0x000000ffffdf7224 */ /* 0x000fe200078e0051 */
[----:B------:R-:W-:Y:S01]  /*37490*/  MOV R224, R80 ;  /* 0x0000005000e07202 */ /* 0x000fe20000000f00 */
[----:B------:R-:W2:Y:S01]  /*374a0*/  LDL.LU R0, [R1+0x3fc] ;  /* 0x0003fc0001007983 */ /* 0x000ea20000300800 */
[----:B------:R-:W-:Y:S01]  /*374b0*/  MOV R222, R82 ;  /* 0x0000005200de7202 */ /* 0x000fe20000000f00 */
[----:B------:R-:W-:Y:S02]  /*374c0*/  IMAD.MOV.U32 R220, RZ, RZ, R84 ;  /* 0x000000ffffdc7224 */ /* 0x000fe400078e0054 */
[----:B------:R-:W-:Y:S01]  /*374d0*/  STL.64 [R1+0x818], R234 ;  /* 0x000818ea01007387 */ /* 0x000fe20000100a00 */
[----:B------:R-:W-:-:S03]  /*374e0*/  MOV R221, R83 ;  /* 0x0000005300dd7202 */ /* 0x000fc60000000f00 */
[----:B------:R-:W-:Y:S01]  /*374f0*/  STL.64 [R1+0x810], R232 ;  /* 0x000810e801007387 */ /* 0x000fe20000100a00 */
[----:B------:R-:W-:Y:S01]  /*37500*/  MOV R219, R85 ;  /* 0x0000005500db7202 */ /* 0x000fe20000000f00 */
[----:B------:R-:W-:Y:S01]  /*37510*/  IMAD.MOV.U32 R217, RZ, RZ, R87 ;  /* 0x000000ffffd97224 */ /* 0x000fe200078e0057 */
[----:B------:R-:W-:Y:S01]  /*37520*/  MOV R218, R86 ;  /* 0x0000005600da7202 */ /* 0x000fe20000000f00 */
[----:B------:R-:W-:Y:S01]  /*37530*/  STL.64 [R1+0x808], R230 ;  /* 0x000808e601007387 */ /* 0x000fe20000100a00 */
        /* <DEDUP_REMOVED lines=18> */
[----:B------:R-:W-:-:S03]  /*37660*/  MOV R204, R100 ;  /* 0x0000006400cc7202 */ /* 0x000fc60000000f00 */
[----:B------:R-:W-:Y:S04]  /*37670*/  STL.64 [R1+0x7d0], R216 ;  /* 0x0007d0d801007387 */ /* 0x000fe80000100a00 */
[----:B------:R-:W-:Y:S04]  /*37680*/  STL.64 [R1+0x7c8], R214 ;  /* 0x0007c8d601007387 */ /* 0x000fe80000100a00 */
[----:B------:R-:W-:Y:S04]  /*37690*/  STL.64 [R1+0x7c0], R212 ;  /* 0x0007c0d401007387 */ /* 0x000fe80000100a00 */
[----:B------:R-:W-:Y:S04]  /*376a0*/  STL.64 [R1+0x7b8], R210 ;  /* 0x0007b8d201007387 */ /* 0x000fe80000100a00 */
[----:B------:R-:W-:Y:S04]  /*376b0*/  STL.64 [R1+0x7b0], R208 ;  /* 0x0007b0d001007387 */ /* 0x000fe80000100a00 */
[----:B------:R-:W-:Y:S04]  /*376c0*/  STL.64 [R1+0x7a8], R206 ;  /* 0x0007a8ce01007387 */ /* 0x000fe80000100a00 */
[----:B------:R-:W-:Y:S04]  /*376d0*/  STL.64 [R1+0x7a0], R204 ;  /* 0x0007a0cc01007387 */ /* 0x000fe80000100a00 */
[----:B---3--:R-:W-:Y:S04]  /*376e0*/  STL.64 [R1+0x798], R202 ;  /* 0x000798ca01007387 */ /* 0x008fe80000100a00 */
[----:B----4-:R-:W-:Y:S04]  /*376f0*/  STL.64 [R1+0x790], R200 ;  /* 0x000790c801007387 */ /* 0x010fe80000100a00 */
[----:B------:R-:W-:Y:S04]  /*37700*/  STL.64 [R1+0x788], R198 ;  /* 0x000788c601007387 */ /* 0x000fe80000100a00 */
[----:B------:R-:W-:Y:S04]  /*37710*/  STL.64 [R1+0x780], R196 ;  /* 0x000780c401007387 */ /* 0x000fe80000100a00 */
[----:B------:R-:W-:Y:S04]  /*37720*/  STL.64 [R1+0x778], R194 ;  /* 0x000778c201007387 */ /* 0x000fe80000100a00 */
[----:B------:R-:W-:Y:S01]  /*37730*/  STL.64 [R1+0x770], R192 ;  /* 0x000770c001007387 */ /* 0x000fe20000100a00 */
[----:B------:R-:W-:-:S03]  /*37740*/  MOV R175, R101 ;  /* 0x0000006500af7202 */ /* 0x000fc60000000f00 */
[----:B------:R-:W-:Y:S01]  /*37750*/  STL.64 [R1+0x768], R190 ;  /* 0x000768be01007387 */ /* 0x000fe20000100a00 */
[----:B------:R-:W-:-:S03]  /*37760*/  IMAD.MOV.U32 R174, RZ, RZ, R102 ;  /* 0x000000ffffae7224 */ /* 0x000fc600078e0066 */
[----:B------:R-:W-:Y:S04]  /*37770*/  STL.64 [R1+0x760], R188 ;  /* 0x000760bc01007387 */ /* 0x000fe80000100a00 */
[----:B------:R-:W-:Y:S04]  /*37780*/  STL.64 [R1+0x758], R186 ;  /* 0x000758ba01007387 */ /* 0x000fe80000100a00 */
[----:B------:R-:W-:Y:S04]  /*37790*/  STL.64 [R1+0x750], R184 ;  /* 0x000750b801007387 */ /* 0x000fe80000100a00 */
[----:B------:R-:W-:Y:S01]  /*377a0*/  STL.64 [R1+0x748], R182 ;  /* 0x000748b601007387 */ /* 0x000fe20000100a00 */
[----:B------:R-:W-:-:S03]  /*377b0*/  MOV R156, R103 ;  /* 0x00000067009c7202 */ /* 0x000fc60000000f00 */
[----:B------:R-:W-:Y:S04]  /*377c0*/  STL.64 [R1+0x740], R180 ;  /* 0x000740b401007387 */ /* 0x000fe80000100a00 */
[----:B------:R-:W-:Y:S04]  /*377d0*/  STL.64 [R1+0x738], R178 ;  /* 0x000738b201007387 */ /* 0x000fe80000100a00 */
[----:B------:R-:W-:Y:S04]  /*377e0*/  STL.64 [R1+0x730], R176 ;  /* 0x000730b001007387 */ /* 0x000fe80000100a00 */
[----:B------:R-:W-:Y:S04]  /*377f0*/  STL.64 [R1+0x728], R174 ;  /* 0x000728ae01007387 */ /* 0x000fe80000100a00 */
[----:B------:R-:W-:Y:S04]  /*37800*/  STL.64 [R1+0x720], R172 ;  /* 0x000720ac01007387 */ /* 0x000fe80000100a00 */
        /* <DEDUP_REMOVED lines=9> */
[----:B------:R1:W-:Y:S04]  /*378a0*/  STL [R1+0x6d4], R124 ;  /* 0x0006d47c01007387 */ /* 0x0003e80000100800 */
[----:B------:R-:W2:Y:S04]  /*378b0*/  LDL.LU.64 R108, [R1] ;  /* 0x00000000016c7983 */ /* 0x000ea80000300a00 */
        /* <DEDUP_REMOVED lines=69> */
[----:B------:R-:W-:Y:S04]  /*37d10*/  STL [R1+0x144], R189 ;  /* 0x000144bd01007387 */ /* 0x000fe80000100800 */
        /* <DEDUP_REMOVED lines=24> */
[----:B------:R-:W3:Y:S04]  /*37ea0*/  LDL.LU.64 R232, [R1+0x810] ;  /* 0x0008100001e87983 */ /* 0x000ee80000300a00 */
        /* <DEDUP_REMOVED lines=18> */
[----:B------:R-:W-:-:S03]  /*37fd0*/  MOV R108, R188 ;  /* 0x000000bc006c7202 */ /* 0x000fc60000000f00 */
[----:B------:R-:W4:Y:S01]  /*37fe0*/  LDL.LU.64 R196, [R1+0x780] ;  /* 0x0007800001c47983 */ /* 0x000f220000300a00 */
[----:B------:R-:W-:-:S03]  /*37ff0*/  MOV R106, R186 ;  /* 0x000000ba006a7202 */ /* 0x000fc60000000f00 */
[----:B------:R-:W4:Y:S01]  /*38000*/  LDL.LU.64 R194, [R1+0x778] ;  /* 0x0007780001c27983 */ /* 0x000f220000300a00 */
[----:B------:R-:W-:-:S03]  /*38010*/  IMAD.MOV.U32 R107, RZ, RZ, R187 ;  /* 0x000000ffff6b7224 */ /* 0x000fc600078e00bb */
[----:B------:R-:W4:Y:S01]  /*38020*/  LDL.LU.64 R192, [R1+0x770] ;  /* 0x0007700001c07983 */ /* 0x000f220000300a00 */
[----:B------:R-:W-:Y:S01]  /*38030*/  IMAD.MOV.U32 R104, RZ, RZ, R184 ;  /* 0x000000ffff687224 */ /* 0x000fe200078e00b8 */
[----:B------:R-:W-:Y:S02]  /*38040*/  MOV R105, R185 ;  /* 0x000000b900697202 */ /* 0x000fe40000000f00 */
[----:B------:R-:W4:Y:S01]  /*38050*/  LDL.LU.64 R190, [R1+0x768] ;  /* 0x0007680001be7983 */ /* 0x000f220000300a00 */
[----:B------:R-:W-:-:S03]  /*38060*/  MOV R102, R182 ;  /* 0x000000b600667202 */ /* 0x000fc60000000f00 */
[----:B------:R-:W4:Y:S01]  /*38070*/  LDL.LU.64 R188, [R1+0x760] ;  /* 0x0007600001bc7983 */ /* 0x000f220000300a00 */
[----:B------:R-:W-:Y:S01]  /*38080*/  MOV R103, R183 ;  /* 0x000000b700677202 */ /* 0x000fe20000000f00 */
[----:B------:R-:W-:Y:S02]  /*38090*/  IMAD.MOV.U32 R101, RZ, RZ, R181 ;  /* 0x000000ffff657224 */ /* 0x000fe400078e00b5 */
[----:B------:R-:W4:Y:S01]  /*380a0*/  LDL.LU.64 R186, [R1+0x758] ;  /* 0x0007580001ba7983 */ /* 0x000f220000300a00 */
[----:B------:R-:W-:Y:S01]  /*380b0*/  MOV R100, R180 ;  /* 0x000000b400647202 */ /* 0x000fe20000000f00 */
[----:B------:R-:W-:Y:S02]  /*380c0*/  IMAD.MOV.U32 R98, RZ, RZ, R178 ;  /* 0x000000ffff627224 */ /* 0x000fe400078e00b2 */
[----:B------:R-:W4:Y:S01]  /*380d0*/  LDL.LU.64 R184, [R1+0x750] ;  /* 0x0007500001b87983 */ /* 0x000f220000300a00 */
[----:B------:R-:W-:-:S03]  /*380e0*/  MOV R99, R179 ;  /* 0x000000b300637202 */ /* 0x000fc60000000f00 */
[----:B------:R-:W4:Y:S01]  /*380f0*/  LDL.LU.64 R182, [R1+0x748] ;  /* 0x0007480001b67983 */ /* 0x000f220000300a00 */
[----:B------:R-:W-:Y:S01]  /*38100*/  MOV R96, R176 ;  /* 0x000000b000607202 */ /* 0x000fe20000000f00 */
[----:B------:R-:W-:Y:S01]  /*38110*/  IMAD.MOV.U32 R95, RZ, RZ, R175 ;  /* 0x000000ffff5f7224 */ /* 0x000fe200078e00af */
[----:B------:R-:W-:Y:S01]  /*38120*/  MOV R97, R177 ;  /* 0x000000b100617202 */ /* 0x000fe20000000f00 */
        /* <DEDUP_REMOVED lines=28> */
[----:B------:R-:W-:-:S03]  /*382f0*/  MOV R76, R156 ;  /* 0x0000009c004c7202 */ /* 0x000fc60000000f00 */
[----:B------:R-:W4:Y:S01]  /*38300*/  LDL.LU.64 R160, [R1+0x6f0] ;  /* 0x0006f00001a07983 */ /* 0x000f220000300a00 */
[----:B------:R-:W-:Y:S01]  /*38310*/  MOV R70, R150 ;  /* 0x0000009600467202 */ /* 0x000fe20000000f00 */
[----:B------:R-:W-:Y:S02]  /*38320*/  IMAD.MOV.U32 R44, RZ, RZ, R124 ;  /* 0x000000ffff2c7224 */ /* 0x000fe400078e007c */
[----:B------:R-:W4:Y:S04]  /*38330*/  LDL.LU.64 R158, [R1+0x6e8] ;  /* 0x0006e800019e7983 */ /* 0x000f280000300a00 */
[----:B------:R-:W4:Y:S04]  /*38340*/  LDL.LU.64 R156, [R1+0x6e0] ;  /* 0x0006e000019c7983 */ /* 0x000f280000300a00 */
[----:B------:R-:W2:Y:S04]  /*38350*/  LDL.LU R150, [R1+0x6d8] ;  /* 0x0006d80001967983 */ /* 0x000ea80000300800 */
[----:B------:R-:W3:Y:S01]  /*38360*/  LDL.LU R124, [R1+0x6d4] ;  /* 0x0006d400017c7983 */ /* 0x000ee20000300800 */
[----:B------:R-:W-:Y:S01]  /*38370*/  IMAD.MOV.U32 R29, RZ, RZ, R109 ;  /* 0x000000ffff1d7224 */ /* 0x000fe200078e006d */
[----:B------:R-:W-:-:S02]  /*38380*/  MOV R30, R110 ;  /* 0x0000006e001e7202 */ /* 0x000fc40000000f00 */
[----:B------:R-:W4:Y:S01]  /*38390*/  LDL.LU R109, [R1+0x144] ;  /* 0x00014400016d7983 */ /* 0x000f220000300800 */
[----:B------:R-:W-:Y:S01]  /*383a0*/  MOV R31, R111 ;  /* 0x0000006f001f7202 */ /* 0x000fe20000000f00 */
[----:B------:R-:W-:Y:S02]  /*383b0*/  IMAD.MOV.U32 R32, RZ, RZ, R112 ;  /* 0x000000ffff207224 */ /* 0x000fe400078e0070 */
[----:B------:R-:W4:Y:S01]  /*383c0*/  LDL.LU R110, [R1+0x148] ;  /* 0x00014800016e7983 */ /* 0x000f220000300800 */
[----:B------:R-:W-:-:S03]  /*383d0*/  MOV R33, R113 ;  /* 0x0000007100217202 */ /* 0x000fc60000000f00 */
[----:B------:R-:W4:Y:S01]  /*383e0*/  LDL.LU R111, [R1+0x14c] ;  /* 0x00014c00016f7983 */ /* 0x000f220000300800 */
[----:B------:R-:W-:Y:S01]  /*383f0*/  MOV R34, R114 ;  /* 0x0000007200227202 */ /* 0x000fe20000000f00 */
[----:B------:R-:W-:Y:S02]  /*38400*/  IMAD.MOV.U32 R35, RZ, RZ, R115 ;  /* 0x000000ffff237224 */ /* 0x000fe400078e0073 */
[----:B------:R-:W4:Y:S01]  /*38410*/  LDL.LU R112, [R1+0x150] ;  /* 0x0001500001707983 */ /* 0x000f220000300800 */
[----:B------:R-:W-:-:S03]  /*38420*/  MOV R36, R116 ;  /* 0x0000007400247202 */ /* 0x000fc60000000f00 */
[----:B------:R-:W4:Y:S01]  /*38430*/  LDL.LU R113, [R1+0x154] ;  /* 0x0001540001717983 */ /* 0x000f220000300800 */
[----:B------:R-:W-:-:S03]  /*38440*/  MOV R37, R117 ;  /* 0x0000007500257202 */ /* 0x000fc60000000f00 */
[----:B------:R-:W4:Y:S01]  /*38450*/  LDL.LU R114, [R1+0x158] ;  /* 0x0001580001727983 */ /* 0x000f220000300800 */
[----:B------:R-:W-:-:S03]  /*38460*/  IMAD.MOV.U32 R38, RZ, RZ, R118 ;  /* 0x000000ffff267224 */ /* 0x000fc600078e0076 */
        /* <DEDUP_REMOVED lines=53> */
[----:B------:R-:W-:Y:S01]  /*387c0*/  IMAD.MOV.U32 R65, RZ, RZ, R145 ;  /* 0x000000ffff417224 */ /* 0x000fe200078e0091 */
[----:B------:R-:W-:Y:S02]  /*387d0*/  MOV R25, R67 ;  /* 0x0000004300197202 */ /* 0x000fe40000000f00 */
[----:B------:R-:W4:Y:S01]  /*387e0*/  LDL.LU R143, [R1+0x1cc] ;  /* 0x0001cc00018f7983 */ /* 0x000f220000300800 */
[----:B------:R-:W-:-:S03]  /*387f0*/  MOV R66, R146 ;  /* 0x0000009200427202 */ /* 0x000fc60000000f00 */
[----:B------:R-:W4:Y:S01]  /*38800*/  LDL.LU R144, [R1+0x1d0] ;  /* 0x0001d00001907983 */ /* 0x000f220000300800 */
[----:B------:R-:W-:Y:S01]  /*38810*/  MOV R26, R68 ;  /* 0x00000044001a7202 */ /* 0x000fe20000000f00 */
[----:B------:R-:W-:Y:S01]  /*38820*/  IMAD.MOV.U32 R68, RZ, RZ, R148 ;  /* 0x000000ffff447224 */ /* 0x000fe200078e0094 */
[----:B------:R-:W-:Y:S01]  /*38830*/  MOV R67, R147 ;  /* 0x0000009300437202 */ /* 0x000fe20000000f00 */
        /* <DEDUP_REMOVED lines=12> */
[----:B------:R-:W4:Y:S04]  /*38900*/  LDL.LU R152, [R1+0x1f0] ;  /* 0x0001f00001987983 */ /* 0x000f280000300800 */
[----:B------:R-:W4:Y:S04]  /*38910*/  LDL.LU R153, [R1+0x1f4] ;  /* 0x0001f40001997983 */ /* 0x000f280000300800 */
[----:B------:R-:W4:Y:S04]  /*38920*/  LDL.LU R154, [R1+0x1f8] ;  /* 0x0001f800019a7983 */ /* 0x000f280000300800 */
[----:B------:R-:W4:Y:S01]  /*38930*/  LDL.LU R155, [R1+0x1fc] ;  /* 0x0001fc00019b7983 */ /* 0x000f220000300800 */
[----:B--2---:R-:W-:-:S03]  /*38940*/  F2FP.BF16.F32.PACK_AB R27, R27, R150 ;  /* 0x000000961b1b723e */ /* 0x004fc600000010ff */
[----:B---3--:R1:W-:Y:S04]  /*38950*/  STL [R1+0x434], R124 ;  /* 0x0004347c01007387 */ /* 0x0083e80000100800 */
[----:B-1----:R-:W2:Y:S04]  /*38960*/  LDL.LU R124, [R1+0x180] ;  /* 0x00018000017c7983 */ /* 0x002ea80000300800 */
[----:B------:R-:W3:Y:S04]  /*38970*/  LDL.LU R150, [R1+0x1e8] ;  /* 0x0001e80001967983 */ /* 0x000ee80000300800 */
[----:B----4-:R-:W-:Y:S04]  /*38980*/  STL.64 [R1+0x630], R154 ;  /* 0x0006309a01007387 */ /* 0x010fe80000100a00 */
[----:B------:R-:W-:Y:S04]  /*38990*/  STL.64 [R1+0x628], R152 ;  /* 0x0006289801007387 */ /* 0x000fe80000100a00 */
[----:B---3--:R-:W-:Y:S04]  /*389a0*/  STL.64 [R1+0x620], R150 ;  /* 0x0006209601007387 */ /* 0x008fe80000100a00 */
        /* <DEDUP_REMOVED lines=162> */
[----:B------:R1:W5:Y:S01]  /*393d0*/  LDL.LU R235, [R1+0x6c4] ;  /* 0x0006c40001eb7983 */ /* 0x0003620000300800 */
        /* <DEDUP_REMOVED lines=31> */
[----:B------:R-:W-:Y:S01]  /*395d0*/  MOV R155, R0 ;  /* 0x00000000009b7202 */ /* 0x000fe20000000f00 */
[----:B------:R-:W-:Y:S01]  /*395e0*/  UMOV UR10, UR7 ;  /* 0x00000007000a7c82 */ /* 0x000fe20008000000 */
[----:B------:R1:W5:Y:S04]  /*395f0*/  LDL.LU R234, [R1+0x6c0] ;  /* 0x0006c00001ea7983 */ /* 0x0003680000300800 */
        /* <DEDUP_REMOVED lines=33> */
[----:B------:R1:W5:Y:S01]  /*39810*/  LDL.LU R3, [R1+0x638] ;  /* 0x0006380001037983 */ /* 0x0003620000300800 */
        /* <DEDUP_REMOVED lines=67> */
[----:B--2---:R-:W2:Y:S04]  /*39c50*/  LDL.LU.64 R154, [R1+0x630] ;  /* 0x00063000019a7983 */ /* 0x004ea80000300a00 */
        /* <DEDUP_REMOVED lines=64> */
[----:B------:R-:W-:Y:S01]  /*3a060*/  UMOV UR7, 0x40000040 ;  /* 0x4000004000077882 */ /* 0x000fe20000000000 */
[----:B--2---:R-:W-:-:S07]  /*3a070*/  WARPGROUP.ARRIVE ;  /* 0x00000000000079c5 */ /* 0x004fce0000000000 */
        /* <DEDUP_REMOVED lines=66> */
[----:B--2---:R1:W5:Y:S01]  /*3a4a0*/  LDL.LU R124, [R1+0x434] ;  /* 0x00043400017c7983 */ /* 0x0043620000300800 */
[----:B------:R-:W-:Y:S05]  /*3a4b0*/  @!P0 BRA `(.L_x_30) ;  /* 0x0000000000048947 */ /* 0x000fea0003800000 */
[----:B------:R-:W-:Y:S01]  /*3a4c0*/  BPT.TRAP 0x1 ;  /* 0x000000040000795c */ /* 0x000fe20000300000 */
.L_x_30:
[----:B------:R-:W-:-:S04]  /*3a4d0*/  ULEA UR6, UR60, UR61, 0x3 ;  /* 0x0000003d3c067291 */ /* 0x000fc8000f8e183f */
[----:B------:R-:W-:-:S04]  /*3a4e0*/  UIADD3 UR6, UR6, 0x160028, URZ ;  /* 0x0016002806067890 */ /* 0x000fc8000fffe03f */
[----:B------:R-:W-:-:S09]  /*3a4f0*/  UPRMT UR6, URZ, 0x654, UR6 ;  /* 0x000006543f067896 */ /* 0x000fd20008000006 */
[----:B------:R-:W-:Y:S01]  /*3a500*/  SYNCS.ARRIVE.TRANS64.RED.A1T0 RZ, [UR6], RZ ;  /* 0x000000ffffff79a7 */ /* 0x000fe20008100406 */
[----:B------:R-:W-:Y:S05]  /*3a510*/  @P1 BRA `(.L_x_31) ;  /* 0x0000000000041947 */ /* 0x000fea0003800000 */
[----:B------:R-:W-:Y:S01]  /*3a520*/  BPT.TRAP 0x1 ;  /* 0x000000040000795c */ /* 0x000fe20000300000 */
.L_x_31:
[----:B------:R-:W-:-:S04]  /*3a530*/  UIADD3 UR6, UR60, 0x1, URZ ;  /* 0x000000013c067890 */ /* 0x000fc8000fffe03f */
[----:B------:R-:W-:-:S04]  /*3a540*/  UISETP.NE.AND UP0, UPT, UR6, 0x5, UPT ;  /* 0x000000050600788c */ /* 0x000fc8000bf05270 */
[----:B------:R-:W-:Y:S01]  /*3a550*/  USEL UR6, UR6, URZ, UP0 ;  /* 0x0000003f06067287 */ /* 0x000fe20008000000 */
[----:B------:R-:W-:Y:S11]  /*3a560*/  @!P0 BRA `(.L_x_32) ;  /* 0x0000000000048947 */ /* 0x000ff60003800000 */
[----:B------:R-:W-:Y:S01]  /*3a570*/  BPT.TRAP 0x1 ;  /* 0x000000040000795c */ /* 0x000fe20000300000 */
.L_x_32:
[----:B------:R-:W-:-:S04]  /*3a580*/  ULEA UR7, UR6, UR61, 0x3 ;  /* 0x0000003d06077291 */ /* 0x000fc8000f8e183f */
[----:B------:R-:W-:-:S04]  /*3a590*/  UIADD3 UR7, UR7, 0x160028, URZ ;  /* 0x0016002807077890 */ /* 0x000fc8000fffe03f */
[----:B------:R-:W-:-:S09]  /*3a5a0*/  UPRMT UR7, URZ, 0x654, UR7 ;  /* 0x000006543f077896 */ /* 0x000fd20008000007 */
[----:B------:R-:W-:Y:S01]  /*3a5b0*/  SYNCS.ARRIVE.TRANS64.RED.A1T0 RZ, [UR7], RZ ;  /* 0x000000ffffff79a7 */ /* 0x000fe20008100407 */
[----:B------:R-:W-:Y:S05]  /*3a5c0*/  @P1 BRA `(.L_x_33) ;  /* 0x0000000000041947 */ /* 0x000fea0003800000 */
[----:B------:R-:W-:Y:S01]  /*3a5d0*/  BPT.TRAP 0x1 ;  /* 0x000000040000795c */ /* 0x000fe20000300000 */
.L_x_33:
[----:B------:R-:W-:Y:S01]  /*3a5e0*/  UIADD3 UR4, UR4, 0x1, URZ ;  /* 0x0000000104047890 */ /* 0x000fe2000fffe03f */
[C---:B-----5:R-:W-:Y:S01]  /*3a5f0*/  ISETP.GT.AND P2, PT, R174.reuse, 0x2, PT ;  /* 0x00000002ae00780c */ /* 0x060fe20003f44270 */
[----:B------:R-:W-:Y:S01]  /*3a600*/  UIADD3 UR6, UR6, 0x1, URZ ;  /* 0x0000000106067890 */ /* 0x000fe2000fffe03f */
[----:B------:R-:W-:Y:S01]  /*3a610*/  VIADD R4, R174, 0xffffffff ;  /* 0xffffffffae047836 */ /* 0x000fe20000000000 */
[----:B------:R-:W-:Y:S01]  /*3a620*/  UISETP.NE.AND UP2, UPT, UR4, 0x5, UPT ;  /* 0x000000050400788c */ /* 0x000fe2000bf45270 */
[----:B------:R-:W-:Y:S01]  /*3a630*/  IADD3 R3, R3, 0x100, RZ ;  /* 0x0000010003037810 */ /* 0x000fe20007ffe0ff */
[----:B------:R-:W-:Y:S01]  /*3a640*/  UISETP.NE.AND UP0, UPT, UR6, 0x5, UPT ;  /* 0x000000050600788c */ /* 0x000fe2000bf05270 */
[----:B------:R-:W-:Y:S01]  /*3a650*/  MOV R2, R156 ;  /* 0x0000009c00027202 */ /* 0x000fe20000000f00 */
[----:B------:R-:W-:Y:S01]  /*3a660*/  USEL UR7, URZ, 0x1, UP2 ;  /* 0x000000013f077887 */ /* 0x000fe20009000000 */
[----:B------:R-:W-:Y:S01]  /*3a670*/  IMAD.MOV.U32 R172, RZ, RZ, R124 ;  /* 0x000000ffffac7224 */ /* 0x000fe200078e007c */
[----:B------:R-:W-:Y:S01]  /*3a680*/  USEL UR60, UR6, URZ, UP0 ;  /* 0x0000003f063c7287 */ /* 0x000fe20008000000 */
[----:B------:R-:W-:Y:S01]  /*3a690*/  MOV R174, R4 ;  /* 0x0000000400ae7202 */ /* 0x000fe20000000f00 */
[----:B------:R-:W-:-:S02]  /*3a6a0*/  USEL UR4, UR4, URZ, UP2 ;  /* 0x0000003f04047287 */ /* 0x000fc40009000000 */
[----:B------:R-:W-:Y:S01]  /*3a6b0*/  LOP3.LUT R0, R175, UR7, RZ, 0x3c, !PT ;  /* 0x00000007af007c12 */ /* 0x000fe2000f8e3cff */
[----:B------:R-:W-:Y:S09]  /*3a6c0*/  @P2 BRA `(.L_x_34) ;  /* 0xfffffe1c00882947 */ /* 0x000ff2000383ffff */
[----:B------:R-:W-:-:S07]  /*3a6d0*/  MOV R202, R4 ;  /* 0x0000000400ca7202 */ /* 0x000fce0000000f00 */
.L_x_23:
[----:B------:R-:W-:-:S13]  /*3a6e0*/  ISETP.GE.AND P2, PT, R202, 0x1, PT ;  /* 0x00000001ca00780c */ /* 0x000fda0003f46270 */
[----:B------:R-:W-:Y:S05]  /*3a6f0*/  @!P2 BRA `(.L_x_35) ;  /* 0x000001ec00d0a947 */ /* 0x000fea0003800000 */
[----:B------:R-:W-:Y:S01]  /*3a700*/  IMAD.MOV.U32 R198, RZ, RZ, R156 ;  /* 0x000000ffffc67224 */ /* 0x000fe200078e009c */
[----:B------:R-:W-:Y:S01]  /*3a710*/  MOV R157, R124 ;  /* 0x0000007c009d7202 */ /* 0x000fe20000000f00 */
[----:B------:R-:W-:Y:S01]  /*3a720*/  ULDC UR5, c[0x0][0x604] ;  /* 0x0001810000057ab9 */ /* 0x000fe20000000800 */
[----:B------:R-:W-:-:S05]  /*3a730*/  ULDC UR7, c[0x0][0x28c] ;  /* 0x0000a30000077ab9 */ /* 0x000fca0000000800 */
.L_x_46:
[----:B------:R-:W-:Y:S05]  /*3a740*/  @!P0 BRA `(.L_x_36) ;  /* 0x0000000000048947 */ /* 0x000fea0003800000 */
[----:B------:R-:W-:Y:S01]  /*3a750*/  BPT.TRAP 0x1 ;  /* 0x000000040000795c */ /* 0x000fe20000300000 */
.L_x_36:
[----:B------:R-:W-:Y:S01]  /*3a760*/  ULEA UR6, UR4, UR61, 0x3 ;  /* 0x0000003d04067291 */ /* 0x000fe2000f8e183f */
[----:B------:R-:W-:-:S08]  /*3a770*/  SHF.L.U32 R2, R0, 0x1f, RZ ;  /* 0x0000001f00027819 */ /* 0x000fd000000006ff */
[----:B------:R-:W2:Y:S02]  /*3a780*/  SYNCS.PHASECHK.TRANS64.TRYWAIT P2, [UR6+0x160000], R2 ;  /* 0x16000002ff0075a7 */ /* 0x000ea40008040146 */
[----:B--2---:R-:W-:Y:S05]  /*3a790*/  @!P2 BRA `(.L_x_37) ;  /* 0x0000027000f0a947 */ /* 0x004fea0003800000 */
.L_x_134:
[----:B------:R-:W3:Y:S04]  /*3a7a0*/  LDL R12, [R1+0x424] ;  /* 0x00042400010c7983 */ /* 0x000ee80000100800 */
[----:B------:R-:W4:Y:S04]  /*3a7b0*/  LDL.64 R10, [R1+0x418] ;  /* 0x00041800010a7983 */ /* 0x000f280000100a00 */
[----:B------:R-:W5:Y:S01]  /*3a7c0*/  LDL.64 R8, [R1+0x410] ;  /* 0x0004100001087983 */ /* 0x000f620000100a00 */
[----:B-1----:R-:W-:Y:S01]  /*3a7d0*/  WARPGROUP.ARRIVE ;  /* 0x00000000000079c5 */ /* 0x002fe20000000000 */
[----:B------:R-:W-:-:S02]  /*3a7e0*/  UMOV UR51, 0x40000040 ;  /* 0x4000004000337882 */ /* 0x000fc40000000000 */
[----:B------:R-:W5:Y:S04]  /*3a7f0*/  LDL.64 R6, [R1+0x408] ;  /* 0x0004080001067983 */ /* 0x000f680000100a00 */
[----:B--2---:R-:W2:Y:S01]  /*3a800*/  LDL.64 R4, [R1+0x400] ;  /* 0x0004000001047983 */ /* 0x004ea20000100a00 */
[----:B------:R-:W-:Y:S01]  /*3a810*/  UMOV UR11, 0x40000040 ;  /* 0x40000040000b7882 */ /* 0x000fe20000000000 */
        /* <DEDUP_REMOVED lines=9> */
[----:B---3--:R-:W-:-:S02]  /*3a8b0*/  R2UR UR6, R12 ;  /* 0x000000000c0672ca */ /* 0x008fc400000e0000 */
[----:B----4-:R-:W-:Y:S02]  /*3a8c0*/  R2UR UR48, R10 ;  /* 0x000000000a3072ca */ /* 0x010fe400000e0000 */
[----:B------:R-:W-:-:S09]  /*3a8d0*/  R2UR UR49, R11 ;  /* 0x000000000b3172ca */ /* 0x000fd200000e0000 */
[----:B------:R-:W-:Y:S02]  /*3a8e0*/  ULEA UR6, UR4, UR6, 0xe ;  /* 0x0000000604067291 */ /* 0x000fe4000f8e703f */
[----:B------:R-:W-:Y:S02]  /*3a8f0*/  UIADD3 UR4, UR4, 0x1, URZ ;  /* 0x0000000104047890 */ /* 0x000fe4000fffe03f */
[----:B------:R-:W-:Y:S02]  /*3a900*/  UIADD3 UR10, UR6, 0x2, URZ ;  /* 0x00000002060a7890 */ /* 0x000fe4000fffe03f */
[----:B------:R-:W-:Y:S01]  /*3a910*/  UISETP.NE.AND UP0, UPT, UR4, 0x5, UPT ;  /* 0x000000050400788c */ /* 0x000fe2000bf05270 */
[----:B------:R-:W-:Y:S02]  /*3a920*/  UMOV UR50, UR6 ;  /* 0x0000000600327c82 */ /* 0x000fe40008000000 */
[----:B------:R-:W-:Y:S01]  /*3a930*/  HGMMA.64x256x16.F32.BF16 R24, gdesc[UR48], RZ, !UPT, gsb0 ;  /* 0x03e00000301879f0 */ /* 0x000fe2000c0018ff */
[----:B-----5:R-:W-:Y:S01]  /*3a940*/  R2UR UR48, R8 ;  /* 0x00000000083072ca */ /* 0x020fe200000e0000 */
[----:B------:R-:W-:Y:S01]  /*3a950*/  UMOV UR50, UR10 ;  /* 0x0000000a00327c82 */ /* 0x000fe20008000000 */
[----:B------:R-:W-:Y:S01]  /*3a960*/  R2UR UR49, R9 ;  /* 0x00000000093172ca */ /* 0x000fe200000e0000 */
[----:B------:R-:W-:Y:S01]  /*3a970*/  UMOV UR51, 0x40000040 ;  /* 0x4000004000337882 */ /* 0x000fe20000000000 */
[----:B------:R-:W-:-:S02]  /*3a980*/  UIADD3 UR10, UR6, 0x4, URZ ;  /* 0x00000004060a7890 */ /* 0x000fc4000fffe03f */
[----:B------:R-:W-:Y:S01]  /*3a990*/  USEL UR4, UR4, URZ, UP0 ;  /* 0x0000003f04047287 */ /* 0x000fe20008000000 */
[----:B------:R-:W-:Y:S02]  /*3a9a0*/  WARPGROUP.DEPBAR.LE gsb0, 0x0 ;  /* 0x00008000000079c5 */ /* 0x000fe40000010000 */
[----:B------:R-:W-:-:S15]  /*3a9b0*/  WARPGROUP.ARRIVE ;  /* 0x00000000000079c5 */ /* 0x000fde0000000000 */
[----:B------:R-:W-:-:S03]  /*3a9c0*/  NOP ;  /* 0x0000000000007918 */ /* 0x000fc60000000000 */
[----:B------:R-:W-:Y:S01]  /*3a9d0*/  HGMMA.64x256x16.F32.BF16 R24, gdesc[UR48], R24, gsb0 ;  /* 0x03e00000301879f0 */ /* 0x000fe20008001818 */
[----:B------:R-:W-:Y:S01]  /*3a9e0*/  R2UR UR48, R6 ;  /* 0x00000000063072ca */ /* 0x000fe200000e0000 */
[----:B------:R-:W-:Y:S01]  /*3a9f0*/  UMOV UR50, UR10 ;  /* 0x0000000a00327c82 */ /* 0x000fe20008000000 */
[----:B------:R-:W-:Y:S01]  /*3aa00*/  R2UR UR49, R7 ;  /* 0x00000000073172ca */ /* 0x000fe200000e0000 */
[----:B------:R-:W-:Y:S01]  /*3aa10*/  UMOV UR51, 0x40000040 ;  /* 0x4000004000337882 */ /* 0x000fe20000000000 */
[----:B------:R-:W-:Y:S01]  /*3aa20*/  UIADD3 UR10, UR6, 0x6, URZ ;  /* 0x00000006060a7890 */ /* 0x000fe2000fffe03f */
[----:B------:R-:W-:Y:S02]  /*3aa30*/  WARPGROUP.DEPBAR.LE gsb0, 0x0 ;  /* 0x00008000000079c5 */ /* 0x000fe40000010000 */
[----:B------:R-:W-:-:S15]  /*3aa40*/  WARPGROUP.ARRIVE ;  /* 0x00000000000079c5 */ /* 0x000fde0000000000 */
[----:B------:R-:W-:-:S05]  /*3aa50*/  NOP ;  /* 0x0000000000007918 */ /* 0x000fca0000000000 */
[----:B------:R-:W-:Y:S01]  /*3aa60*/  HGMMA.64x256x16.F32.BF16 R24, gdesc[UR48], R24, gsb0 ;  /* 0x03e00000301879f0 */ /* 0x000fe20008001818 */
[----:B--2---:R-:W-:Y:S01]  /*3aa70*/  R2UR UR48, R4 ;  /* 0x00000000043072ca */ /* 0x004fe200000e0000 */
        /* <DEDUP_REMOVED lines=152> */
[----:B------:R-:W-:Y:S01]  /*3b400*/  UMOV UR50, UR10 ;  /* 0x0000000a00327c82 */ /* 0x000fe20008000000 */
[----:B------:R-:W-:Y:S01]  /*3b410*/  UMOV UR51, 0x40000040 ;  /* 0x4000004000337882 */ /* 0x000fe20000000000 */
[----:B------:R-:W-:Y:S01]  /*3b420*/  UMOV UR48, UR52 ;  /* 0x0000003400307c82 */ /* 0x000fe20008000000 */
[----:B------:R-:W-:Y:S01]  /*3b430*/  UMOV UR49, UR53 ;  /* 0x0000003500317c82 */ /* 0x000fe20008000000 */
[----:B------:R-:W-:Y:S01]  /*3b440*/  UIADD3 UR10, UR6, 0x2802, URZ ;  /* 0x00002802060a7890 */ /* 0x000fe2000fffe03f */
[----:B------:R-:W-:Y:S02]  /*3b450*/  WARPGROUP.DEPBAR.LE gsb0, 0x0 ;  /* 0x00008000000079c5 */ /* 0x000fe40000010000 */
[----:B------:R-:W-:-:S15]  /*3b460*/  WARPGROUP.ARRIVE ;  /* 0x00000000000079c5 */ /* 0x000fde0000000000 */
[----:B------:R-:W-:-:S05]  /*3b470*/  NOP ;  /* 0x0000000000007918 */ /* 0x000fca0000000000 */
[----:B------:R-:W-:Y:S01]  /*3b480*/  HGMMA.64x256x16.F32.BF16 R24, gdesc[UR48], R24, gsb0 ;  /* 0x03e00000301879f0 */ /* 0x000fe20008001818 */
[----:B------:R-:W-:Y:S01]  /*3b490*/  UMOV UR51, 0x40000040 ;  /* 0x4000004000337882 */ /* 0x000fe20000000000 */
[----:B------:R-:W-:Y:S01]  /*3b4a0*/  UMOV UR48, UR56 ;  /* 0x0000003800307c82 */ /* 0x000fe20008000000 */
[----:B------:R-:W-:Y:S01]  /*3b4b0*/  UMOV UR49, UR57 ;  /* 0x0000003900317c82 */ /* 0x000fe20008000000 */
[----:B------:R-:W-:Y:S02]  /*3b4c0*/  WARPGROUP.DEPBAR.LE gsb0, 0x0 ;  /* 0x00008000000079c5 */ /* 0x000fe40000010000 */
[----:B------:R-:W-:-:S15]  /*3b4d0*/  WARPGROUP.ARRIVE ;  /* 0x00000000000079c5 */ /* 0x000fde0000000000 */
[----:B------:R-:W-:-:S07]  /*3b4e0*/  NOP ;  /* 0x0000000000007918 */ /* 0x000fce0000000000 */
[----:B------:R-:W-:Y:S01]  /*3b4f0*/  HGMMA.64x256x16.F32.BF16 R24, gdesc[UR8], R24, gsb0 ;  /* 0x03e00000081879f0 */ /* 0x000fe20008001818 */
[----:B------:R-:W-:-:S07]  /*3b500*/  UIADD3 UR10, UR6, 0x2804, URZ ;  /* 0x00002804060a7890 */ /* 0x000fce000fffe03f */
[----:B------:R-:W-:Y:S01]  /*3b510*/  UMOV UR14, UR10 ;  /* 0x0000000a000e7c82 */ /* 0x000fe20008000000 */
        /* <DEDUP_REMOVED lines=14> */
[----:B------:R-:W-:Y:S02]  /*3b600*/  UIADD3 UR10, UR6, 0x3804, URZ ;  /* 0x00003804060a7890 */ /* 0x000fe4000fffe03f */
[----:B------:R-:W-:-:S05]  /*3b610*/  UIADD3 UR6, UR6, 0x3806, URZ ;  /* 0x0000380606067890 */ /* 0x000fca000fffe03f */
[----:B------:R-:W-:Y:S02]  /*3b620*/  UMOV UR46, UR10 ;  /* 0x0000000a002e7c82 */ /* 0x000fe40008000000 */
[----:B------:R-:W-:Y:S01]  /*3b630*/  UMOV UR50, UR6 ;  /* 0x0000000600327c82 */ /* 0x000fe20008000000 */
[----:B------:R-:W-:-:S06]  /*3b640*/  USEL UR6, URZ, 0x1, UP0 ;  /* 0x000000013f067887 */ /* 0x000fcc0008000000 */
[----:B------:R-:W-:Y:S01]  /*3b650*/  LOP3.LUT R203, R0, UR6, RZ, 0x3c, !PT ;  /* 0x0000000600cb7c12 */ /* 0x000fe2000f8e3cff */
[----:B------:R-:W-:Y:S02]  /*3b660*/  WARPGROUP.DEPBAR.LE gsb0, 0x0 ;  /* 0x00008000000079c5 */ /* 0x000fe40000010000 */
[----:B------:R-:W-:-:S06]  /*3b670*/  WARPGROUP.ARRIVE ;  /* 0x00000000000079c5 */ /* 0x000fcc0000000000 */
        /* <DEDUP_REMOVED lines=38> */
[----:B------:R-:W-:Y:S05]  /*3b8e0*/  @!P0 BRA `(.L_x_38) ;  /* 0x0000000000048947 */ /* 0x000fea0003800000 */
[----:B------:R-:W-:Y:S01]  /*3b8f0*/  BPT.TRAP 0x1 ;  /* 0x000000040000795c */ /* 0x000fe20000300000 */
.L_x_38:
[C---:B------:R-:W-:Y:S02]  /*3b900*/  IADD3 R2, R3.reuse, 0x1, RZ ;  /* 0x0000000103027810 */ /* 0x040fe40007ffe0ff */
[C---:B------:R-:W-:Y:S02]  /*3b910*/  ISETP.GE.AND P3, PT, R3.reuse, UR7, PT ;  /* 0x0000000703007c0c */ /* 0x040fe4000bf66270 */
[----:B------:R-:W-:Y:S01]  /*3b920*/  ISETP.GE.AND P6, PT, R2, UR7, PT ;  /* 0x0000000702007c0c */ /* 0x000fe2000bfc6270 */
[C---:B------:R-:W-:Y:S01]  /*3b930*/  VIADD R2, R3.reuse, 0x8 ;  /* 0x0000000803027836 */ /* 0x040fe20000000000 */
[----:B------:R-:W-:Y:S02]  /*3b940*/  IADD3 R5, R3, 0x21, RZ ;  /* 0x0000002103057810 */ /* 0x000fe40007ffe0ff */
[----:B------:R-:W-:Y:S02]  /*3b950*/  FSEL R194, R24, -INF , !P3 ;  /* 0xff80000018c27808 */ /* 0x000fe40005800000 */
[----:B------:R-:W-:-:S02]  /*3b960*/  ISETP.GE.AND P5, PT, R2, UR7, PT ;  /* 0x0000000702007c0c */ /* 0x000fc4000bfa6270 */
[C---:B------:R-:W-:Y:S02]  /*3b970*/  IADD3 R2, R3.reuse, 0x9, RZ ;  /* 0x0000000903027810 */ /* 0x040fe40007ffe0ff */
[----:B------:R-:W-:Y:S02]  /*3b980*/  FSEL R4, R26, -INF , !P3 ;  /* 0xff8000001a047808 */ /* 0x000fe40005800000 */
[----:B------:R-:W-:Y:S02]  /*3b990*/  ISETP.GE.AND P2, PT, R2, UR7, PT ;  /* 0x0000000702007c0c */ /* 0x000fe4000bf46270 */
[----:B------:R-:W-:Y:S02]  /*3b9a0*/  IADD3 R2, R3, 0x10, RZ ;  /* 0x0000001003027810 */ /* 0x000fe40007ffe0ff */
[----:B------:R-:W-:Y:S02]  /*3b9b0*/  FSEL R193, R25, -INF , !P6 ;  /* 0xff80000019c17808 */ /* 0x000fe40007000000 */
[----:B------:R-:W-:Y:S01]  /*3b9c0*/  ISETP.GE.AND P4, PT, R2, UR7, PT ;  /* 0x0000000702007c0c */ /* 0x000fe2000bf86270 */
[----:B------:R-:W-:Y:S01]  /*3b9d0*/  VIADD R2, R3, 0x11 ;  /* 0x0000001103027836 */ /* 0x000fe20000000000 */
[----:B------:R-:W-:-:S02]  /*3b9e0*/  FSEL R27, R27, -INF , !P6 ;  /* 0xff8000001b1b7808 */ /* 0x000fc40007000000 */
[----:B------:R-:W-:Y:S02]  /*3b9f0*/  FSEL R190, R32, -INF , !P4 ;  /* 0xff80000020be7808 */ /* 0x000fe40006000000 */
[----:B------:R-:W-:Y:S02]  /*3ba00*/  FSEL R34, R34, -INF , !P4 ;  /* 0xff80000022227808 */ /* 0x000fe40006000000 */
[----:B------:R-:W-:Y:S02]  /*3ba10*/  ISETP.GE.AND P3, PT, R2, UR7, PT ;  /* 0x0000000702007c0c */ /* 0x000fe4000bf66270 */
[----:B------:R-:W-:Y:S02]  /*3ba20*/  ISETP.GE.AND P4, PT, R5, UR7, PT ;  /* 0x0000000705007c0c */ /* 0x000fe4000bf86270 */
[C---:B------:R-:W-:Y:S02]  /*3ba30*/  IADD3 R2, R3.reuse, 0x18, RZ ;  /* 0x0000001803027810 */ /* 0x040fe40007ffe0ff */
[----:B------:R-:W-:-:S02]  /*3ba40*/  IADD3 R5, R3, 0x28, RZ ;  /* 0x0000002803057810 */ /* 0x000fc40007ffe0ff */
[----:B------:R-:W-:Y:S02]  /*3ba50*/  FSEL R189, R33, -INF , !P3 ;  /* 0xff80000021bd7808 */ /* 0x000fe40005800000 */
[----:B------:R-:W-:Y:S02]  /*3ba60*/  FSEL R35, R35, -INF , !P3 ;  /* 0xff80000023237808 */ /* 0x000fe40005800000 */
[----:B------:R-:W-:Y:S02]  /*3ba70*/  ISETP.GE.AND P6, PT, R2, UR7, PT ;  /* 0x0000000702007c0c */ /* 0x000fe4000bfc6270 */
[----:B------:R-:W-:Y:S01]  /*3ba80*/  ISETP.GE.AND P3, PT, R5, UR7, PT ;  /* 0x0000000705007c0c */ /* 0x000fe2000bf66270 */
[C---:B------:R-:W-:Y:S01]  /*3ba90*/  VIADD R5, R3.reuse, 0x29 ;  /* 0x0000002903057836 */ /* 0x040fe20000000000 */
[----:B------:R-:W-:Y:S02]  /*3baa0*/  IADD3 R2, R3, 0x19, RZ ;  /* 0x0000001903027810 */ /* 0x000fe40007ffe0ff */
[----:B------:R-:W-:-:S02]  /*3bab0*/  FSEL R192, R28, -INF , !P5 ;  /* 0xff8000001cc07808 */ /* 0x000fc40006800000 */
[----:B------:R-:W-:Y:S02]  /*3bac0*/  FSEL R30, R30, -INF , !P5 ;  /* 0xff8000001e1e7808 */ /* 0x000fe40006800000 */
[----:B------:R-:W-:Y:S01]  /*3bad0*/  ISETP.GE.AND P5, PT, R2, UR7, PT ;  /* 0x0000000702007c0c */ /* 0x000fe2000bfa6270 */
[----:B------:R-:W-:Y:S01]  /*3bae0*/  VIADD R2, R3, 0x20 ;  /* 0x0000002003027836 */ /* 0x000fe20000000000 */
[----:B------:R-:W-:Y:S02]  /*3baf0*/  FSEL R36, R36, -INF , !P6 ;  /* 0xff80000024247808 */ /* 0x000fe40007000000 */
[----:B------:R-:W-:Y:S02]  /*3bb00*/  FSEL R38, R38, -INF , !P6 ;  /* 0xff80000026267808 */ /* 0x000fe40007000000 */
[----:B------:R-:W-:Y:S02]  /*3bb10*/  ISETP.GE.AND P6, PT, R5, UR7, PT ;  /* 0x0000000705007c0c */ /* 0x000fe4000bfc6270 */
[----:B------:R-:W-:-:S02]  /*3bb20*/  IADD3 R5, R3, 0x30, RZ ;  /* 0x0000003003057810 */ /* 0x000fc40007ffe0ff */
[----:B------:R-:W-:Y:S02]  /*3bb30*/  FSEL R191, R29, -INF , !P2 ;  /* 0xff8000001dbf7808 */ /* 0x000fe40005000000 */
[----:B------:R-:W-:Y:S02]  /*3bb40*/  FSEL R31, R31, -INF , !P2 ;  /* 0xff8000001f1f7808 */ /* 0x000fe40005000000 */
[----:B------:R-:W-:Y:S02]  /*3bb50*/  FSEL R188, R37, -INF , !P5 ;  /* 0xff80000025bc7808 */ /* 0x000fe40006800000 */
[----:B------:R-:W-:Y:S02]  /*3bb60*/  FSEL R39, R39, -INF , !P5 ;  /* 0xff80000027277808 */ /* 0x000fe40006800000 */
[----:B------:R-:W-:Y:S02]  /*3bb70*/  ISETP.GE.AND P2, PT, R2, UR7, PT ;  /* 0x0000000702007c0c */ /* 0x000fe4000bf46270 */
[----:B------:R-:W-:-:S02]  /*3bb80*/  ISETP.GE.AND P5, PT, R5, UR7, PT ;  /* 0x0000000705007c0c */ /* 0x000fc4000bfa6270 */
[----:B------:R-:W-:Y:S02]  /*3bb90*/  IADD3 R5, R3, 0x31, RZ ;  /* 0x0000003103057810 */ /* 0x000fe40007ffe0ff */
[----:B------:R-:W-:Y:S02]  /*3bba0*/  FSEL R187, R40, -INF , !P2 ;  /* 0xff80000028bb7808 */ /* 0x000fe40005000000 */
[----:B------:R-:W-:Y:S02]  /*3bbb0*/  FSEL R42, R42, -INF , !P2 ;  /* 0xff8000002a2a7808 */ /* 0x000fe40005000000 */
[----:B------:R-:W-:Y:S01]  /*3bbc0*/  ISETP.GE.AND P2, PT, R5, UR7, PT ;  /* 0x0000000705007c0c */ /* 0x000fe2000bf46270 */
[----:B------:R-:W-:Y:S01]  /*3bbd0*/  VIADD R5, R3, 0x38 ;  /* 0x0000003803057836 */ /* 0x000fe20000000000 */
[----:B------:R-:W-:Y:S02]  /*3bbe0*/  FSEL R33, R41, -INF , !P4 ;  /* 0xff80000029217808 */ /* 0x000fe40006000000 */
[----:B------:R-:W-:-:S02]  /*3bbf0*/  FSEL R43, R43, -INF , !P4 ;  /* 0xff8000002b2b7808 */ /* 0x000fc40006000000 */
[----:B------:R-:W-:Y:S02]  /*3bc00*/  ISETP.GE.AND P4, PT, R5, UR7, PT ;  /* 0x0000000705007c0c */ /* 0x000fe4000bf86270 */
[----:B------:R-:W-:Y:S02]  /*3bc10*/  IADD3 R5, R3, 0x39, RZ ;  /* 0x0000003903057810 */ /* 0x000fe40007ffe0ff */
[----:B------:R-:W-:Y:S02]  /*3bc20*/  FSEL R186, R44, -INF , !P3 ;  /* 0xff8000002cba7808 */ /* 0x000fe40005800000 */
[----:B------:R-:W-:Y:S02]  /*3bc30*/  FSEL R46, R46, -INF , !P3 ;  /* 0xff8000002e2e7808 */ /* 0x000fe40005800000 */
[----:B------:R-:W-:Y:S02]  /*3bc40*/  ISETP.GE.AND P3, PT, R5, UR7, PT ;  /* 0x0000000705007c0c */ /* 0x000fe4000bf66270 */
[----:B------:R-:W-:-:S02]  /*3bc50*/  IADD3 R5, R3, 0x40, RZ ;  /* 0x0000004003057810 */ /* 0x000fc40007ffe0ff */
[----:B------:R-:W-:Y:S02]  /*3bc60*/  FSEL R185, R45, -INF , !P6 ;  /* 0xff8000002db97808 */ /* 0x000fe40007000000 */
[----:B------:R-:W-:Y:S02]  /*3bc70*/  FSEL R47, R47, -INF , !P6 ;  /* 0xff8000002f2f7808 */ /* 0x000fe40007000000 */
[----:B------:R-:W-:Y:S01]  /*3bc80*/  ISETP.GE.AND P6, PT, R5, UR7, PT ;  /* 0x0000000705007c0c */ /* 0x000fe2000bfc6270 */
[----:B------:R-:W-:Y:S01]  /*3bc90*/  VIADD R5, R3, 0x41 ;  /* 0x0000004103057836 */ /* 0x000fe20000000000 */
[----:B------:R-:W-:Y:S02]  /*3bca0*/  FSEL R184, R48, -INF , !P5 ;  /* 0xff80000030b87808 */ /* 0x000fe40006800000 */
[----:B------:R-:W-:Y:S02]  /*3bcb0*/  FSEL R50, R50, -INF , !P5 ;  /* 0xff80000032327808 */ /* 0x000fe40006800000 */
[----:B------:R-:W-:-:S02]  /*3bcc0*/  FMNMX R2, R4, R157, !PT ;  /* 0x0000009d04027209 */ /* 0x000fc40007800000 */
[----:B------:R-:W-:Y:S02]  /*3bcd0*/  ISETP.GE.AND P5, PT, R5, UR7, PT ;  /* 0x0000000705007c0c */ /* 0x000fe4000bfa6270 */
[----:B------:R-:W-:Y:S02]  /*3bce0*/  IADD3 R5, R3, 0x48, RZ ;  /* 0x0000004803057810 */ /* 0x000fe40007ffe0ff */
[----:B------:R-:W-:Y:S02]  /*3bcf0*/  FMNMX R2, R27, R2, !PT ;  /* 0x000000021b027209 */ /* 0x000fe40007800000 */
[----:B------:R-:W-:Y:S02]  /*3bd00*/  FSEL R183, R49, -INF , !P2 ;  /* 0xff80000031b77808 */ /* 0x000fe40005000000 */
[----:B------:R-:W-:Y:S02]  /*3bd10*/  FSEL R51, R51, -INF , !P2 ;  /* 0xff80000033337808 */ /* 0x000fe40005000000 */
[----:B------:R-:W-:-:S02]  /*3bd20*/  ISETP.GE.AND P2, PT, R5, UR7, PT ;  /* 0x0000000705007c0c */ /* 0x000fc4000bf46270 */
[----:B------:R-:W-:Y:S02]  /*3bd30*/  IADD3 R5, R3, 0x49, RZ ;  /* 0x0000004903057810 */ /* 0x000fe40007ffe0ff */
[----:B------:R-:W-:Y:S02]  /*3bd40*/  FMNMX R2, R30, R2, !PT ;  /* 0x000000021e027209 */ /* 0x000fe40007800000 */
[----:B------:R-:W-:Y:S02]  /*3bd50*/  FSEL R182, R52, -INF , !P4 ;  /* 0xff80000034b67808 */ /* 0x000fe40006000000 */
[----:B------:R-:W-:Y:S02]  /*3bd60*/  FSEL R54, R54, -INF , !P4 ;  /* 0xff80000036367808 */ /* 0x000fe40006000000 */
[----:B------:R-:W-:Y:S01]  /*3bd70*/  ISETP.GE.AND P4, PT, R5, UR7, PT ;  /* 0x0000000705007c0c */ /* 0x000fe2000bf86270 */
[----:B------:R-:W-:Y:S01]  /*3bd80*/  VIADD R5, R3, 0x50 ;  /* 0x0000005003057836 */ /* 0x000fe20000000000 */
[----:B------:R-:W-:-:S02]  /*3bd90*/  FMNMX R2, R31, R2, !PT ;  /* 0x000000021f027209 */ /* 0x000fc40007800000 */
[----:B------:R-:W-:Y:S02]  /*3bda0*/  FSEL R181, R53, -INF , !P3 ;  /* 0xff80000035b57808 */ /* 0x000fe40005800000 */
[----:B------:R-:W-:Y:S02]  /*3bdb0*/  FSEL R55, R55, -INF , !P3 ;  /* 0xff80000037377808 */ /* 0x000fe40005800000 */
[----:B------:R-:W-:Y:S02]  /*3bdc0*/  FMNMX R2, R34, R2, !PT ;  /* 0x0000000222027209 */ /* 0x000fe40007800000 */
[----:B------:R-:W-:Y:S02]  /*3bdd0*/  ISETP.GE.AND P3, PT, R5, UR7, PT ;  /* 0x0000000705007c0c */ /* 0x000fe4000bf66270 */
[----:B------:R-:W-:Y:S02]  /*3bde0*/  IADD3 R5, R3, 0x51, RZ ;  /* 0x0000005103057810 */ /* 0x000fe40007ffe0ff */
[----:B------:R-:W-:-:S02]  /*3bdf0*/  FMNMX R2, R35, R2, !PT ;  /* 0x0000000223027209 */ /* 0x000fc40007800000 */
[----:B------:R-:W-:Y:S02]  /*3be00*/  FSEL R180, R56, -INF , !P6 ;  /* 0xff80000038b47808 */ /* 0x000fe40007000000 */
[----:B------:R-:W-:Y:S02]  /*3be10*/  FSEL R58, R58, -INF , !P6 ;  /* 0xff8000003a3a7808 */ /* 0x000fe40007000000 */
[----:B------:R-:W-:Y:S02]  /*3be20*/  ISETP.GE.AND P6, PT, R5, UR7, PT ;  /* 0x0000000705007c0c */ /* 0x000fe4000bfc6270 */
[----:B------:R-:W-:Y:S02]  /*3be30*/  IADD3 R5, R3, 0x58, RZ ;  /* 0x0000005803057810 */ /* 0x000fe40007ffe0ff */
[----:B------:R-:W-:Y:S02]  /*3be40*/  FMNMX R2, R38, R2, !PT ;  /* 0x0000000226027209 */ /* 0x000fe40007800000 */
[----:B------:R-:W-:-:S02]  /*3be50*/  FSEL R179, R57, -INF , !P5 ;  /* 0xff80000039b37808 */ /* 0x000fc40006800000 */
[----:B------:R-:W-:Y:S02]  /*3be60*/  FSEL R59, R59, -INF , !P5 ;  /* 0xff8000003b3b7808 */ /* 0x000fe40006800000 */
[----:B------:R-:W-:Y:S01]  /*3be70*/  ISETP.GE.AND P5, PT, R5, UR7, PT ;  /* 0x0000000705007c0c */ /* 0x000fe2000bfa6270 */
[----:B------:R-:W-:Y:S01]  /*3be80*/  VIADD R5, R3, 0x59 ;  /* 0x0000005903057836 */ /* 0x000fe20000000000 */
[----:B------:R-:W-:Y:S02]  /*3be90*/  FMNMX R2, R39, R2, !PT ;  /* 0x0000000227027209 */ /* 0x000fe40007800000 */
        /* <DEDUP_REMOVED lines=130> */
[----:B------:R-:W-:-:S02]  /*3c6c0*/  ISETP.GE.AND P5, PT, R5, UR7, PT ;  /* 0x0000000705007c0c */ /* 0x000fc4000bfa6270 */
[----:B------:R-:W-:Y:S02]  /*3c6d0*/  FMNMX R2, R106, R2, !PT ;  /* 0x000000026a027209 */ /* 0x000fe40007800000 */
[----:B------:R-:W-:Y:S02]  /*3c6e0*/  IADD3 R5, R3, 0xc0, RZ ;  /* 0x000000c003057810 */ /* 0x000fe40007ffe0ff */
[----:B------:R-:W-:Y:S02]  /*3c6f0*/  FSEL R49, R109, -INF , !P2 ;  /* 0xff8000006d317808 */ /* 0x000fe40005000000 */
[----:B------:R-:W-:Y:S02]  /*3c700*/  FSEL R11, R111, -INF , !P2 ;  /* 0xff8000006f0b7808 */ /* 0x000fe40005000000 */
[----:B------:R-:W-:Y:S02]  /*3c710*/  FMNMX R2, R13, R2, !PT ;  /* 0x000000020d027209 */ /* 0x000fe40007800000 */
        /* <DEDUP_REMOVED lines=10> */
[----:B------:R-:W-:Y:S02]  /*3c7c0*/  ISETP.GE.AND P3, PT, R5, UR7, PT ;  /* 0x0000000705007c0c */ /* 0x000fe4000bf66270 */
[----:B------:R-:W-:Y:S02]  /*3c7d0*/  FMNMX R2, R10, R2, !PT ;  /* 0x000000020a027209 */ /* 0x000fe40007800000 */
[----:B------:R-:W-:Y:S02]  /*3c7e0*/  IADD3 R5, R3, 0xc9, RZ ;  /* 0x000000c903057810 */ /* 0x000fe40007ffe0ff */
[----:B------:R-:W-:-:S02]  /*3c7f0*/  FSEL R89, R116, -INF , !P6 ;  /* 0xff80000074597808 */ /* 0x000fc40007000000 */
[----:B------:R-:W-:Y:S02]  /*3c800*/  FSEL R8, R118, -INF , !P6 ;  /* 0xff80000076087808 */ /* 0x000fe40007000000 */
[----:B------:R-:W-:Y:S02]  /*3c810*/  FMNMX R2, R9, R2, !PT ;  /* 0x0000000209027209 */ /* 0x000fe40007800000 */
[----:B------:R-:W-:Y:S02]  /*3c820*/  ISETP.GE.AND P6, PT, R5, UR7, PT ;  /* 0x0000000705007c0c */ /* 0x000fe4000bfc6270 */
[----:B------:R-:W-:Y:S02]  /*3c830*/  IADD3 R5, R3, 0xd0, RZ ;  /* 0x000000d003057810 */ /* 0x000fe40007ffe0ff */
[----:B------:R-:W-:Y:S02]  /*3c840*/  FSEL R7, R119, -INF , !P5 ;  /* 0xff80000077077808 */ /* 0x000fe40006800000 */
[----:B------:R-:W-:-:S02]  /*3c850*/  FMNMX R2, R8, R2, !PT ;  /* 0x0000000208027209 */ /* 0x000fc40007800000 */
[----:B------:R-:W-:Y:S02]  /*3c860*/  FSEL R88, R117, -INF , !P5 ;  /* 0xff80000075587808 */ /* 0x000fe40006800000 */
[----:B------:R-:W-:Y:S01]  /*3c870*/  ISETP.GE.AND P5, PT, R5, UR7, PT ;  /* 0x0000000705007c0c */ /* 0x000fe2000bfa6270 */
[----:B------:R-:W-:Y:S01]  /*3c880*/  VIADD R5, R3, 0xd1 ;  /* 0x000000d103057836 */ /* 0x000fe20000000000 */
[----:B------:R-:W-:Y:S02]  /*3c890*/  FSEL R122, R122, -INF , !P2 ;  /* 0xff8000007a7a7808 */ /* 0x000fe40005000000 */
[----:B------:R-:W-:Y:S02]  /*3c8a0*/  FMNMX R2, R7, R2, !PT ;  /* 0x0000000207027209 */ /* 0x000fe40007800000 */
[----:B------:R-:W-:Y:S02]  /*3c8b0*/  FSEL R84, R120, -INF , !P2 ;  /* 0xff80000078547808 */ /* 0x000fe40005000000 */
[----:B------:R-:W-:-:S02]  /*3c8c0*/  ISETP.GE.AND P2, PT, R5, UR7, PT ;  /* 0x0000000705007c0c */ /* 0x000fc4000bf46270 */
[----:B------:R-:W-:Y:S02]  /*3c8d0*/  FSEL R123, R123, -INF , !P4 ;  /* 0xff8000007b7b7808 */ /* 0x000fe40006000000 */
[----:B------:R-:W-:Y:S02]  /*3c8e0*/  FMNMX R2, R122, R2, !PT ;  /* 0x000000027a027209 */ /* 0x000fe40007800000 */
[----:B------:R-:W-:Y:S02]  /*3c8f0*/  IADD3 R5, R3, 0xd8, RZ ;  /* 0x000000d803057810 */ /* 0x000fe40007ffe0ff */
[----:B------:R-:W-:Y:S02]  /*3c900*/  LOP3.LUT R0, R0, 0xffffffdf, RZ, 0xc0, !PT ;  /* 0xffffffdf00007812 */ /* 0x000fe400078ec0ff */
[----:B------:R-:W-:Y:S02]  /*3c910*/  FSEL R80, R121, -INF , !P4 ;  /* 0xff80000079507808 */ /* 0x000fe40006000000 */
[----:B------:R-:W-:-:S02]  /*3c920*/  FSEL R126, R126, -INF , !P3 ;  /* 0xff8000007e7e7808 */ /* 0x000fc40005800000 */
[----:B------:R-:W-:Y:S02]  /*3c930*/  FMNMX R2, R123, R2, !PT ;  /* 0x000000027b027209 */ /* 0x000fe40007800000 */
[----:B------:R-:W-:Y:S02]  /*3c940*/  ISETP.GE.AND P4, PT, R5, UR7, PT ;  /* 0x0000000705007c0c */ /* 0x000fe4000bf86270 */
[----:B------:R-:W-:Y:S02]  /*3c950*/  IADD3 R5, R3, 0xd9, RZ ;  /* 0x000000d903057810 */ /* 0x000fe40007ffe0ff */
[----:B------:R-:W-:Y:S02]  /*3c960*/  @P0 LOP3.LUT R0, R0, 0x20, RZ, 0xfc, !PT ;  /* 0x0000002000000812 */ /* 0x000fe400078efcff */
[----:B------:R-:W-:Y:S02]  /*3c970*/  FSEL R127, R127, -INF , !P6 ;  /* 0xff8000007f7f7808 */ /* 0x000fe40007000000 */
[----:B------:R-:W-:-:S02]  /*3c980*/  FMNMX R2, R126, R2, !PT ;  /* 0x000000027e027209 */ /* 0x000fc40007800000 */
[----:B------:R-:W-:Y:S02]  /*3c990*/  FSEL R45, R124, -INF , !P3 ;  /* 0xff8000007c2d7808 */ /* 0x000fe40005800000 */
[----:B------:R-:W-:Y:S01]  /*3c9a0*/  ISETP.GE.AND P3, PT, R5, UR7, PT ;  /* 0x0000000705007c0c */ /* 0x000fe2000bf66270 */
[----:B------:R-:W-:Y:S01]  /*3c9b0*/  VIADD R5, R3, 0xe0 ;  /* 0x000000e003057836 */ /* 0x000fe20000000000 */
[----:B------:R-:W-:Y:S02]  /*3c9c0*/  LOP3.LUT R0, R0, 0xffffffef, RZ, 0xc0, !PT ;  /* 0xffffffef00007812 */ /* 0x000fe400078ec0ff */
[----:B------:R-:W-:Y:S02]  /*3c9d0*/  FSEL R6, R130, -INF , !P5 ;  /* 0xff80000082067808 */ /* 0x000fe40006800000 */
[----:B------:R-:W-:Y:S02]  /*3c9e0*/  FMNMX R2, R127, R2, !PT ;  /* 0x000000027f027209 */ /* 0x000fe40007800000 */
[----:B------:R-:W-:-:S02]  /*3c9f0*/  @P1 LOP3.LUT R0, R0, 0x10, RZ, 0xfc, !PT ;  /* 0x0000001000001812 */ /* 0x000fc400078efcff */
[----:B------:R-:W-:Y:S02]  /*3ca00*/  ISETP.GE.AND P1, PT, R5, UR7, PT ;  /* 0x0000000705007c0c */ /* 0x000fe4000bf26270 */
[----:B------:R-:W-:Y:S02]  /*3ca10*/  FSEL R19, R131, -INF , !P2 ;  /* 0xff80000083137808 */ /* 0x000fe40005000000 */
[----:B------:R-:W-:Y:S02]  /*3ca20*/  FMNMX R2, R6, R2, !PT ;  /* 0x0000000206027209 */ /* 0x000fe40007800000 */
[----:B------:R-:W-:Y:S02]  /*3ca30*/  IADD3 R5, R3, 0xe1, RZ ;  /* 0x000000e103057810 */ /* 0x000fe40007ffe0ff */
[----:B------:R-:W-:Y:S02]  /*3ca40*/  FSEL R21, R134, -INF , !P4 ;  /* 0xff80000086157808 */ /* 0x000fe40006000000 */
[----:B------:R-:W-:-:S02]  /*3ca50*/  FMNMX R2, R19, R2, !PT ;  /* 0x0000000213027209 */ /* 0x000fc40007800000 */
[----:B------:R-:W-:Y:S02]  /*3ca60*/  ISETP.GE.AND P0, PT, R5, UR7, PT ;  /* 0x0000000705007c0c */ /* 0x000fe4000bf06270 */
[----:B------:R-:W-:Y:S02]  /*3ca70*/  IADD3 R5, R3, 0xe8, RZ ;  /* 0x000000e803057810 */ /* 0x000fe40007ffe0ff */
[----:B------:R-:W-:Y:S02]  /*3ca80*/  FSEL R20, R135, -INF , !P3 ;  /* 0xff80000087147808 */ /* 0x000fe40005800000 */
[----:B------:R-:W-:Y:S02]  /*3ca90*/  FMNMX R2, R21, R2, !PT ;  /* 0x0000000215027209 */ /* 0x000fe40007800000 */
[----:B------:R-:W-:Y:S02]  /*3caa0*/  FSEL R69, R129, -INF , !P2 ;  /* 0xff80000081457808 */ /* 0x000fe40005000000 */
[----:B------:R-:W-:Y:S01]  /*3cab0*/  ISETP.GE.AND P2, PT, R5, UR7, PT ;  /* 0x0000000705007c0c */ /* 0x000fe2000bf46270 */
[----:B------:R-:W-:Y:S01]  /*3cac0*/  VIADD R5, R3, 0xe9 ;  /* 0x000000e903057836 */ /* 0x000fe20000000000 */
[----:B------:R-:W-:-:S02]  /*3cad0*/  LOP3.LUT R0, R0, 0xfffffffd, RZ, 0xc0, !PT ;  /* 0xfffffffd00007812 */ /* 0x000fc400078ec0ff */
[----:B------:R-:W-:Y:S02]  /*3cae0*/  FSEL R23, R138, -INF , !P1 ;  /* 0xff8000008a177808 */ /* 0x000fe40004800000 */
[----:B------:R-:W-:Y:S02]  /*3caf0*/  FMNMX R2, R20, R2, !PT ;  /* 0x0000000214027209 */ /* 0x000fe40007800000 */
[----:B------:R-:W-:Y:S02]  /*3cb00*/  @P1 LOP3.LUT R0, R0, 0x2, RZ, 0xfc, !PT ;  /* 0x0000000200001812 */ /* 0x000fe400078efcff */
[----:B------:R-:W-:Y:S02]  /*3cb10*/  ISETP.GE.AND P1, PT, R5, UR7, PT ;  /* 0x0000000705007c0c */ /* 0x000fe4000bf26270 */
[----:B------:R-:W-:Y:S02]  /*3cb20*/  FSEL R22, R139, -INF , !P0 ;  /* 0xff8000008b167808 */ /* 0x000fe40004000000 */
[----:B------:R-:W-:-:S02]  /*3cb30*/  FMNMX R2, R23, R2, !PT ;  /* 0x0000000217027209 */ /* 0x000fc40007800000 */
[----:B------:R-:W-:Y:S02]  /*3cb40*/  IADD3 R5, R3, 0xf0, RZ ;  /* 0x000000f003057810 */ /* 0x000fe40007ffe0ff */
[----:B------:R-:W-:Y:S02]  /*3cb50*/  FSEL R25, R142, -INF , !P2 ;  /* 0xff8000008e197808 */ /* 0x000fe40005000000 */
[----:B------:R-:W-:Y:S02]  /*3cb60*/  FMNMX R2, R22, R2, !PT ;  /* 0x0000000216027209 */ /* 0x000fe40007800000 */
[----:B------:R-:W-:Y:S02]  /*3cb70*/  FSEL R65, R133, -INF , !P3 ;  /* 0xff80000085417808 */ /* 0x000fe40005800000 */
[----:B------:R-:W-:Y:S02]  /*3cb80*/  ISETP.GE.AND P3, PT, R5, UR7, PT ;  /* 0x0000000705007c0c */ /* 0x000fe4000bf66270 */
[----:B------:R-:W-:-:S02]  /*3cb90*/  IADD3 R5, R3, 0xf1, RZ ;  /* 0x000000f103057810 */ /* 0x000fc40007ffe0ff */
[----:B------:R-:W-:Y:S02]  /*3cba0*/  FSEL R24, R143, -INF , !P1 ;  /* 0xff8000008f187808 */ /* 0x000fe40004800000 */
[----:B------:R-:W-:Y:S02]  /*3cbb0*/  FMNMX R2, R25, R2, !PT ;  /* 0x0000000219027209 */ /* 0x000fe40007800000 */
[----:B------:R-:W-:Y:S02]  /*3cbc0*/  FSEL R61, R132, -INF , !P4 ;  /* 0xff800000843d7808 */ /* 0x000fe40006000000 */
[----:B------:R-:W-:Y:S01]  /*3cbd0*/  ISETP.GE.AND P4, PT, R5, UR7, PT ;  /* 0x0000000705007c0c */ /* 0x000fe2000bf86270 */
[----:B------:R-:W-:Y:S01]  /*3cbe0*/  VIADD R5, R3, 0xf8 ;  /* 0x000000f803057836 */ /* 0x000fe20000000000 */
[----:B------:R-:W-:Y:S02]  /*3cbf0*/  FSEL R26, R146, -INF , !P3 ;  /* 0xff800000921a7808 */ /* 0x000fe40005800000 */
[----:B------:R-:W-:-:S02]  /*3cc00*/  FMNMX R2, R24, R2, !PT ;  /* 0x0000000218027209 */ /* 0x000fc40007800000 */
[----:B------:R-:W-:Y:S02]  /*3cc10*/  FSEL R72, R128, -INF , !P5 ;  /* 0xff80000080487808 */ /* 0x000fe40006800000 */
[----:B------:R-:W-:Y:S02]  /*3cc20*/  FSEL R28, R147, -INF , !P4 ;  /* 0xff800000931c7808 */ /* 0x000fe40006000000 */
[----:B------:R-:W-:Y:S02]  /*3cc30*/  FMNMX R2, R26, R2, !PT ;  /* 0x000000021a027209 */ /* 0x000fe40007800000 */
[----:B------:R-:W-:Y:S02]  /*3cc40*/  IADD3 R32, R3, 0xf9, RZ ;  /* 0x000000f903207810 */ /* 0x000fe40007ffe0ff */
[----:B------:R-:W-:Y:S02]  /*3cc50*/  ISETP.GE.AND P5, PT, R5, UR7, PT ;  /* 0x0000000705007c0c */ /* 0x000fe4000bfa6270 */
[----:B------:R-:W-:-:S02]  /*3cc60*/  FSEL R76, R125, -INF , !P6 ;  /* 0xff8000007d4c7808 */ /* 0x000fc40007000000 */
[----:B------:R-:W-:Y:S02]  /*3cc70*/  FSEL R29, R150, -INF , !P5 ;  /* 0xff800000961d7808 */ /* 0x000fe40006800000 */
[----:B------:R-:W-:Y:S02]  /*3cc80*/  FMNMX R2, R28, R2, !PT ;  /* 0x000000021c027209 */ /* 0x000fe40007800000 */
[----:B------:R-:W-:Y:S02]  /*3cc90*/  ISETP.GE.AND P6, PT, R32, UR7, PT ;  /* 0x0000000720007c0c */ /* 0x000fe4000bfc6270 */
[----:B------:R-:W-:Y:S02]  /*3cca0*/  FMNMX R2, R29, R2, !PT ;  /* 0x000000021d027209 */ /* 0x000fe40007800000 */
[----:B------:R-:W-:Y:S02]  /*3ccb0*/  FSEL R32, R151, -INF , !P6 ;  /* 0xff80000097207808 */ /* 0x000fe40007000000 */
[----:B------:R-:W-:-:S02]  /*3ccc0*/  LOP3.LUT R0, R0, 0xffffffbf, RZ, 0xc0, !PT ;  /* 0xffffffbf00007812 */ /* 0x000fc400078ec0ff */
[----:B------:R-:W-:Y:S02]  /*3ccd0*/  FMNMX R2, R32, R2, !PT ;  /* 0x0000000220027209 */ /* 0x000fe40007800000 */
[----:B------:R-:W-:Y:S02]  /*3cce0*/  @P0 LOP3.LUT R0, R0, 0x40, RZ, 0xfc, !PT ;  /* 0x0000004000000812 */ /* 0x000fe400078efcff */
[----:B------:R-:W-:Y:S01]  /*3ccf0*/  FSEL R44, R140, -INF , !P2 ;  /* 0xff8000008c2c7808 */ /* 0x000fe20005000000 */
[----:B------:R-:W1:Y:S01]  /*3cd00*/  SHFL.BFLY PT, R5, R2, 0x1, 0x1f ;  /* 0x0c201f0002057f89 */ /* 0x000e6200000e0000 */
[C---:B------:R-:W-:Y:S02]  /*3cd10*/  LOP3.LUT P0, RZ, R0.reuse, 0x2, RZ, 0xc0, !PT ;  /* 0x0000000200ff7812 */ /* 0x040fe4000780c0ff */
[----:B------:R-:W-:Y:S02]  /*3cd20*/  LOP3.LUT R0, R0, 0xffffff7f, RZ, 0xc0, !PT ;  /* 0xffffff7f00007812 */ /* 0x000fe400078ec0ff */
[----:B------:R-:W-:-:S02]  /*3cd30*/  FSEL R53, R144, -INF , !P3 ;  /* 0xff80000090357808 */ /* 0x000fc40005800000 */
[----:B------:R-:W-:Y:S02]  /*3cd40*/  FSEL R60, R145, -INF , !P4 ;  /* 0xff800000913c7808 */ /* 0x000fe40006000000 */
[----:B------:R-:W-:-:S05]  /*3cd50*/  FSEL R149, R149, -INF , !P6 ;  /* 0xff80000095957808 */ /* 0x000fca0007000000 */
[----:B------:R-:W-:Y:S02]  /*3cd60*/  @P0 LOP3.LUT R0, R0, 0x80, RZ, 0xfc, !PT ;  /* 0x0000008000000812 */ /* 0x000fe400078efcff */
[----:B-1----:R-:W-:-:S05]  /*3cd70*/  FMNMX R2, R2, R5, !PT ;  /* 0x0000000502027209 */ /* 0x002fca0007800000 */
[----:B------:R-:W1:Y:S02]  /*3cd80*/  SHFL.BFLY PT, R124, R2, 0x2, 0x1f ;  /* 0x0c401f00027c7f89 */ /* 0x000e6400000e0000 */
[----:B-1----:R-:W-:-:S04]  /*3cd90*/  FMNMX R124, R2, R124, !PT ;  /* 0x0000007c027c7209 */ /* 0x002fc80007800000 */
[----:B------:R-:W-:-:S04]  /*3cda0*/  FSETP.NEU.AND P0, PT, R124, -INF , PT ;  /* 0xff8000007c00780b */ /* 0x000fc80003f0d000 */
[----:B------:R-:W-:Y:S02]  /*3cdb0*/  FSEL R5, R124, RZ, P0 ;  /* 0x000000ff7c057208 */ /* 0x000fe40000000000 */
[----:B------:R-:W-:-:S03]  /*3cdc0*/  LOP3.LUT P0, RZ, R0, 0x80, RZ, 0xc0, !PT ;  /* 0x0000008000ff7812 */ /* 0x000fc6000780c0ff */
[C---:B------:R-:W-:Y:S01]  /*3cdd0*/  FMUL R2, R5.reuse, UR5 ;  /* 0x0000000505027c20 */ /* 0x040fe20008400000 */
[----:B------:R-:W-:Y:S01]  /*3cde0*/  FSEL R68, R136, -INF , !P0 ;  /* 0xff80000088447808 */ /* 0x000fe20004000000 */
[----:B------:R-:W-:Y:S01]  /*3cdf0*/  FADD R201, -R5, R157 ;  /* 0x0000009d05c97221 */ /* 0x000fe20000000100 */
[----:B------:R-:W-:Y:S01]  /*3ce00*/  LOP3.LUT P0, RZ, R0, 0x40, RZ, 0xc0, !PT ;  /* 0x0000004000ff7812 */ /* 0x000fe2000780c0ff */
[----:B------:R-:W-:-:S03]  /*3ce10*/  FFMA R4, R4, UR5, -R2 ;  /* 0x0000000504047c23 */ /* 0x000fc60008000802 */
[----:B------:R-:W-:Y:S02]  /*3ce20*/  FSEL R64, R137, -INF , !P0 ;  /* 0xff80000089407808 */ /* 0x000fe40004000000 */
[----:B------:R-:W-:Y:S02]  /*3ce30*/  FSETP.GEU.AND P2, PT, R4, -126, PT ;  /* 0xc2fc00000400780b */ /* 0x000fe40003f4e000 */
[----:B------:R-:W-:-:S11]  /*3ce40*/  LOP3.LUT P0, RZ, R0, 0x20, RZ, 0xc0, !PT ;  /* 0x0000002000ff7812 */ /* 0x000fd6000780c0ff */
[----:B------:R-:W-:-:S04]  /*3ce50*/  @!P2 FMUL R4, R4, 0.5 ;  /* 0x3f0000000404a820 */ /* 0x000fc80000400000 */
[----:B------:R1:W2:Y:S02]  /*3ce60*/  MUFU.EX2 R120, R4 ;  /* 0x0000000400787308 */ /* 0x0002a40000000800 */
[----:B-1----:R-:W-:Y:S01]  /*3ce70*/  FFMA R4, R27, UR5, -R2 ;  /* 0x000000051b047c23 */ /* 0x002fe20008000802 */
[----:B--2---:R-:W-:-:S04]  /*3ce80*/  @!P2 FMUL R120, R120, R120 ;  /* 0x000000787878a220 */ /* 0x004fc80000400000 */
[----:B------:R-:W-:-:S13]  /*3ce90*/  FSETP.GEU.AND P2, PT, R4, -126, PT ;  /* 0xc2fc00000400780b */ /* 0x000fda0003f4e000 */
        /* <DEDUP_REMOVED lines=53> */
[----:B------:R-:W-:Y:S02]  /*3d1f0*/  FSEL R50, R141, -INF , !P1 ;  /* 0xff8000008d327808 */ /* 0x000fe40004800000 */
[----:B------:R-:W-:Y:S01]  /*3d200*/  LOP3.LUT P1, RZ, R0, 0x10, RZ, 0xc0, !PT ;  /* 0x0000001000ff7812 */ /* 0x000fe2000782c0ff */
[----:B--2---:R-:W-:Y:S01]  /*3d210*/  @!P2 FMUL R79, R79, R79 ;  /* 0x0000004f4f4fa220 */ /* 0x004fe20000400000 */
        /* <DEDUP_REMOVED lines=29> */
[----:B------:R-:W-:Y:S01]  /*3d3f0*/  FSEL R62, R148, -INF , !P5 ;  /* 0xff800000943e7808 */ /* 0x000fe20006800000 */
[----:B--2---:R-:W-:-:S03]  /*3d400*/  @!P2 FMUL R118, R118, R118 ;  /* 0x000000767676a220 */ /* 0x004fc60000400000 */
        /* <DEDUP_REMOVED lines=218> */
[--C-:B-1----:R-:W-:Y:S01]  /*3e1b0*/  FFMA R4, R29, UR5, -R2.reuse ;  /* 0x000000051d047c23 */ /* 0x102fe20008000802 */
[----:B------:R-:W-:Y:S01]  /*3e1c0*/  FFMA R2, R32, UR5, -R2 ;  /* 0x0000000520027c23 */ /* 0x000fe20008000802 */
[----:B--2---:R-:W-:-:S03]  /*3e1d0*/  @!P2 FMUL R96, R96, R96 ;  /* 0x000000606060a220 */ /* 0x004fc60000400000 */
[----:B------:R-:W-:-:S13]  /*3e1e0*/  FSETP.GEU.AND P2, PT, R4, -126, PT ;  /* 0xc2fc00000400780b */ /* 0x000fda0003f4e000 */
[----:B------:R-:W-:-:S04]  /*3e1f0*/  @!P2 FMUL R4, R4, 0.5 ;  /* 0x3f0000000404a820 */ /* 0x000fc80000400000 */
[----:B------:R1:W2:Y:S02]  /*3e200*/  MUFU.EX2 R121, R4 ;  /* 0x0000000400797308 */ /* 0x0002a40000000800 */
[----:B-1----:R-:W-:Y:S01]  /*3e210*/  FADD R4, R120, R137 ;  /* 0x0000008978047221 */ /* 0x002fe20000000000 */
[----:B--2---:R-:W-:Y:S01]  /*3e220*/  @!P2 FMUL R121, R121, R121 ;  /* 0x000000797979a220 */ /* 0x004fe20000400000 */
[----:B------:R-:W-:-:S13]  /*3e230*/  FSETP.GEU.AND P2, PT, R2, -126, PT ;  /* 0xc2fc00000200780b */ /* 0x000fda0003f4e000 */
[----:B------:R-:W-:-:S04]  /*3e240*/  @!P2 FMUL R2, R2, 0.5 ;  /* 0x3f0000000202a820 */ /* 0x000fc80000400000 */
[----:B------:R1:W2:Y:S02]  /*3e250*/  MUFU.EX2 R95, R2 ;  /* 0x00000002005f7308 */ /* 0x0002a40000000800 */
[----:B-1----:R-:W-:-:S04]  /*3e260*/  FADD R2, R150, R129 ;  /* 0x0000008196027221 */ /* 0x002fc80000000000 */
[----:B------:R-:W-:Y:S01]  /*3e270*/  FADD R11, R4, R2 ;  /* 0x00000002040b7221 */ /* 0x000fe20000000000 */
[----:B------:R-:W-:Y:S01]  /*3e280*/  FADD R4, R154, R133 ;  /* 0x000000859a047221 */ /* 0x000fe20000000000 */
[----:B------:R-:W-:Y:S01]  /*3e290*/  FADD R2, R142, R125 ;  /* 0x0000007d8e027221 */ /* 0x000fe20000000000 */
[----:B--2---:R-:W-:-:S03]  /*3e2a0*/  @!P2 FMUL R95, R95, R95 ;  /* 0x0000005f5f5fa220 */ /* 0x004fc60000400000 */
[----:B------:R-:W-:Y:S01]  /*3e2b0*/  FADD R10, R4, R2 ;  /* 0x00000002040a7221 */ /* 0x000fe20000000000 */
[----:B------:R-:W-:Y:S01]  /*3e2c0*/  FADD R4, R85, R110 ;  /* 0x0000006e55047221 */ /* 0x000fe20000000000 */
[----:B------:R-:W-:Y:S02]  /*3e2d0*/  FADD R2, R118, R102 ;  /* 0x0000006676027221 */ /* 0x000fe40000000000 */
[----:B------:R-:W-:Y:S02]  /*3e2e0*/  FADD R195, R11, R10 ;  /* 0x0000000a0bc37221 */ /* 0x000fe40000000000 */
[----:B------:R-:W-:Y:S01]  /*3e2f0*/  FADD R9, R4, R2 ;  /* 0x0000000204097221 */ /* 0x000fe20000000000 */
[----:B------:R-:W-:Y:S01]  /*3e300*/  FADD R4, R77, R106 ;  /* 0x0000006a4d047221 */ /* 0x000fe20000000000 */
[----:B------:R-:W-:-:S04]  /*3e310*/  FADD R2, R114, R98 ;  /* 0x0000006272027221 */ /* 0x000fc80000000000 */
        /* <DEDUP_REMOVED lines=15> */
[----:B------:R-:W-:-:S03]  /*3e410*/  FADD R4, R71, R135 ;  /* 0x0000008747047221 */ /* 0x000fc60000000000 */
[----:B------:R-:W-:Y:S01]  /*3e420*/  FADD R200, R5, R2 ;  /* 0x0000000205c87221 */ /* 0x000fe20000000000 */
[----:B------:R-:W-:-:S04]  /*3e430*/  FADD R2, R146, R127 ;  /* 0x0000007f92027221 */ /* 0x000fc80000000000 */
        /* <DEDUP_REMOVED lines=96> */
[----:B------:R-:W-:-:S04]  /*3ea40*/  FMUL R0, R54, UR5 ;  /* 0x0000000536007c20 */ /* 0x000fc80008400000 */
        /* <DEDUP_REMOVED lines=16> */
[--C-:B------:R-:W-:Y:S01]  /*3eb50*/  FFMA R33, R33, UR5, -R0.reuse ;  /* 0x0000000521217c23 */ /* 0x100fe20008000800 */
[--C-:B------:R-:W-:Y:S01]  /*3eb60*/  FFMA R32, R186, UR5, -R0.reuse ;  /* 0x00000005ba207c23 */ /* 0x100fe20008000800 */
[----:B------:R-:W-:Y:S01]  /*3eb70*/  @!P6 FMUL R42, R42, 0.5 ;  /* 0x3f0000002a2ae820 */ /* 0x000fe20000400000 */
[----:B------:R-:W-:Y:S01]  /*3eb80*/  FSETP.GEU.AND P3, PT, R38, -126, PT ;  /* 0xc2fc00002600780b */ /* 0x000fe20003f6e000 */
[--C-:B------:R-:W-:Y:S01]  /*3eb90*/  FFMA R47, R76, UR5, -R0.reuse ;  /* 0x000000054c2f7c23 */ /* 0x100fe20008000800 */
        /* <DEDUP_REMOVED lines=9> */
[----:B------:R-:W2:Y:S01]  /*3ec30*/  MUFU.EX2 R84, R41 ;  /* 0x0000002900547308 */ /* 0x000ea20000000800 */
[----:B------:R-:W-:Y:S01]  /*3ec40*/  @!P2 FMUL R39, R39, 0.5 ;  /* 0x3f0000002727a820 */ /* 0x000fe20000400000 */
[--C-:B------:R-:W-:Y:S01]  /*3ec50*/  FFMA R26, R179, UR5, -R0.reuse ;  /* 0x00000005b31a7c23 */ /* 0x100fe20008000800 */
[--C-:B------:R-:W-:Y:S01]  /*3ec60*/  FFMA R25, R178, UR5, -R0.reuse ;  /* 0x00000005b2197c23 */ /* 0x100fe20008000800 */
[--C-:B------:R-:W-:Y:S01]  /*3ec70*/  FFMA R24, R177, UR5, -R0.reuse ;  /* 0x00000005b1187c23 */ /* 0x100fe20008000800 */
[--C-:B------:R-:W-:Y:S01]  /*3ec80*/  FFMA R23, R176, UR5, -R0.reuse ;  /* 0x00000005b0177c23 */ /* 0x100fe20008000800 */
[--C-:B------:R-:W-:Y:S01]  /*3ec90*/  FFMA R4, R68, UR5, -R0.reuse ;  /* 0x0000000544047c23 */ /* 0x100fe20008000800 */
[--C-:B------:R-:W-:Y:S01]  /*3eca0*/  FFMA R22, R175, UR5, -R0.reuse ;  /* 0x00000005af167c23 */ /* 0x100fe20008000800 */
[----:B------:R-:W3:Y:S01]  /*3ecb0*/  MUFU.EX2 R41, R40 ;  /* 0x0000002800297308 */ /* 0x000ee20000000800 */
[----:B------:R-:W-:Y:S01]  /*3ecc0*/  @!P3 FMUL R38, R38, 0.5 ;  /* 0x3f0000002626b820 */ /* 0x000fe20000400000 */
[----:B-1----:R-:W-:Y:S01]  /*3ecd0*/  @!P6 FMUL R69, R69, R69 ;  /* 0x000000454545e220 */ /* 0x002fe20000400000 */
[----:B------:R-:W-:Y:S01]  /*3ece0*/  FSETP.GEU.AND P6, PT, R37, -126, PT ;  /* 0xc2fc00002500780b */ /* 0x000fe20003fce000 */
[--C-:B------:R-:W-:Y:S01]  /*3ecf0*/  FFMA R21, R174, UR5, -R0.reuse ;  /* 0x00000005ae157c23 */ /* 0x100fe20008000800 */
[--C-:B------:R-:W-:Y:S01]  /*3ed00*/  FFMA R20, R173, UR5, -R0.reuse ;  /* 0x00000005ad147c23 */ /* 0x100fe20008000800 */
[--C-:B------:R-:W-:Y:S01]  /*3ed10*/  FFMA R19, R172, UR5, -R0.reuse ;  /* 0x00000005ac137c23 */ /* 0x100fe20008000800 */
[--C-:B------:R-:W-:Y:S01]  /*3ed20*/  FFMA R2, R64, UR5, -R0.reuse ;  /* 0x0000000540027c23 */ /* 0x100fe20008000800 */
[----:B------:R-:W1:Y:S01]  /*3ed30*/  MUFU.EX2 R86, R39 ;  /* 0x0000002700567308 */ /* 0x000e620000000800 */
[----:B--2---:R-:W-:Y:S01]  /*3ed40*/  @!P5 FMUL R84, R84, R84 ;  /* 0x000000545454d220 */ /* 0x004fe20000400000 */
[----:B------:R-:W-:Y:S01]  /*3ed50*/  FSETP.GEU.AND P5, PT, R36, -126, PT ;  /* 0xc2fc00002400780b */ /* 0x000fe20003fae000 */
[--C-:B------:R-:W-:Y:S01]  /*3ed60*/  FFMA R18, R171, UR5, -R0.reuse ;  /* 0x00000005ab127c23 */ /* 0x100fe20008000800 */
[--C-:B------:R-:W-:Y:S01]  /*3ed70*/  FFMA R17, R170, UR5, -R0.reuse ;  /* 0x00000005aa117c23 */ /* 0x100fe20008000800 */
[--C-:B------:R-:W-:Y:S01]  /*3ed80*/  FFMA R16, R169, UR5, -R0.reuse ;  /* 0x00000005a9107c23 */ /* 0x100fe20008000800 */
[--C-:B------:R-:W-:Y:S01]  /*3ed90*/  FFMA R15, R168, UR5, -R0.reuse ;  /* 0x00000005a80f7c23 */ /* 0x100fe20008000800 */
[--C-:B------:R-:W-:Y:S01]  /*3eda0*/  FFMA R14, R167, UR5, -R0.reuse ;  /* 0x00000005a70e7c23 */ /* 0x100fe20008000800 */
[----:B------:R-:W2:Y:S01]  /*3edb0*/  MUFU.EX2 R38, R38 ;  /* 0x0000002600267308 */ /* 0x000ea20000000800 */
[----:B---3--:R-:W-:Y:S01]  /*3edc0*/  @!P4 FMUL R41, R41, R41 ;  /* 0x000000292929c220 */ /* 0x008fe20000400000 */
[----:B------:R-:W-:Y:S01]  /*3edd0*/  FSETP.GEU.AND P4, PT, R35, -126, PT ;  /* 0xc2fc00002300780b */ /* 0x000fe20003f8e000 */
[----:B------:R-:W-:Y:S01]  /*3ede0*/  @!P6 FMUL R37, R37, 0.5 ;  /* 0x3f0000002525e820 */ /* 0x000fe20000400000 */
[--C-:B------:R-:W-:Y:S01]  /*3edf0*/  FFMA R13, R166, UR5, -R0.reuse ;  /* 0x00000005a60d7c23 */ /* 0x100fe20008000800 */
[--C-:B------:R-:W-:Y:S01]  /*3ee00*/  FFMA R12, R164, UR5, -R0.reuse ;  /* 0x00000005a40c7c23 */ /* 0x100fe20008000800 */
[--C-:B------:R-:W-:Y:S01]  /*3ee10*/  FFMA R11, R163, UR5, -R0.reuse ;  /* 0x00000005a30b7c23 */ /* 0x100fe20008000800 */
[--C-:B------:R-:W-:Y:S01]  /*3ee20*/  FFMA R8, R158, UR5, -R0.reuse ;  /* 0x000000059e087c23 */ /* 0x100fe20008000800 */
[----:B------:R-:W3:Y:S01]  /*3ee30*/  MUFU.EX2 R80, R37 ;  /* 0x0000002500507308 */ /* 0x000ee20000000800 */
[----:B-1----:R-:W-:Y:S01]  /*3ee40*/  @!P2 FMUL R86, R86, R86 ;  /* 0x000000565656a220 */ /* 0x002fe20000400000 */
[----:B------:R-:W-:Y:S01]  /*3ee50*/  FSETP.GEU.AND P2, PT, R34, -126, PT ;  /* 0xc2fc00002200780b */ /* 0x000fe20003f4e000 */
[----:B------:R-:W-:Y:S01]  /*3ee60*/  @!P5 FMUL R36, R36, 0.5 ;  /* 0x3f0000002424d820 */ /* 0x000fe20000400000 */
[--C-:B------:R-:W-:Y:S01]  /*3ee70*/  FFMA R46, R92, UR5, -R0.reuse ;  /* 0x000000055c2e7c23 */ /* 0x100fe20008000800 */
[--C-:B------:R-:W-:Y:S01]  /*3ee80*/  FFMA R10, R162, UR5, -R0.reuse ;  /* 0x00000005a20a7c23 */ /* 0x100fe20008000800 */
[--C-:B------:R-:W-:Y:S01]  /*3ee90*/  FFMA R7, R93, UR5, -R0.reuse ;  /* 0x000000055d077c23 */ /* 0x100fe20008000800 */
[----:B------:R-:W-:Y:S01]  /*3eea0*/  @!P4 FMUL R35, R35, 0.5 ;  /* 0x3f0000002323c820 */ /* 0x000fe20000400000 */
[--C-:B------:R-:W-:Y:S01]  /*3eeb0*/  FFMA R9, R161, UR5, -R0.reuse ;  /* 0x00000005a1097c23 */ /* 0x100fe20008000800 */
[----:B--2---:R-:W-:Y:S01]  /*3eec0*/  @!P3 FMUL R38, R38, R38 ;  /* 0x000000262626b220 */ /* 0x004fe20000400000 */
[----:B------:R-:W-:Y:S01]  /*3eed0*/  FSETP.GEU.AND P3, PT, R33, -126, PT ;  /* 0xc2fc00002100780b */ /* 0x000fe20003f6e000 */
[----:B------:R-:W1:Y:S01]  /*3eee0*/  MUFU.EX2 R82, R35 ;  /* 0x0000002300527308 */ /* 0x000e620000000800 */
[----:B------:R-:W-:Y:S01]  /*3eef0*/  FFMA R43, R160, UR5, -R0 ;  /* 0x00000005a02b7c23 */ /* 0x000fe20008000800 */
[----:B------:R-:W-:Y:S01]  /*3ef00*/  FADD R148, -R54, R198 ;  /* 0x000000c636947221 */ /* 0x000fe20000000100 */
[--C-:B------:R-:W-:Y:S01]  /*3ef10*/  FFMA R45, R45, UR5, -R0.reuse ;  /* 0x000000052d2d7c23 */ /* 0x100fe20008000800 */
[----:B------:R-:W-:Y:S01]  /*3ef20*/  @!P2 FMUL R34, R34, 0.5 ;  /* 0x3f0000002222a820 */ /* 0x000fe20000400000 */
[--C-:B------:R-:W-:Y:S01]  /*3ef30*/  FFMA R44, R44, UR5, -R0.reuse ;  /* 0x000000052c2c7c23 */ /* 0x100fe20008000800 */
[--C-:B------:R-:W-:Y:S01]  /*3ef40*/  FFMA R48, R48, UR5, -R0.reuse ;  /* 0x0000000530307c23 */ /* 0x100fe20008000800 */
[--C-:B------:R-:W-:Y:S01]  /*3ef50*/  FFMA R49, R49, UR5, -R0.reuse ;  /* 0x0000000531317c23 */ /* 0x100fe20008000800 */
[----:B------:R-:W2:Y:S01]  /*3ef60*/  MUFU.EX2 R36, R36 ;  /* 0x0000002400247308 */ /* 0x000ea20000000800 */
[----:B---3--:R-:W-:Y:S01]  /*3ef70*/  @!P6 FMUL R80, R80, R80 ;  /* 0x000000505050e220 */ /* 0x008fe20000400000 */
[----:B------:R-:W-:Y:S01]  /*3ef80*/  FSETP.GEU.AND P6, PT, R32, -126, PT ;  /* 0xc2fc00002000780b */ /* 0x000fe20003fce000 */
[--C-:B------:R-:W-:Y:S01]  /*3ef90*/  FFMA R51, R159, UR5, -R0.reuse ;  /* 0x000000059f337c23 */ /* 0x100fe20008000800 */
[----:B------:R-:W-:Y:S01]  /*3efa0*/  @!P3 FMUL R33, R33, 0.5 ;  /* 0x3f0000002121b820 */ /* 0x000fe20000400000 */
[--C-:B------:R-:W-:Y:S01]  /*3efb0*/  FFMA R50, R50, UR5, -R0.reuse ;  /* 0x0000000532327c23 */ /* 0x100fe20008000800 */
[--C-:B------:R-:W-:Y:S01]  /*3efc0*/  FFMA R52, R52, UR5, -R0.reuse ;  /* 0x0000000534347c23 */ /* 0x100fe20008000800 */
[--C-:B------:R-:W-:Y:S01]  /*3efd0*/  FFMA R59, R89, UR5, -R0.reuse ;  /* 0x00000005593b7c23 */ /* 0x100fe20008000800 */
[----:B------:R-:W3:Y:S01]  /*3efe0*/  MUFU.EX2 R35, R34 ;  /* 0x0000002200237308 */ /* 0x000ee20000000800 */
        /* <DEDUP_REMOVED lines=8> */
[----:B--2---:R-:W-:Y:S01]  /*3f070*/  @!P5 FMUL R36, R36, R36 ;  /* 0x000000242424d220 */ /* 0x004fe20000400000 */
[----:B------:R-:W-:Y:S01]  /*3f080*/  FSETP.GEU.AND P5, PT, R31, -126, PT ;  /* 0xc2fc00001f00780b */ /* 0x000fe20003fae000 */
[----:B------:R-:W-:Y:S01]  /*3f090*/  @!P6 FMUL R32, R32, 0.5 ;  /* 0x3f0000002020e820 */ /* 0x000fe20000400000 */
[--C-:B------:R-:W-:Y:S01]  /*3f0a0*/  FFMA R61, R61, UR5, -R0.reuse ;  /* 0x000000053d3d7c23 */ /* 0x100fe20008000800 */
[--C-:B------:R-:W-:Y:S01]  /*3f0b0*/  FFMA R62, R62, UR5, -R0.reuse ;  /* 0x000000053e3e7c23 */ /* 0x100fe20008000800 */
[----:B------:R-:W-:Y:S01]  /*3f0c0*/  FFMA R65, R65, UR5, -R0 ;  /* 0x0000000541417c23 */ /* 0x000fe20008000800 */
[----:B------:R-:W2:Y:S01]  /*3f0d0*/  LDL.LU R194, [R1+0x3fc] ;  /* 0x0003fc0001c27983 */ /* 0x000ea20000300800 */
[----:B------:R-:W4:Y:S01]  /*3f0e0*/  MUFU.EX2 R33, R32 ;  /* 0x0000002000217308 */ /* 0x000f220000000800 */
[----:B---3--:R-:W-:Y:S01]  /*3f0f0*/  @!P2 FMUL R35, R35, R35 ;  /* 0x000000232323a220 */ /* 0x008fe20000400000 */
[----:B------:R-:W-:Y:S01]  /*3f100*/  FSETP.GEU.AND P2, PT, R29, -126, PT ;  /* 0xc2fc00001d00780b */ /* 0x000fe20003f4e000 */
[----:B------:R-:W-:Y:S01]  /*3f110*/  @!P4 FMUL R30, R30, 0.5 ;  /* 0x3f0000001e1ec820 */ /* 0x000fe20000400000 */
[----:B------:R-:W-:Y:S01]  /*3f120*/  FADD R42, R200, R196 ;  /* 0x000000c4c82a7221 */ /* 0x000fe20000000000 */
[--C-:B------:R-:W-:Y:S01]  /*3f130*/  FFMA R74, R181, UR5, -R0.reuse ;  /* 0x00000005b54a7c23 */ /* 0x100fe20008000800 */
[----:B------:R-:W3:Y:S01]  /*3f140*/  LDL.LU R193, [R1+0x3f8] ;  /* 0x0003f80001c17983 */ /* 0x000ee20000300800 */
[----:B-1----:R-:W-:Y:S01]  /*3f150*/  @!P3 FMUL R76, R76, R76 ;  /* 0x0000004c4c4cb220 */ /* 0x002fe20000400000 */
[----:B------:R-:W-:Y:S01]  /*3f160*/  FSETP.GEU.AND P3, PT, R28, -126, PT ;  /* 0xc2fc00001c00780b */ /* 0x000fe20003f6e000 */
[----:B------:R-:W-:Y:S01]  /*3f170*/  @!P5 FMUL R31, R31, 0.5 ;  /* 0x3f0000001f1fd820 */ /* 0x000fe20000400000 */
[----:B------:R-:W1:Y:S01]  /*3f180*/  MUFU.EX2 R30, R30 ;  /* 0x0000001e001e7308 */ /* 0x000e620000000800 */
[----:B------:R-:W-:Y:S01]  /*3f190*/  FFMA R63, R165, UR5, -R0 ;  /* 0x00000005a53f7c23 */ /* 0x000fe20008000800 */
[----:B------:R-:W5:Y:S03]  /*3f1a0*/  LDL.LU R192, [R1+0x3ec] ;  /* 0x0003ec0001c07983 */ /* 0x000f660000300800 */
[----:B------:R-:W-:-:S03]  /*3f1b0*/  @!P2 FMUL R29, R29, 0.5 ;  /* 0x3f0000001d1da820 */ /* 0x000fc60000400000 */
[----:B------:R-:W1:Y:S01]  /*3f1c0*/  MUFU.EX2 R78, R31 ;  /* 0x0000001f004e7308 */ /* 0x000e620000000800 */
[----:B----4-:R-:W-:Y:S01]  /*3f1d0*/  @!P6 FMUL R33, R33, R33 ;  /* 0x000000212121e220 */ /* 0x010fe20000400000 */
[----:B------:R-:W-:Y:S01]  /*3f1e0*/  FSETP.GEU.AND P6, PT, R27, -126, PT ;  /* 0xc2fc00001b00780b */ /* 0x000fe20003fce000 */
[----:B------:R-:W-:Y:S01]  /*3f1f0*/  @!P3 FMUL R28, R28, 0.5 ;  /* 0x3f0000001c1cb820 */ /* 0x000fe20000400000 */
[----:B-1----:R-:W-:-:S04]  /*3f200*/  @!P4 FMUL R30, R30, R30 ;  /* 0x0000001e1e1ec220 */ /* 0x002fc80000400000 */
[----:B------:R-:W1:Y:S01]  /*3f210*/  MUFU.EX2 R72, R29 ;  /* 0x0000001d00487308 */ /* 0x000e620000000800 */
[----:B------:R-:W-:Y:S01]  /*3f220*/  FSETP.GEU.AND P4, PT, R25, -126, PT ;  /* 0xc2fc00001900780b */ /* 0x000fe20003f8e000 */
[----:B------:R-:W-:Y:S01]  /*3f230*/  FFMA R0, R149, UR5, -R0 ;  /* 0x0000000595007c23 */ /* 0x000fe20008000800 */
[----:B------:R-:W4:Y:S01]  /*3f240*/  LDL.LU R191, [R1+0x3e8] ;  /* 0x0003e80001bf7983 */ /* 0x000f220000300800 */
[----:B------:R-:W-:-:S04]  /*3f250*/  @!P5 FMUL R78, R78, R78 ;  /* 0x0000004e4e4ed220 */ /* 0x000fc80000400000 */
[----:B------:R-:W1:Y:S01]  /*3f260*/  MUFU.EX2 R28, R28 ;  /* 0x0000001c001c7308 */ /* 0x000e620000000800 */
[----:B------:R-:W-:Y:S01]  /*3f270*/  FSETP.GEU.AND P5, PT, R26, -126, PT ;  /* 0xc2fc00001a00780b */ /* 0x000fe20003fae000 */
[----:B------:R-:W-:Y:S01]  /*3f280*/  @!P6 FMUL R27, R27, 0.5 ;  /* 0x3f0000001b1be820 */ /* 0x000fe20000400000 */
[----:B------:R-:W2:Y:S01]  /*3f290*/  LDL.LU R190, [R1+0x3dc] ;  /* 0x0003dc0001be7983 */ /* 0x000ea20000300800 */
[----:B-1----:R-:W-:-:S04]  /*3f2a0*/  @!P2 FMUL R72, R72, R72 ;  /* 0x000000484848a220 */ /* 0x002fc80000400000 */
[----:B------:R-:W1:Y:S01]  /*3f2b0*/  MUFU.EX2 R27, R27 ;  /* 0x0000001b001b7308 */ /* 0x000e620000000800 */
[----:B------:R-:W-:Y:S01]  /*3f2c0*/  FSETP.GEU.AND P2, PT, R24, -126, PT ;  /* 0xc2fc00001800780b */ /* 0x000fe20003f4e000 */
[----:B------:R-:W-:Y:S01]  /*3f2d0*/  @!P4 FMUL R25, R25, 0.5 ;  /* 0x3f0000001919c820 */ /* 0x000fe20000400000 */
[----:B------:R-:W3:Y:S03]  /*3f2e0*/  LDL.LU R189, [R1+0x3d8] ;  /* 0x0003d80001bd7983 */ /* 0x000ee60000300800 */
[----:B------:R-:W-:Y:S01]  /*3f2f0*/  @!P5 FMUL R26, R26, 0.5 ;  /* 0x3f0000001a1ad820 */ /* 0x000fe20000400000 */
[----:B------:R-:W-:Y:S01]  /*3f300*/  @!P3 FMUL R28, R28, R28 ;  /* 0x0000001c1c1cb220 */ /* 0x000fe20000400000 */
[----:B------:R-:W-:Y:S02]  /*3f310*/  FSETP.GEU.AND P3, PT, R23, -126, PT ;  /* 0xc2fc00001700780b */ /* 0x000fe40003f6e000 */
[----:B------:R1:W1:Y:S01]  /*3f320*/  MUFU.EX2 R68, R26 ;  /* 0x0000001a00447308 */ /* 0x0002620000000800 */
[----:B------:R-:W5:Y:S03]  /*3f330*/  LDL.LU R188, [R1+0x3cc] ;  /* 0x0003cc0001bc7983 */ /* 0x000f660000300800 */
[----:B------:R-:W-:Y:S01]  /*3f340*/  @!P2 FMUL R24, R24, 0.5 ;  /* 0x3f0000001818a820 */ /* 0x000fe20000400000 */
[----:B------:R-:W4:Y:S03]  /*3f350*/  LDL.LU R187, [R1+0x3c8] ;  /* 0x0003c80001bb7983 */ /* 0x000f260000300800 */
[----:B------:R-:W1:Y:S02]  /*3f360*/  MUFU.EX2 R25, R25 ;  /* 0x0000001900197308 */ /* 0x000e640000000800 */
[----:B-1----:R-:W-:Y:S01]  /*3f370*/  @!P6 FMUL R27, R27, R27 ;  /* 0x0000001b1b1be220 */ /* 0x002fe20000400000 */
[----:B------:R-:W-:Y:S01]  /*3f380*/  FSETP.GEU.AND P6, PT, R22, -126, PT ;  /* 0xc2fc00001600780b */ /* 0x000fe20003fce000 */
[----:B------:R-:W-:Y:S01]  /*3f390*/  @!P3 FMUL R23, R23, 0.5 ;  /* 0x3f0000001717b820 */ /* 0x000fe20000400000 */
[----:B------:R-:W-:Y:S01]  /*3f3a0*/  FADD R26, R197, R91 ;  /* 0x0000005bc51a7221 */ /* 0x000fe20000000000 */
[----:B------:R-:W2:Y:S02]  /*3f3b0*/  LDL.LU R186, [R1+0x3bc] ;  /* 0x0003bc0001ba7983 */ /* 0x000ea40000300800 */
[----:B------:R-:W1:Y:S01]  /*3f3c0*/  MUFU.EX2 R70, R24 ;  /* 0x0000001800467308 */ /* 0x000e620000000800 */
[----:B------:R-:W-:Y:S01]  /*3f3d0*/  @!P5 FMUL R68, R68, R68 ;  /* 0x000000444444d220 */ /* 0x000fe20000400000 */
[----:B------:R-:W-:-:S06]  /*3f3e0*/  FSETP.GEU.AND P5, PT, R21, -126, PT ;  /* 0xc2fc00001500780b */ /* 0x000fcc0003fae000 */
[----:B------:R-:W1:Y:S01]  /*3f3f0*/  MUFU.EX2 R23, R23 ;  /* 0x0000001700177308 */ /* 0x000e620000000800 */
[----:B------:R-:W-:Y:S01]  /*3f400*/  @!P4 FMUL R25, R25, R25 ;  /* 0x000000191919c220 */ /* 0x000fe20000400000 */
[----:B------:R-:W-:Y:S01]  /*3f410*/  FSETP.GEU.AND P4, PT, R20, -126, PT ;  /* 0xc2fc00001400780b */ /* 0x000fe20003f8e000 */
[----:B------:R-:W-:Y:S01]  /*3f420*/  @!P6 FMUL R22, R22, 0.5 ;  /* 0x3f0000001616e820 */ /* 0x000fe20000400000 */
[----:B------:R-:W-:Y:S01]  /*3f430*/  FADD R42, R26, R42 ;  /* 0x0000002a1a2a7221 */ /* 0x000fe20000000000 */
[----:B------:R-:W3:Y:S03]  /*3f440*/  LDL.LU R185, [R1+0x3b8] ;  /* 0x0003b80001b97983 */ /* 0x000ee60000300800 */
[----:B------:R1:W1:Y:S02]  /*3f450*/  MUFU.EX2 R64, R22 ;  /* 0x0000001600407308 */ /* 0x0002640000000800 */
[----:B-1----:R-:W-:Y:S01]  /*3f460*/  @!P2 FMUL R70, R70, R70 ;  /* 0x000000464646a220 */ /* 0x002fe20000400000 */
[----:B------:R-:W-:Y:S01]  /*3f470*/  FSETP.GEU.AND P2, PT, R19, -126, PT ;  /* 0xc2fc00001300780b */ /* 0x000fe20003f4e000 */
[----:B------:R-:W-:Y:S01]  /*3f480*/  @!P5 FMUL R21, R21, 0.5 ;  /* 0x3f0000001515d820 */ /* 0x000fe20000400000 */
[----:B------:R-:W-:Y:S01]  /*3f490*/  FADD R24, R195, R90 ;  /* 0x0000005ac3187221 */ /* 0x000fe20000000000 */
[----:B------:R-:W5:Y:S01]  /*3f4a0*/  LDL.LU R184, [R1+0x3ac] ;  /* 0x0003ac0001b87983 */ /* 0x000f620000300800 */
[----:B------:R-:W-:Y:S01]  /*3f4b0*/  @!P4 FMUL R20, R20, 0.5 ;  /* 0x3f0000001414c820 */ /* 0x000fe20000400000 */
[----:B------:R-:W-:Y:S01]  /*3f4c0*/  @!P3 FMUL R23, R23, R23 ;  /* 0x000000171717b220 */ /* 0x000fe20000400000 */
[----:B------:R-:W-:Y:S01]  /*3f4d0*/  FSETP.GEU.AND P3, PT, R18, -126, PT ;  /* 0xc2fc00001200780b */ /* 0x000fe20003f6e000 */
[----:B------:R-:W1:Y:S01]  /*3f4e0*/  MUFU.EX2 R21, R21 ;  /* 0x0000001500157308 */ /* 0x000e620000000800 */
[----:B------:R-:W-:Y:S01]  /*3f4f0*/  FADD R22, R199, R157 ;  /* 0x0000009dc7167221 */ /* 0x000fe20000000000 */
[----:B------:R-:W4:Y:S04]  /*3f500*/  LDL.LU R183, [R1+0x3a8] ;  /* 0x0003a80001b77983 */ /* 0x000f280000300800 */
[----:B------:R-:W-:Y:S01]  /*3f510*/  @!P2 FMUL R19, R19, 0.5 ;  /* 0x3f0000001313a820 */ /* 0x000fe20000400000 */
[----:B------:R-:W-:Y:S01]  /*3f520*/  @!P6 FMUL R64, R64, R64 ;  /* 0x000000404040e220 */ /* 0x000fe20000400000 */
[----:B------:R-:W1:Y:S01]  /*3f530*/  MUFU.EX2 R66, R20 ;  /* 0x0000001400427308 */ /* 0x000e620000000800 */
[----:B------:R-:W-:Y:S01]  /*3f540*/  FSETP.GEU.AND P6, PT, R17, -126, PT ;  /* 0xc2fc00001100780b */ /* 0x000fe20003fce000 */
[----:B------:R-:W2:Y:S02]  /*3f550*/  LDL.LU R182, [R1+0x39c] ;  /* 0x00039c0001b67983 */ /* 0x000ea40000300800 */
[----:B------:R-:W-:-:S02]  /*3f560*/  @!P3 FMUL R18, R18, 0.5 ;  /* 0x3f0000001212b820 */ /* 0x000fc40000400000 */
[----:B------:R-:W3:Y:S02]  /*3f570*/  LDL.LU R181, [R1+0x398] ;  /* 0x0003980001b57983 */ /* 0x000ee40000300800 */
[----:B------:R-:W1:Y:S02]  /*3f580*/  MUFU.EX2 R19, R19 ;  /* 0x0000001300137308 */ /* 0x000e640000000800 */
[----:B-1----:R-:W-:Y:S01]  /*3f590*/  @!P5 FMUL R21, R21, R21 ;  /* 0x000000151515d220 */ /* 0x002fe20000400000 */
[----:B------:R-:W-:Y:S01]  /*3f5a0*/  FSETP.GEU.AND P5, PT, R16, -126, PT ;  /* 0xc2fc00001000780b */ /* 0x000fe20003fae000 */
[----:B------:R-:W5:Y:S02]  /*3f5b0*/  LDL.LU R180, [R1+0x38c] ;  /* 0x00038c0001b47983 */ /* 0x000f640000300800 */
[----:B------:R-:W-:Y:S02]  /*3f5c0*/  @!P6 FMUL R17, R17, 0.5 ;  /* 0x3f0000001111e820 */ /* 0x000fe40000400000 */
[----:B------:R-:W4:Y:S01]  /*3f5d0*/  LDL.LU R179, [R1+0x388] ;  /* 0x0003880001b37983 */ /* 0x000f220000300800 */
[----:B------:R-:W1:Y:S01]  /*3f5e0*/  MUFU.EX2 R18, R18 ;  /* 0x0000001200127308 */ /* 0x000e620000000800 */
[----:B------:R-:W-:Y:S01]  /*3f5f0*/  @!P4 FMUL R66, R66, R66 ;  /* 0x000000424242c220 */ /* 0x000fe20000400000 */
[----:B------:R-:W-:Y:S01]  /*3f600*/  FSETP.GEU.AND P4, PT, R15, -126, PT ;  /* 0xc2fc00000f00780b */ /* 0x000fe20003f8e000 */
[----:B------:R-:W2:Y:S01]  /*3f610*/  LDL.LU R178, [R1+0x37c] ;  /* 0x00037c0001b27983 */ /* 0x000ea20000300800 */
[----:B------:R-:W-:-:S04]  /*3f620*/  @!P2 FMUL R19, R19, R19 ;  /* 0x000000131313a220 */ /* 0x000fc80000400000 */
[----:B------:R-:W1:Y:S01]  /*3f630*/  MUFU.EX2 R17, R17 ;  /* 0x0000001100117308 */ /* 0x000e620000000800 */
[----:B------:R-:W-:Y:S01]  /*3f640*/  FSETP.GEU.AND P2, PT, R14, -126, PT ;  /* 0xc2fc00000e00780b */ /* 0x000fe20003f4e000 */
[----:B------:R-:W-:Y:S01]  /*3f650*/  @!P5 FMUL R16, R16, 0.5 ;  /* 0x3f0000001010d820 */ /* 0x000fe20000400000 */
[----:B------:R-:W3:Y:S04]  /*3f660*/  LDL.LU R177, [R1+0x378] ;  /* 0x0003780001b17983 */ /* 0x000ee80000300800 */
[----:B------:R-:W-:Y:S01]  /*3f670*/  @!P4 FMUL R15, R15, 0.5 ;  /* 0x3f0000000f0fc820 */ /* 0x000fe20000400000 */
[----:B-1----:R-:W-:Y:S01]  /*3f680*/  @!P3 FMUL R18, R18, R18 ;  /* 0x000000121212b220 */ /* 0x002fe20000400000 */
[----:B------:R-:W-:Y:S01]  /*3f690*/  FSETP.GEU.AND P3, PT, R13, -126, PT ;  /* 0xc2fc00000d00780b */ /* 0x000fe20003f6e000 */
[----:B------:R-:W1:Y:S01]  /*3f6a0*/  MUFU.EX2 R16, R16 ;  /* 0x0000001000107308 */ /* 0x000e620000000800 */
[----:B------:R-:W5:Y:S03]  /*3f6b0*/  LDL.LU R176, [R1+0x36c] ;  /* 0x00036c0001b07983 */ /* 0x000f660000300800 */
[----:B------:R-:W-:Y:S01]  /*3f6c0*/  @!P2 FMUL R14, R14, 0.5 ;  /* 0x3f0000000e0ea820 */ /* 0x000fe20000400000 */
[----:B------:R-:W4:Y:S03]  /*3f6d0*/  LDL.LU R175, [R1+0x368] ;  /* 0x0003680001af7983 */ /* 0x000f260000300800 */
[----:B------:R-:W1:Y:S01]  /*3f6e0*/  MUFU.EX2 R15, R15 ;  /* 0x0000000f000f7308 */ /* 0x000e620000000800 */
[----:B------:R-:W-:Y:S01]  /*3f6f0*/  @!P6 FMUL R17, R17, R17 ;  /* 0x000000111111e220 */ /* 0x000fe20000400000 */
[----:B------:R-:W-:Y:S01]  /*3f700*/  FSETP.GEU.AND P6, PT, R12, -126, PT ;  /* 0xc2fc00000c00780b */ /* 0x000fe20003fce000 */
[----:B------:R-:W2:Y:S01]  /*3f710*/  LDL.LU R174, [R1+0x35c] ;  /* 0x00035c0001ae7983 */ /* 0x000ea20000300800 */
[----:B------:R-:W-:-:S03]  /*3f720*/  @!P3 FMUL R13, R13, 0.5 ;  /* 0x3f0000000d0db820 */ /* 0x000fc60000400000 */
[----:B------:R-:W3:Y:S01]  /*3f730*/  LDL.LU R173, [R1+0x358] ;  /* 0x0003580001ad7983 */ /* 0x000ee20000300800 */
[----:B------:R-:W1:Y:S02]  /*3f740*/  MUFU.EX2 R14, R14 ;  /* 0x0000000e000e7308 */ /* 0x000e640000000800 */
[----:B-1----:R-:W-:Y:S01]  /*3f750*/  @!P5 FMUL R16, R16, R16 ;  /* 0x000000101010d220 */ /* 0x002fe20000400000 */
[----:B------:R-:W-:Y:S01]  /*3f760*/  FSETP.GEU.AND P5, PT, R11, -126, PT ;  /* 0xc2fc00000b00780b */ /* 0x000fe20003fae000 */
[----:B------:R-:W5:Y:S01]  /*3f770*/  LDL.LU R172, [R1+0x34c] ;  /* 0x00034c0001ac7983 */ /* 0x000f620000300800 */
[----:B------:R-:W-:-:S03]  /*3f780*/  @!P4 FMUL R15, R15, R15 ;  /* 0x0000000f0f0fc220 */ /* 0x000fc60000400000 */
[----:B------:R-:W1:Y:S01]  /*3f790*/  MUFU.EX2 R13, R13 ;  /* 0x0000000d000d7308 */ /* 0x000e620000000800 */
[----:B------:R-:W-:Y:S01]  /*3f7a0*/  FSETP.GEU.AND P4, PT, R6, -126, PT ;  /* 0xc2fc00000600780b */ /* 0x000fe20003f8e000 */
[----:B------:R-:W-:Y:S01]  /*3f7b0*/  @!P6 FMUL R12, R12, 0.5 ;  /* 0x3f0000000c0ce820 */ /* 0x000fe20000400000 */
[----:B------:R-:W4:Y:S01]  /*3f7c0*/  LDL.LU R171, [R1+0x348] ;  /* 0x0003480001ab7983 */ /* 0x000f220000300800 */
[----:B------:R-:W-:-:S04]  /*3f7d0*/  @!P2 FMUL R14, R14, R14 ;  /* 0x0000000e0e0ea220 */ /* 0x000fc80000400000 */
[----:B------:R-:W1:Y:S01]  /*3f7e0*/  MUFU.EX2 R20, R12 ;  /* 0x0000000c00147308 */ /* 0x000e620000000800 */
[----:B------:R-:W-:Y:S01]  /*3f7f0*/  FSETP.GEU.AND P2, PT, R8, -126, PT ;  /* 0xc2fc00000800780b */ /* 0x000fe20003f4e000 */
[----:B------:R-:W-:Y:S01]  /*3f800*/  @!P5 FMUL R11, R11, 0.5 ;  /* 0x3f0000000b0bd820 */ /* 0x000fe20000400000 */
[----:B------:R-:W2:Y:S03]  /*3f810*/  LDL.LU R170, [R1+0x33c] ;  /* 0x00033c0001aa7983 */ /* 0x000ea60000300800 */
[----:B------:R-:W-:Y:S01]  /*3f820*/  @!P4 FMUL R6, R6, 0.5 ;  /* 0x3f0000000606c820 */ /* 0x000fe20000400000 */
[----:B------:R-:W3:Y:S01]  /*3f830*/  LDL.LU R169, [R1+0x338] ;  /* 0x0003380001a97983 */ /* 0x000ee20000300800 */
        /* <DEDUP_REMOVED lines=10> */
[----:B------:R-:W-:-:S04]  /*3f8e0*/  @!P3 FMUL R4, R4, 0.5 ;  /* 0x3f0000000404b820 */ /* 0x000fc80000400000 */
[----:B------:R-:W1:Y:S02]  /*3f8f0*/  MUFU.EX2 R37, R8 ;  /* 0x0000000800257308 */ /* 0x000e640000000800 */
[----:B-1----:R-:W-:Y:S01]  /*3f900*/  @!P4 FMUL R92, R92, R92 ;  /* 0x0000005c5c5cc220 */ /* 0x002fe20000400000 */
[----:B------:R-:W-:Y:S01]  /*3f910*/  FSETP.GEU.AND P4, PT, R5, -126, PT ;  /* 0xc2fc00000500780b */ /* 0x000fe20003f8e000 */
[----:B------:R-:W-:-:S04]  /*3f920*/  @!P5 FMUL R11, R11, R11 ;  /* 0x0000000b0b0bd220 */ /* 0x000fc80000400000 */
[----:B------:R1:W1:Y:S01]  /*3f930*/  MUFU.EX2 R94, R4 ;  /* 0x00000004005e7308 */ /* 0x0002620000000800 */
[----:B------:R-:W-:Y:S01]  /*3f940*/  FSETP.GEU.AND P5, PT, R7, -126, PT ;  /* 0xc2fc00000700780b */ /* 0x000fe20003fae000 */
[----:B------:R-:W-:Y:S01]  /*3f950*/  @!P6 FMUL R10, R10, 0.5 ;  /* 0x3f0000000a0ae820 */ /* 0x000fe20000400000 */
[----:B------:R-:W-:Y:S01]  /*3f960*/  FADD R6, R69, R20 ;  /* 0x0000001445067221 */ /* 0x000fe20000000000 */
[----:B------:R-:W3:Y:S01]  /*3f970*/  LDL.LU R165, [R1+0x318] ;  /* 0x0003180001a57983 */ /* 0x000ee20000300800 */
[----:B------:R-:W-:-:S03]  /*3f980*/  @!P2 FMUL R37, R37, R37 ;  /* 0x000000252525a220 */ /* 0x000fc60000400000 */
[----:B------:R-:W1:Y:S01]  /*3f990*/  MUFU.EX2 R10, R10 ;  /* 0x0000000a000a7308 */ /* 0x000e620000000800 */
[----:B------:R-:W-:Y:S01]  /*3f9a0*/  FSETP.GEU.AND P2, PT, R2, -126, PT ;  /* 0xc2fc00000200780b */ /* 0x000fe20003f4e000 */
[----:B------:R-:W-:Y:S01]  /*3f9b0*/  @!P4 FMUL R5, R5, 0.5 ;  /* 0x3f0000000505c820 */ /* 0x000fe20000400000 */
[----:B-1----:R-:W-:Y:S01]  /*3f9c0*/  FADD R4, R27, R92 ;  /* 0x0000005c1b047221 */ /* 0x002fe20000000000 */
[----:B------:R-:W5:Y:S02]  /*3f9d0*/  LDL.LU R164, [R1+0x30c] ;  /* 0x00030c0001a47983 */ /* 0x000f640000300800 */
[----:B------:R-:W-:Y:S01]  /*3f9e0*/  @!P5 FMUL R7, R7, 0.5 ;  /* 0x3f0000000707d820 */ /* 0x000fe20000400000 */
[----:B------:R-:W-:Y:S01]  /*3f9f0*/  @!P3 FMUL R94, R94, R94 ;  /* 0x0000005e5e5eb220 */ /* 0x000fe20000400000 */
[----:B------:R-:W-:Y:S01]  /*3fa00*/  FSETP.GEU.AND P3, PT, R9, -126, PT ;  /* 0xc2fc00000900780b */ /* 0x000fe20003f6e000 */
[----:B------:R1:W1:Y:S05]  /*3fa10*/  MUFU.EX2 R90, R5 ;  /* 0x00000005005a7308 */ /* 0x00026a0000000800 */
[----:B------:R-:W-:Y:S01]  /*3fa20*/  @!P2 FMUL R2, R2, 0.5 ;  /* 0x3f0000000202a820 */ /* 0x000fe20000400000 */
[----:B------:R-:W-:Y:S01]  /*3fa30*/  FADD R6, R6, R4 ;  /* 0x0000000406067221 */ /* 0x000fe20000000000 */
[----:B------:R-:W4:Y:S01]  /*3fa40*/  LDL.LU R163, [R1+0x308] ;  /* 0x0003080001a37983 */ /* 0x000f220000300800 */
[----:B------:R-:W1:Y:S01]  /*3fa50*/  MUFU.EX2 R29, R7 ;  /* 0x00000007001d7308 */ /* 0x000e620000000800 */
[----:B------:R-:W-:Y:S01]  /*3fa60*/  @!P6 FMUL R10, R10, R10 ;  /* 0x0000000a0a0ae220 */ /* 0x000fe20000400000 */
[----:B------:R-:W-:Y:S01]  /*3fa70*/  FSETP.GEU.AND P6, PT, R43, -126, PT ;  /* 0xc2fc00002b00780b */ /* 0x000fe20003fce000 */
[----:B-1----:R-:W-:Y:S01]  /*3fa80*/  FADD R5, R35, R37 ;  /* 0x0000002523057221 */ /* 0x002fe20000000000 */
[----:B------:R-:W-:Y:S01]  /*3fa90*/  FADD R4, R19, R94 ;  /* 0x0000005e13047221 */ /* 0x000fe20000000000 */
[----:B------:R-:W-:Y:S01]  /*3faa0*/  @!P3 FMUL R9, R9, 0.5 ;  /* 0x3f0000000909b820 */ /* 0x000fe20000400000 */
[----:B------:R-:W2:Y:S02]  /*3fab0*/  LDL.LU R162, [R1+0x2fc] ;  /* 0x0002fc0001a27983 */ /* 0x000ea40000300800 */
[----:B------:R1:W1:Y:S01]  /*3fac0*/  MUFU.EX2 R93, R2 ;  /* 0x00000002005d7308 */ /* 0x0002620000000800 */
[----:B------:R-:W-:Y:S01]  /*3fad0*/  FADD R4, R5, R4 ;  /* 0x0000000405047221 */ /* 0x000fe20000000000 */
[----:B------:R-:W-:Y:S01]  /*3fae0*/  @!P4 FMUL R90, R90, R90 ;  /* 0x0000005a5a5ac220 */ /* 0x000fe20000400000 */
[----:B------:R-:W3:Y:S05]  /*3faf0*/  LDL.LU R161, [R1+0x2f8] ;  /* 0x0002f80001a17983 */ /* 0x000eea0000300800 */
[----:B------:R-:W1:Y:S01]  /*3fb00*/  MUFU.EX2 R54, R9 ;  /* 0x0000000900367308 */ /* 0x000e620000000800 */
[----:B------:R-:W-:Y:S01]  /*3fb10*/  FADD R145, R6, R4 ;  /* 0x0000000406917221 */ /* 0x000fe20000000000 */
[----:B------:R-:W-:Y:S01]  /*3fb20*/  @!P5 FMUL R29, R29, R29 ;  /* 0x0000001d1d1dd220 */ /* 0x000fe20000400000 */
[----:B------:R-:W-:Y:S01]  /*3fb30*/  FSETP.GEU.AND P5, PT, R45, -126, PT ;  /* 0xc2fc00002d00780b */ /* 0x000fe20003fae000 */
[----:B------:R-:W-:Y:S01]  /*3fb40*/  FADD R4, R84, R11 ;  /* 0x0000000b54047221 */ /* 0x000fe20000000000 */
[----:B-1----:R-:W-:Y:S01]  /*3fb50*/  FADD R2, R68, R90 ;  /* 0x0000005a44027221 */ /* 0x002fe20000000000 */
[----:B------:R-:W-:Y:S01]  /*3fb60*/  @!P6 FMUL R43, R43, 0.5 ;  /* 0x3f0000002b2be820 */ /* 0x000fe20000400000 */
[----:B------:R-:W-:Y:S01]  /*3fb70*/  FSETP.GEU.AND P4, PT, R46, -126, PT ;  /* 0xc2fc00002e00780b */ /* 0x000fe20003f8e000 */
[----:B------:R-:W5:Y:S01]  /*3fb80*/  LDL.LU R160, [R1+0x2ec] ;  /* 0x0002ec0001a07983 */ /* 0x000f620000300800 */
[----:B------:R-:W-:Y:S01]  /*3fb90*/  FADD R6, R4, R2 ;  /* 0x0000000204067221 */ /* 0x000fe20000000000 */
[----:B------:R-:W-:Y:S01]  /*3fba0*/  @!P2 FMUL R93, R93, R93 ;  /* 0x0000005d5d5da220 */ /* 0x000fe20000400000 */
[----:B------:R1:W1:Y:S01]  /*3fbb0*/  MUFU.EX2 R4, R43 ;  /* 0x0000002b00047308 */ /* 0x0002620000000800 */
[----:B------:R-:W-:Y:S01]  /*3fbc0*/  FSETP.GEU.AND P2, PT, R44, -126, PT ;  /* 0xc2fc00002c00780b */ /* 0x000fe20003f4e000 */
[----:B------:R-:W-:-:S03]  /*3fbd0*/  @!P3 FMUL R54, R54, R54 ;  /* 0x000000363636b220 */ /* 0x000fc60000400000 */
[----:B------:R-:W-:Y:S01]  /*3fbe0*/  @!P5 FMUL R45, R45, 0.5 ;  /* 0x3f0000002d2dd820 */ /* 0x000fe20000400000 */
[----:B------:R-:W-:-:S03]  /*3fbf0*/  FSETP.GEU.AND P3, PT, R48, -126, PT ;  /* 0xc2fc00003000780b */ /* 0x000fc60003f6e000 */
[----:B------:R-:W-:Y:S01]  /*3fc00*/  @!P4 FMUL R46, R46, 0.5 ;  /* 0x3f0000002e2ec820 */ /* 0x000fe20000400000 */
[----:B------:R-:W-:Y:S01]  /*3fc10*/  FADD R5, R76, R29 ;  /* 0x0000001d4c057221 */ /* 0x000fe20000000000 */
[----:B------:R-:W1:Y:S01]  /*3fc20*/  MUFU.EX2 R39, R45 ;  /* 0x0000002d00277308 */ /* 0x000e620000000800 */
[----:B------:R-:W4:Y:S02]  /*3fc30*/  LDL.LU R159, [R1+0x2e8] ;  /* 0x0002e800019f7983 */ /* 0x000f240000300800 */
[----:B------:R-:W-:Y:S01]  /*3fc40*/  @!P2 FMUL R44, R44, 0.5 ;  /* 0x3f0000002c2ca820 */ /* 0x000fe20000400000 */
[----:B------:R-:W-:Y:S01]  /*3fc50*/  FADD R2, R18, R93 ;  /* 0x0000005d12027221 */ /* 0x000fe20000000000 */
[----:B-1----:R-:W-:Y:S01]  /*3fc60*/  FADD R43, R24, R22 ;  /* 0x00000016182b7221 */ /* 0x002fe20000000000 */
[----:B------:R-:W-:Y:S01]  /*3fc70*/  @!P6 FMUL R4, R4, R4 ;  /* 0x000000040404e220 */ /* 0x000fe20000400000 */
[----:B------:R-:W-:Y:S01]  /*3fc80*/  FSETP.GEU.AND P6, PT, R47, -126, PT ;  /* 0xc2fc00002f00780b */ /* 0x000fe20003fce000 */
[----:B------:R-:W1:Y:S01]  /*3fc90*/  MUFU.EX2 R9, R46 ;  /* 0x0000002e00097308 */ /* 0x000e620000000800 */
[----:B------:R-:W4:Y:S01]  /*3fca0*/  LDL.LU R158, [R1+0x2dc] ;  /* 0x0002dc00019e7983 */ /* 0x000f220000300800 */
[----:B------:R-:W-:-:S06]  /*3fcb0*/  @!P3 FMUL R48, R48, 0.5 ;  /* 0x3f0000003030b820 */ /* 0x000fcc0000400000 */
[----:B------:R-:W1:Y:S01]  /*3fcc0*/  MUFU.EX2 R91, R44 ;  /* 0x0000002c005b7308 */ /* 0x000e620000000800 */
[----:B------:R-:W-:Y:S01]  /*3fcd0*/  @!P5 FMUL R39, R39, R39 ;  /* 0x000000272727d220 */ /* 0x000fe20000400000 */
[----:B------:R-:W-:Y:S01]  /*3fce0*/  FSETP.GEU.AND P5, PT, R49, -126, PT ;  /* 0xc2fc00003100780b */ /* 0x000fe20003fae000 */
[----:B------:R-:W-:Y:S01]  /*3fcf0*/  FADD R2, R5, R2 ;  /* 0x0000000205027221 */ /* 0x000fe20000000000 */
[----:B------:R-:W-:Y:S01]  /*3fd00*/  @!P6 FMUL R47, R47, 0.5 ;  /* 0x3f0000002f2fe820 */ /* 0x000fe20000400000 */
[----:B------:R-:W4:Y:S03]  /*3fd10*/  LDL.LU R149, [R1+0x2d8] ;  /* 0x0002d80001957983 */ /* 0x000f260000300800 */
[----:B------:R-:W1:Y:S02]  /*3fd20*/  MUFU.EX2 R48, R48 ;  /* 0x0000003000307308 */ /* 0x000e640000000800 */
[----:B-1----:R-:W-:Y:S01]  /*3fd30*/  @!P4 FMUL R9, R9, R9 ;  /* 0x000000090909c220 */ /* 0x002fe20000400000 */
[----:B------:R-:W-:Y:S01]  /*3fd40*/  FSETP.GEU.AND P4, PT, R50, -126, PT ;  /* 0xc2fc00003200780b */ /* 0x000fe20003f8e000 */
[----:B------:R-:W-:-:S04]  /*3fd50*/  FADD R144, R6, R2 ;  /* 0x0000000206907221 */ /* 0x000fc80000000000 */
[----:B------:R-:W1:Y:S01]  /*3fd60*/  MUFU.EX2 R31, R47 ;  /* 0x0000002f001f7308 */ /* 0x000e620000000800 */
[----:B------:R-:W-:Y:S01]  /*3fd70*/  @!P2 FMUL R91, R91, R91 ;  /* 0x0000005b5b5ba220 */ /* 0x000fe20000400000 */
[----:B------:R-:W-:Y:S01]  /*3fd80*/  FSETP.GEU.AND P2, PT, R51, -126, PT ;  /* 0xc2fc00003300780b */ /* 0x000fe20003f4e000 */
[----:B------:R-:W-:Y:S01]  /*3fd90*/  FADD R5, R41, R10 ;  /* 0x0000000a29057221 */ /* 0x000fe20000000000 */
[----:B------:R-:W-:Y:S01]  /*3fda0*/  FADD R2, R25, R39 ;  /* 0x0000002719027221 */ /* 0x000fe20000000000 */
[----:B------:R-:W-:Y:S01]  /*3fdb0*/  @!P5 FMUL R49, R49, 0.5 ;  /* 0x3f0000003131d820 */ /* 0x000fe20000400000 */
[----:B------:R-:W4:Y:S01]  /*3fdc0*/  LDL.LU R198, [R1+0x2cc] ;  /* 0x0002cc0001c67983 */ /* 0x000f220000300800 */
[----:B------:R-:W-:Y:S01]  /*3fdd0*/  @!P3 FMUL R48, R48, R48 ;  /* 0x000000303030b220 */ /* 0x000fe20000400000 */
[----:B------:R-:W-:Y:S01]  /*3fde0*/  FSETP.GEU.AND P3, PT, R52, -126, PT ;  /* 0xc2fc00003400780b */ /* 0x000fe20003f6e000 */
[----:B------:R-:W-:Y:S01]  /*3fdf0*/  FADD R6, R5, R2 ;  /* 0x0000000205067221 */ /* 0x000fe20000000000 */
[----:B------:R-:W-:Y:S01]  /*3fe00*/  FADD R5, R33, R9 ;  /* 0x0000000921057221 */ /* 0x000fe20000000000 */
[----:B------:R-:W-:Y:S01]  /*3fe10*/  FADD R2, R17, R91 ;  /* 0x0000005b11027221 */ /* 0x000fe20000000000 */
[----:B------:R-:W1:Y:S01]  /*3fe20*/  MUFU.EX2 R46, R49 ;  /* 0x00000031002e7308 */ /* 0x000e620000000800 */
[----:B------:R-:W-:-:S02]  /*3fe30*/  @!P4 FMUL R50, R50, 0.5 ;  /* 0x3f0000003232c820 */ /* 0x000fc40000400000 */
[----:B------:R-:W-:Y:S01]  /*3fe40*/  @!P2 FMUL R51, R51, 0.5 ;  /* 0x3f0000003333a820 */ /* 0x000fe20000400000 */
[----:B------:R-:W-:Y:S01]  /*3fe50*/  FADD R2, R5, R2 ;  /* 0x0000000205027221 */ /* 0x000fe20000000000 */
[----:B-1----:R-:W-:Y:S01]  /*3fe60*/  @!P6 FMUL R31, R31, R31 ;  /* 0x0000001f1f1fe220 */ /* 0x002fe20000400000 */
[----:B------:R-:W4:Y:S02]  /*3fe70*/  LDL.LU R195, [R1+0x2c8] ;  /* 0x0002c80001c37983 */ /* 0x000f240000300800 */
[----:B------:R-:W1:Y:S01]  /*3fe80*/  MUFU.EX2 R89, R50 ;  /* 0x0000003200597308 */ /* 0x000e620000000800 */
[----:B------:R-:W-:Y:S01]  /*3fe90*/  FADD R141, R6, R2 ;  /* 0x00000002068d7221 */ /* 0x000fe20000000000 */
[----:B------:R-:W-:Y:S01]  /*3fea0*/  FADD R6, R86, R54 ;  /* 0x0000003656067221 */ /* 0x000fe20000000000 */
[----:B------:R-:W-:-:S05]  /*3feb0*/  FADD R2, R70, R31 ;  /* 0x0000001f46027221 */ /* 0x000fca0000000000 */
[----:B------:R-:W1:Y:S01]  /*3fec0*/  MUFU.EX2 R5, R51 ;  /* 0x0000003300057308 */ /* 0x000e620000000800 */
[----:B------:R-:W-:Y:S01]  /*3fed0*/  @!P3 FMUL R52, R52, 0.5 ;  /* 0x3f0000003434b820 */ /* 0x000fe20000400000 */
[----:B------:R-:W-:Y:S01]  /*3fee0*/  FADD R8, R6, R2 ;  /* 0x0000000206087221 */ /* 0x000fe20000000000 */
[----:B------:R-:W-:Y:S01]  /*3fef0*/  @!P5 FMUL R46, R46, R46 ;  /* 0x0000002e2e2ed220 */ /* 0x000fe20000400000 */
[----:B------:R-:W-:Y:S01]  /*3ff00*/  FSETP.GEU.AND P5, PT, R53, -126, PT ;  /* 0xc2fc00003500780b */ /* 0x000fe20003fae000 */
[----:B------:R-:W-:Y:S01]  /*3ff10*/  FADD R22, R80, R48 ;  /* 0x0000003050167221 */ /* 0x000fe20000000000 */
[----:B------:R-:W-:Y:S01]  /*3ff20*/  FSETP.GEU.AND P6, PT, R55, -126, PT ;  /* 0xc2fc00003700780b */ /* 0x000fe20003fce000 */
[----:B------:R-:W4:Y:S01]  /*3ff30*/  LDL.LU R197, [R1+0x2bc] ;  /* 0x0002bc0001c57983 */ /* 0x000f220000300800 */
[----:B------:R-:W1:Y:S02]  /*3ff40*/  MUFU.EX2 R6, R52 ;  /* 0x0000003400067308 */ /* 0x000e640000000800 */
[----:B-1----:R-:W-:Y:S01]  /*3ff50*/  @!P4 FMUL R89, R89, R89 ;  /* 0x000000595959c220 */ /* 0x002fe20000400000 */
[----:B------:R-:W-:Y:S01]  /*3ff60*/  FSETP.GEU.AND P4, PT, R56, -126, PT ;  /* 0xc2fc00003800780b */ /* 0x000fe20003f8e000 */
[----:B------:R-:W-:Y:S01]  /*3ff70*/  @!P2 FMUL R5, R5, R5 ;  /* 0x000000050505a220 */ /* 0x000fe20000400000 */
[----:B------:R-:W-:-:S04]  /*3ff80*/  FSETP.GEU.AND P2, PT, R57, -126, PT ;  /* 0xc2fc00003900780b */ /* 0x000fc80003f4e000 */
[----:B------:R-:W-:Y:S02]  /*3ff90*/  @!P5 FMUL R53, R53, 0.5 ;  /* 0x3f0000003535d820 */ /* 0x000fe40000400000 */
[----:B------:R-:W-:Y:S01]  /*3ffa0*/  @!P6 FMUL R55, R55, 0.5 ;  /* 0x3f0000003737e820 */ /* 0x000fe20000400000 */
[----:B------:R-:W-:Y:S01]  /*3ffb0*/  FADD R7, R78, R46 ;  /* 0x0000002e4e077221 */ /* 0x000fe20000000000 */
[----:B------:R-:W4:Y:S01]  /*3ffc0*/  LDL.LU R199, [R1+0x2ac] ;  /* 0x0002ac0001c77983 */ /* 0x000f220000300800 */
[----:B------:R-:W-:Y:S01]  /*3ffd0*/  @!P3 FMUL R6, R6, R6 ;  /* 0x000000060606b220 */ /* 0x000fe20000400000 */
[----:B------:R-:W-:Y:S01]  /*3ffe0*/  FSETP.GEU.AND P3, PT, R58, -126, PT ;  /* 0xc2fc00003a00780b */ /* 0x000fe20003f6e000 */
[----:B------:R-:W1:Y:S01]  /*3fff0*/  MUFU.EX2 R88, R53 ;  /* 0x0000003500587308 */ /* 0x000e620000000800 */
[----:B------:R-:W-:Y:S01]  /*40000*/  @!P4 FMUL R56, R56, 0.5 ;  /* 0x3f0000003838c820 */ /* 0x000fe20000400000 */
[----:B------:R-:W-:Y:S01]  /*40010*/  FADD R2, R16, R89 ;  /* 0x0000005910027221 */ /* 0x000fe20000000000 */
[----:B------:R-:W-:Y:S01]  /*40020*/  FADD R52, R43, R42 ;  /* 0x0000002a2b347221 */ /* 0x000fe20000000000 */
[----:B------:R-:W-:Y:S01]  /*40030*/  @!P2 FMUL R57, R57, 0.5 ;  /* 0x3f0000003939a820 */ /* 0x000fe20000400000 */
[----:B------:R-:W4:Y:S03]  /*40040*/  LDL.LU R157, [R1+0x2b8] ;  /* 0x0002b800019d7983 */ /* 0x000f260000300800 */
[----:B------:R-:W1:Y:S08]  /*40050*/  MUFU.EX2 R12, R55 ;  /* 0x00000037000c7308 */ /* 0x000e700000000800 */
[----:B------:R-:W1:Y:S01]  /*40060*/  MUFU.EX2 R50, R56 ;  /* 0x0000003800327308 */ /* 0x000e620000000800 */
[----:B------:R-:W-:Y:S01]  /*40070*/  @!P3 FMUL R58, R58, 0.5 ;  /* 0x3f0000003a3ab820 */ /* 0x000fe20000400000 */
[----:B------:R-:W-:Y:S01]  /*40080*/  FADD R2, R7, R2 ;  /* 0x0000000207027221 */ /* 0x000fe20000000000 */
[----:B-1----:R-:W-:-:S05]  /*40090*/  @!P5 FMUL R88, R88, R88 ;  /* 0x000000585858d220 */ /* 0x002fca0000400000 */
[----:B------:R-:W1:Y:S01]  /*400a0*/  MUFU.EX2 R40, R57 ;  /* 0x0000003900287308 */ /* 0x000e620000000800 */
[----:B------:R-:W-:Y:S01]  /*400b0*/  @!P6 FMUL R12, R12, R12 ;  /* 0x0000000c0c0ce220 */ /* 0x000fe20000400000 */
[----:B------:R-:W-:Y:S01]  /*400c0*/  FSETP.GEU.AND P5, PT, R60, -126, PT ;  /* 0xc2fc00003c00780b */ /* 0x000fe20003fae000 */
[----:B------:R-:W4:Y:S05]  /*400d0*/  LDL.LU R200, [R1+0x29c] ;  /* 0x00029c0001c87983 */ /* 0x000f2a0000300800 */
[----:B------:R-:W1:Y:S01]  /*400e0*/  MUFU.EX2 R32, R58 ;  /* 0x0000003a00207308 */ /* 0x000e620000000800 */
[----:B------:R-:W-:Y:S01]  /*400f0*/  FADD R55, R8, R2 ;  /* 0x0000000208377221 */ /* 0x000fe20000000000 */
[----:B------:R-:W-:Y:S01]  /*40100*/  FADD R7, R38, R4 ;  /* 0x0000000426077221 */ /* 0x000fe20000000000 */
[----:B------:R-:W-:Y:S01]  /*40110*/  FADD R2, R23, R12 ;  /* 0x0000000c17027221 */ /* 0x000fe20000000000 */
[----:B------:R-:W-:Y:S01]  /*40120*/  @!P4 FMUL R50, R50, R50 ;  /* 0x000000323232c220 */ /* 0x000fe20000400000 */
[----:B------:R-:W-:Y:S01]  /*40130*/  FSETP.GEU.AND P6, PT, R59, -126, PT ;  /* 0xc2fc00003b00780b */ /* 0x000fe20003fce000 */
[----:B------:R-:W4:Y:S01]  /*40140*/  LDL.LU R196, [R1+0x2a8] ;  /* 0x0002a80001c47983 */ /* 0x000f220000300800 */
[----:B------:R-:W-:Y:S01]  /*40150*/  FSETP.GEU.AND P4, PT, R61, -126, PT ;  /* 0xc2fc00003d00780b */ /* 0x000fe20003f8e000 */
[----:B-1----:R-:W-:Y:S01]  /*40160*/  @!P2 FMUL R40, R40, R40 ;  /* 0x000000282828a220 */ /* 0x002fe20000400000 */
[----:B------:R-:W-:Y:S01]  /*40170*/  FSETP.GEU.AND P2, PT, R62, -126, PT ;  /* 0xc2fc00003e00780b */ /* 0x000fe20003f4e000 */
[----:B------:R-:W-:Y:S01]  /*40180*/  FADD R8, R7, R2 ;  /* 0x0000000207087221 */ /* 0x000fe20000000000 */
[----:B------:R-:W-:Y:S01]  /*40190*/  FADD R7, R30, R6 ;  /* 0x000000061e077221 */ /* 0x000fe20000000000 */
[----:B------:R-:W-:Y:S01]  /*401a0*/  FADD R2, R15, R88 ;  /* 0x000000580f027221 */ /* 0x000fe20000000000 */
[----:B------:R-:W-:Y:S01]  /*401b0*/  @!P5 FMUL R60, R60, 0.5 ;  /* 0x3f0000003c3cd820 */ /* 0x000fe20000400000 */
[----:B------:R-:W4:Y:S02]  /*401c0*/  LDL.LU R53, [R1+0x298] ;  /* 0x0002980001357983 */ /* 0x000f240000300800 */
[----:B------:R-:W-:Y:S01]  /*401d0*/  FADD R2, R7, R2 ;  /* 0x0000000207027221 */ /* 0x000fe20000000000 */
[----:B------:R-:W-:Y:S01]  /*401e0*/  @!P3 FMUL R32, R32, R32 ;  /* 0x000000202020b220 */ /* 0x000fe20000400000 */
[----:B------:R-:W1:Y:S01]  /*401f0*/  MUFU.EX2 R24, R60 ;  /* 0x0000003c00187308 */ /* 0x000e620000000800 */
[----:B------:R-:W-:Y:S01]  /*40200*/  @!P6 FMUL R59, R59, 0.5 ;  /* 0x3f0000003b3be820 */ /* 0x000fe20000400000 */
[----:B------:R-:W-:Y:S01]  /*40210*/  FADD R47, R8, R2 ;  /* 0x00000002082f7221 */ /* 0x000fe20000000000 */
[----:B------:R-:W-:Y:S01]  /*40220*/  FADD R2, R64, R32 ;  /* 0x0000002040027221 */ /* 0x000fe20000000000 */
[----:B------:R-:W-:Y:S01]  /*40230*/  @!P4 FMUL R61, R61, 0.5 ;  /* 0x3f0000003d3dc820 */ /* 0x000fe20000400000 */
[----:B------:R-:W-:Y:S01]  /*40240*/  @!P2 FMUL R62, R62, 0.5 ;  /* 0x3f0000003e3ea820 */ /* 0x000fe20000400000 */
[----:B------:R-:W-:Y:S01]  /*40250*/  FADD R26, R72, R40 ;  /* 0x00000028481a7221 */ /* 0x000fe20000000000 */
[----:B------:R-:W-:Y:S01]  /*40260*/  FADD R34, R22, R2 ;  /* 0x0000000216227221 */ /* 0x000fe20000000000 */
[----:B------:R-:W1:Y:S01]  /*40270*/  MUFU.EX2 R7, R59 ;  /* 0x0000003b00077308 */ /* 0x000e620000000800 */
[----:B------:R-:W4:Y:S01]  /*40280*/  LDL.LU R56, [R1+0x28c] ;  /* 0x00028c0001387983 */ /* 0x000f220000300800 */
[----:B------:R-:W-:-:S03]  /*40290*/  FSETP.GEU.AND P3, PT, R74, -126, PT ;  /* 0xc2fc00004a00780b */ /* 0x000fc60003f6e000 */
[----:B------:R-:W4:Y:S03]  /*402a0*/  LDL.LU R57, [R1+0x288] ;  /* 0x0002880001397983 */ /* 0x000f260000300800 */
[----:B------:R-:W1:Y:S02]  /*402b0*/  MUFU.EX2 R8, R61 ;  /* 0x0000003d00087308 */ /* 0x000e640000000800 */
[----:B-1----:R-:W-:-:S06]  /*402c0*/  @!P5 FMUL R24, R24, R24 ;  /* 0x000000181818d220 */ /* 0x002fcc0000400000 */
[----:B------:R-:W1:Y:S01]  /*402d0*/  MUFU.EX2 R22, R62 ;  /* 0x0000003e00167308 */ /* 0x000e620000000800 */
[----:B------:R-:W-:Y:S01]  /*402e0*/  FSETP.GEU.AND P5, PT, R65, -126, PT ;  /* 0xc2fc00004100780b */ /* 0x000fe20003fae000 */
[----:B------:R-:W-:Y:S01]  /*402f0*/  FADD R2, R14, R24 ;  /* 0x000000180e027221 */ /* 0x000fe20000000000 */
[----:B------:R-:W-:Y:S01]  /*40300*/  @!P6 FMUL R7, R7, R7 ;  /* 0x000000070707e220 */ /* 0x000fe20000400000 */
[----:B------:R-:W-:Y:S01]  /*40310*/  FSETP.GEU.AND P6, PT, R63, -126, PT ;  /* 0xc2fc00003f00780b */ /* 0x000fe20003fce000 */
[----:B------:R-:W-:Y:S01]  /*40320*/  @!P3 FMUL R74, R74, 0.5 ;  /* 0x3f0000004a4ab820 */ /* 0x000fe20000400000 */
[----:B------:R-:W-:Y:S01]  /*40330*/  FADD R2, R26, R2 ;  /* 0x000000021a027221 */ /* 0x000fe20000000000 */
[----:B------:R-:W4:Y:S01]  /*40340*/  LDL.LU R59, [R1+0x27c] ;  /* 0x00027c00013b7983 */ /* 0x000f220000300800 */
[----:B------:R-:W-:Y:S01]  /*40350*/  @!P4 FMUL R8, R8, R8 ;  /* 0x000000080808c220 */ /* 0x000fe20000400000 */
[----:B------:R-:W-:Y:S01]  /*40360*/  FSETP.GEU.AND P4, PT, R67, -126, PT ;  /* 0xc2fc00004300780b */ /* 0x000fe20003f8e000 */
[----:B------:R-:W-:Y:S01]  /*40370*/  FADD R51, R34, R2 ;  /* 0x0000000222337221 */ /* 0x000fe20000000000 */
[----:B-1----:R-:W-:Y:S01]  /*40380*/  @!P2 FMUL R22, R22, R22 ;  /* 0x000000161616a220 */ /* 0x002fe20000400000 */
[----:B------:R-:W-:Y:S01]  /*40390*/  FSETP.GEU.AND P2, PT, R0, -126, PT ;  /* 0xc2fc00000000780b */ /* 0x000fe20003f4e000 */
[----:B------:R-:W-:Y:S01]  /*403a0*/  FADD R26, R36, R5 ;  /* 0x00000005241a7221 */ /* 0x000fe20000000000 */
[----:B------:R-:W-:Y:S01]  /*403b0*/  FADD R2, R21, R8 ;  /* 0x0000000815027221 */ /* 0x000fe20000000000 */
[----:B------:R-:W-:-:S02]  /*403c0*/  @!P5 FMUL R65, R65, 0.5 ;  /* 0x3f0000004141d820 */ /* 0x000fc40000400000 */
[----:B------:R-:W-:Y:S01]  /*403d0*/  @!P6 FMUL R63, R63, 0.5 ;  /* 0x3f0000003f3fe820 */ /* 0x000fe20000400000 */
[----:B------:R-:W-:Y:S01]  /*403e0*/  MUFU.EX2 R74, R74 ;  /* 0x0000004a004a7308 */ /* 0x000fe20000000800 */
[----:B------:R-:W-:Y:S01]  /*403f0*/  FADD R43, R26, R2 ;  /* 0x000000021a2b7221 */ /* 0x000fe20000000000 */
[----:B------:R-:W-:Y:S01]  /*40400*/  FADD R26, R28, R7 ;  /* 0x000000071c1a7221 */ /* 0x000fe20000000000 */
[----:B------:R-:W-:Y:S01]  /*40410*/  FADD R2, R13, R22 ;  /* 0x000000160d027221 */ /* 0x000fe20000000000 */
[----:B------:R-:W-:Y:S01]  /*40420*/  @!P4 FMUL R67, R67, 0.5 ;  /* 0x3f0000004343c820 */ /* 0x000fe20000400000 */
[----:B------:R-:W4:Y:S03]  /*40430*/  LDL.LU R60, [R1+0x278] ;  /* 0x00027800013c7983 */ /* 0x000f260000300800 */
[----:B------:R-:W1:Y:S01]  /*40440*/  MUFU.EX2 R34, R65 ;  /* 0x0000004100227308 */ /* 0x000e620000000800 */
[----:B------:R-:W-:Y:S01]  /*40450*/  @!P2 FMUL R0, R0, 0.5 ;  /* 0x3f0000000000a820 */ /* 0x000fe20000400000 */
[----:B------:R-:W-:Y:S01]  /*40460*/  FADD R2, R26, R2 ;  /* 0x000000021a027221 */ /* 0x000fe20000000000 */
[----:B------:R-:W4:Y:S05]  /*40470*/  LDL.LU R61, [R1+0x26c] ;  /* 0x00026c00013d7983 */ /* 0x000f2a0000300800 */
[----:B------:R-:W1:Y:S08]  /*40480*/  MUFU.EX2 R58, R63 ;  /* 0x0000003f003a7308 */ /* 0x000e700000000800 */
[----:B------:R-:W1:Y:S08]  /*40490*/  MUFU.EX2 R42, R67 ;  /* 0x00000043002a7308 */ /* 0x000e700000000800 */
[----:B------:R1:W1:Y:S02]  /*404a0*/  MUFU.EX2 R26, R0 ;  /* 0x00000000001a7308 */ /* 0x0002640000000800 */
[----:B-1----:R-:W-:Y:S01]  /*404b0*/  @!P5 FMUL R34, R34, R34 ;  /* 0x000000222222d220 */ /* 0x002fe20000400000 */
[----:B------:R-:W-:Y:S01]  /*404c0*/  FADD R49, R43, R2 ;  /* 0x000000022b317221 */ /* 0x000fe20000000000 */
[----:B------:R-:W-:Y:S01]  /*404d0*/  FADD R43, R82, R50 ;  /* 0x00000032522b7221 */ /* 0x000fe20000000000 */
[----:B------:R-:W-:Y:S01]  /*404e0*/  @!P3 FMUL R74, R74, R74 ;  /* 0x0000004a4a4ab220 */ /* 0x000fe20000400000 */
[----:B------:R-:W-:Y:S01]  /*404f0*/  FADD R2, R66, R34 ;  /* 0x0000002242027221 */ /* 0x000fe20000000000 */
[----:B------:R-:W-:Y:S01]  /*40500*/  @!P6 FMUL R58, R58, R58 ;  /* 0x0000003a3a3ae220 */ /* 0x000fe20000400000 */
[----:B------:R-:W4:Y:S01]  /*40510*/  LDL.LU R62, [R1+0x268] ;  /* 0x00026800013e7983 */ /* 0x000f220000300800 */
[----:B------:R-:W-:Y:S01]  /*40520*/  @!P4 FMUL R42, R42, R42 ;  /* 0x0000002a2a2ac220 */ /* 0x000fe20000400000 */
[----:B------:R-:W-:-:S02]  /*40530*/  FADD R45, R43, R2 ;  /* 0x000000022b2d7221 */ /* 0x000fc40000000000 */
[----:B------:R-:W4:Y:S01]  /*40540*/  LDL.LU R63, [R1+0x25c] ;  /* 0x00025c00013f7983 */ /* 0x000f220000300800 */
[----:B------:R-:W-:Y:S01]  /*40550*/  FADD R44, R74, R42 ;  /* 0x0000002a4a2c7221 */ /* 0x000fe20000000000 */
[----:B------:R-:W-:Y:S02]  /*40560*/  FMUL R0, R201, UR5 ;  /* 0x00000005c9007c20 */ /* 0x000fe40008400000 */
[----:B------:R-:W4:Y:S01]  /*40570*/  LDL.LU R65, [R1+0x258] ;  /* 0x0002580001417983 */ /* 0x000f220000300800 */
[----:B------:R-:W-:Y:S01]  /*40580*/  @!P2 FMUL R26, R26, R26 ;  /* 0x0000001a1a1aa220 */ /* 0x000fe20000400000 */
[----:B------:R-:W-:Y:S02]  /*40590*/  FMUL R2, R148, UR5 ;  /* 0x0000000594027c20 */ /* 0x000fe40008400000 */
[----:B------:R-:W4:Y:S01]  /*405a0*/  LDL.LU R67, [R1+0x24c] ;  /* 0x00024c0001437983 */ /* 0x000f220000300800 */
[----:B------:R-:W-:Y:S01]  /*405b0*/  FADD R43, R58, R26 ;  /* 0x0000001a3a2b7221 */ /* 0x000fe20000000000 */
[----:B------:R-:W-:-:S02]  /*405c0*/  FADD R47, R145, R47 ;  /* 0x0000002f912f7221 */ /* 0x000fc40000000000 */
[----:B------:R-:W4:Y:S01]  /*405d0*/  LDL.LU R201, [R1+0x248] ;  /* 0x0002480001c97983 */ /* 0x000f220000300800 */
[----:B------:R-:W-:Y:S01]  /*405e0*/  FSETP.GEU.AND P5, PT, R0, -126, PT ;  /* 0xc2fc00000000780b */ /* 0x000fe20003fae000 */
[----:B------:R-:W-:Y:S02]  /*405f0*/  FADD R43, R44, R43 ;  /* 0x0000002b2c2b7221 */ /* 0x000fe40000000000 */
[----:B------:R-:W4:Y:S01]  /*40600*/  LDL.LU R148, [R1+0x23c] ;  /* 0x00023c0001947983 */ /* 0x000f220000300800 */
[----:B------:R-:W-:Y:S01]  /*40610*/  FSETP.GEU.AND P2, PT, R2, -126, PT ;  /* 0xc2fc00000200780b */ /* 0x000fe20003f4e000 */
[----:B------:R-:W-:Y:S01]  /*40620*/  FADD R43, R45, R43 ;  /* 0x0000002b2d2b7221 */ /* 0x000fe20000000000 */
[----:B------:R-:W-:Y:S01]  /*40630*/  FADD R45, R144, R51 ;  /* 0x00000033902d7221 */ /* 0x000fe20000000000 */
[----:B------:R-:W4:Y:S01]  /*40640*/  LDL.LU R145, [R1+0x238] ;  /* 0x0002380001917983 */ /* 0x000f220000300800 */
[----:B------:R-:W-:Y:S01]  /*40650*/  FADD R44, R141, R49 ;  /* 0x000000318d2c7221 */ /* 0x000fe20000000000 */
[----:B------:R-:W-:-:S02]  /*40660*/  FADD R43, R55, R43 ;  /* 0x0000002b372b7221 */ /* 0x000fc40000000000 */
[----:B------:R-:W4:Y:S02]  /*40670*/  LDL.LU R144, [R1+0x228] ;  /* 0x0002280001907983 */ /* 0x000f240000300800 */
[----:B------:R-:W-:Y:S01]  /*40680*/  FADD R45, R45, R43 ;  /* 0x0000002b2d2d7221 */ /* 0x000fe20000000000 */
[----:B------:R-:W-:Y:S01]  /*40690*/  @!P5 FMUL R0, R0, 0.5 ;  /* 0x3f0000000000d820 */ /* 0x000fe20000400000 */
[----:B------:R-:W4:Y:S01]  /*406a0*/  LDL.LU R51, [R1+0x22c] ;  /* 0x00022c0001337983 */ /* 0x000f220000300800 */
[----:B------:R-:W-:-:S03]  /*406b0*/  FADD R43, R47, R44 ;  /* 0x0000002c2f2b7221 */ /* 0x000fc60000000000 */
[----:B------:R-:W4:Y:S01]  /*406c0*/  LDL.LU R55, [R1+0x21c] ;  /* 0x00021c0001377983 */ /* 0x000f220000300800 */
[----:B------:R-:W1:Y:S03]  /*406d0*/  MUFU.EX2 R0, R0 ;  /* 0x0000000000007308 */ /* 0x000e660000000800 */
[----:B------:R-:W4:Y:S04]  /*406e0*/  LDL.LU R141, [R1+0x20c] ;  /* 0x00020c00018d7983 */ /* 0x000f280000300800 */
[----:B------:R-:W4:Y:S04]  /*406f0*/  LDL.LU R49, [R1+0x218] ;  /* 0x0002180001317983 */ /* 0x000f280000300800 */
[----:B------:R-:W4:Y:S01]  /*40700*/  LDL.LU R44, [R1+0x208] ;  /* 0x00020800012c7983 */ /* 0x000f220000300800 */
[----:B-1----:R-:W-:-:S04]  /*40710*/  @!P5 FMUL R0, R0, R0 ;  /* 0x000000000000d220 */ /* 0x002fc80000400000 */
[-C--:B---3--:R-:W-:Y:S01]  /*40720*/  FMUL R161, R161, R0.reuse ;  /* 0x00000000a1a17220 */ /* 0x088fe20000400000 */
[-C--:B-----5:R-:W-:Y:S01]  /*40730*/  FMUL R160, R160, R0.reuse ;  /* 0x00000000a0a07220 */ /* 0x0a0fe20000400000 */
[-C--:B--2---:R-:W-:Y:S01]  /*40740*/  FMUL R162, R162, R0.reuse ;  /* 0x00000000a2a27220 */ /* 0x084fe20000400000 */
[-C--:B----4-:R-:W-:Y:S01]  /*40750*/  FMUL R163, R163, R0.reuse ;  /* 0x00000000a3a37220 */ /* 0x090fe20000400000 */
        /* <DEDUP_REMOVED lines=57> */
[----:B------:R-:W-:Y:S04]  /*40af0*/  STL [R1+0x2a8], R196 ;  /* 0x0002a8c401007387 */ /* 0x000fe80000100800 */
[----:B------:R2:W-:Y:S04]  /*40b00*/  STL [R1+0x2ac], R199 ;  /* 0x0002acc701007387 */ /* 0x0005e80000100800 */
[----:B------:R-:W-:Y:S04]  /*40b10*/  STL [R1+0x2b8], R157 ;  /* 0x0002b89d01007387 */ /* 0x000fe80000100800 */
[----:B------:R-:W-:Y:S04]  /*40b20*/  STL [R1+0x2bc], R197 ;  /* 0x0002bcc501007387 */ /* 0x000fe80000100800 */
[----:B------:R-:W-:Y:S04]  /*40b30*/  STL [R1+0x2c8], R195 ;  /* 0x0002c8c301007387 */ /* 0x000fe80000100800 */
[----:B------:R3:W-:Y:S04]  /*40b40*/  STL [R1+0x2cc], R198 ;  /* 0x0002ccc601007387 */ /* 0x0007e80000100800 */
[----:B------:R-:W-:Y:S04]  /*40b50*/  STL [R1+0x2d8], R149 ;  /* 0x0002d89501007387 */ /* 0x000fe80000100800 */
[----:B------:R-:W-:Y:S04]  /*40b60*/  STL [R1+0x2dc], R158 ;  /* 0x0002dc9e01007387 */ /* 0x000fe80000100800 */
[----:B------:R-:W-:Y:S04]  /*40b70*/  STL [R1+0x2e8], R159 ;  /* 0x0002e89f01007387 */ /* 0x000fe80000100800 */
[----:B------:R-:W-:Y:S04]  /*40b80*/  STL [R1+0x2ec], R160 ;  /* 0x0002eca001007387 */ /* 0x000fe80000100800 */
[----:B------:R-:W-:Y:S04]  /*40b90*/  STL [R1+0x2f8], R161 ;  /* 0x0002f8a101007387 */ /* 0x000fe80000100800 */
[----:B------:R-:W-:Y:S04]  /*40ba0*/  STL [R1+0x2fc], R162 ;  /* 0x0002fca201007387 */ /* 0x000fe80000100800 */
        /* <DEDUP_REMOVED lines=40> */
[----:B------:R-:W-:Y:S04]  /*40e30*/  STL [R1+0x3a8], R183 ;  /* 0x0003a8b701007387 */ /* 0x000fe80000100800 */
        /* <DEDUP_REMOVED lines=9> */
[----:B------:R-:W-:Y:S04]  /*40ed0*/  STL [R1+0x3dc], R190 ;  /* 0x0003dcbe01007387 */ /* 0x000fe80000100800 */
[----:B------:R-:W-:Y:S04]  /*40ee0*/  STL [R1+0x3e8], R191 ;  /* 0x0003e8bf01007387 */ /* 0x000fe80000100800 */
[----:B-1----:R-:W4:Y:S04]  /*40ef0*/  LDL.LU R200, [R1+0x8] ;  /* 0x0000080001c87983 */ /* 0x002f280000300800 */
[----:B------:R-:W-:Y:S04]  /*40f00*/  STL [R1+0x3ec], R192 ;  /* 0x0003ecc001007387 */ /* 0x000fe80000100800 */
[----:B--2---:R-:W2:Y:S04]  /*40f10*/  LDL.LU R199, [R1+0xc] ;  /* 0x00000c0001c77983 */ /* 0x004ea80000300800 */
[----:B------:R-:W-:Y:S04]  /*40f20*/  STL [R1+0x3f8], R193 ;  /* 0x0003f8c101007387 */ /* 0x000fe80000100800 */
[----:B---3--:R-:W3:Y:S04]  /*40f30*/  LDL.LU R198, [R1+0x18] ;  /* 0x0000180001c67983 */ /* 0x008ee80000300800 */
[----:B------:R1:W-:Y:S04]  /*40f40*/  STL [R1+0x3fc], R194 ;  /* 0x0003fcc201007387 */ /* 0x0003e80000100800 */
        /* <DEDUP_REMOVED lines=61> */
[-C--:B----4-:R-:W-:Y:S01]  /*41320*/  FMUL R200, R200, R0.reuse ;  /* 0x00000000c8c87220 */ /* 0x090fe20000400000 */
[----:B--2---:R-:W-:-:S04]  /*41330*/  FMUL R199, R199, R0 ;  /* 0x00000000c7c77220 */ /* 0x004fc80000400000 */
[----:B------:R1:W-:Y:S01]  /*41340*/  STL [R1+0x8], R200 ;  /* 0x000008c801007387 */ /* 0x0003e20000100800 */
[----:B---3--:R-:W-:-:S03]  /*41350*/  FMUL R198, R198, R0 ;  /* 0x00000000c6c67220 */ /* 0x008fc60000400000 */
[----:B------:R2:W-:Y:S01]  /*41360*/  STL [R1+0xc], R199 ;  /* 0x00000cc701007387 */ /* 0x0005e20000100800 */
[----:B-----5:R-:W-:-:S03]  /*41370*/  FMUL R197, R197, R0 ;  /* 0x00000000c5c57220 */ /* 0x020fc60000400000 */
        /* <DEDUP_REMOVED lines=118> */
[----:B-1----:R-:W5:Y:S01]  /*41ae0*/  LDL.LU R200, [R1+0x200] ;  /* 0x0002000001c87983 */ /* 0x002f620000300800 */
[----:B------:R-:W-:-:S03]  /*41af0*/  FMUL R44, R44, R0 ;  /* 0x000000002c2c7220 */ /* 0x000fc60000400000 */
        /* <DEDUP_REMOVED lines=65> */
[----:B------:R-:W5:Y:S01]  /*41f10*/  LDL.LU R44, [R1+0x3f4] ;  /* 0x0003f400012c7983 */ /* 0x000f620000300800 */
[----:B------:R-:W-:-:S06]  /*41f20*/  @!P2 FMUL R2, R2, 0.5 ;  /* 0x3f0000000202a820 */ /* 0x000fcc0000400000 */
[----:B------:R-:W1:Y:S02]  /*41f30*/  MUFU.EX2 R2, R2 ;  /* 0x0000000200027308 */ /* 0x000e640000000800 */
[----:B-1----:R-:W-:-:S04]  /*41f40*/  @!P2 FMUL R2, R2, R2 ;  /* 0x000000020202a220 */ /* 0x002fc80000400000 */
        /* <DEDUP_REMOVED lines=124> */
[----:B-1----:R-:W5:Y:S01]  /*42710*/  LDL.LU R193, [R1] ;  /* 0x0000000001c17983 */ /* 0x002f620000300800 */
        /* <DEDUP_REMOVED lines=42> */
[----:B------:R-:W5:Y:S01]  /*429c0*/  LDL.LU R148, [R1+0x130] ;  /* 0x0001300001947983 */ /* 0x000f620000300800 */
[----:B------:R-:W-:-:S03]  /*429d0*/  F2FP.BF16.F32.PACK_AB R87, R87, R73 ;  /* 0x000000495757723e */ /* 0x000fc600000010ff */
        /* <DEDUP_REMOVED lines=14> */
[----:B------:R-:W-:-:S03]  /*42ac0*/  FFMA R204, R0, R204, R52 ;  /* 0x000000cc00cc7223 */ /* 0x000fc60000000034 */
[----:B------:R-:W5:Y:S04]  /*42ad0*/  LDL.LU R57, [R1+0x1a0] ;  /* 0x0001a00001397983 */ /* 0x000f680000300800 */
[----:B------:R-:W5:Y:S01]  /*42ae0*/  LDL.LU R56, [R1+0x1a4] ;  /* 0x0001a40001387983 */ /* 0x000f620000300800 */
[----:B------:R-:W-:-:S03]  /*42af0*/  FADD R0, R43, R45 ;  /* 0x0000002d2b007221 */ /* 0x000fc60000000000 */
[----:B------:R-:W5:Y:S04]  /*42b00*/  LDL.LU R55, [R1+0x1b0] ;  /* 0x0001b00001377983 */ /* 0x000f680000300800 */
[----:B------:R-:W5:Y:S04]  /*42b10*/  LDL.LU R53, [R1+0x1b4] ;  /* 0x0001b40001357983 */ /* 0x000f680000300800 */
[----:B------:R-:W5:Y:S04]  /*42b20*/  LDL.LU R52, [R1+0x1c0] ;  /* 0x0001c00001347983 */ /* 0x000f680000300800 */
[----:B------:R-:W5:Y:S04]  /*42b30*/  LDL.LU R51, [R1+0x1c4] ;  /* 0x0001c40001337983 */ /* 0x000f680000300800 */
[----:B-1----:R-:W5:Y:S01]  /*42b40*/  LDL.LU R49, [R1+0x1d0] ;  /* 0x0001d00001317983 */ /* 0x002f620000300800 */
        /* <DEDUP_REMOVED lines=8> */
[----:B------:R-:W-:Y:S01]  /*42bd0*/  STL [R1], R193 ;  /* 0x000000c101007387 */ /* 0x000fe20000100800 */
        /* <DEDUP_REMOVED lines=119> */
[----:B------:R-:W-:Y:S01]  /*43350*/  ULEA UR6, UR4, UR61, 0x3 ;  /* 0x0000003d04067291 */ /* 0x000fe2000f8e183f */
[-C--:B------:R-:W-:Y:S01]  /*43360*/  FMUL R43, R43, R2.reuse ;  /* 0x000000022b2b7220 */ /* 0x080fe20000400000 */
[----:B------:R-:W-:Y:S01]  /*43370*/  STL [R1+0x1e0], R45 ;  /* 0x0001e02d01007387 */ /* 0x000fe20000100800 */
[----:B------:R-:W-:-:S03]  /*43380*/  FMUL R0, R0, R2 ;  /* 0x0000000200007220 */ /* 0x000fc60000400000 */
[----:B------:R-:W-:Y:S04]  /*43390*/  STL [R1+0x1e4], R44 ;  /* 0x0001e42c01007387 */ /* 0x000fe80000100800 */
[----:B------:R-:W-:Y:S04]  /*433a0*/  STL [R1+0x1f0], R43 ;  /* 0x0001f02b01007387 */ /* 0x000fe80000100800 */
[----:B------:R1:W-:Y:S01]  /*433b0*/  STL [R1+0x1f4], R0 ;  /* 0x0001f40001007387 */ /* 0x0003e20000100800 */
[----:B------:R-:W-:Y:S02]  /*433c0*/  F2FP.BF16.F32.PACK_AB R80, R80, R38 ;  /* 0x000000265050723e */ /* 0x000fe400000010ff */
[----:B------:R-:W-:-:S02]  /*433d0*/  F2FP.BF16.F32.PACK_AB R84, R84, R69 ;  /* 0x000000455454723e */ /* 0x000fc400000010ff */
[----:B-1----:R-:W-:Y:S02]  /*433e0*/  SHF.L.U32 R0, R203, 0x1f, RZ ;  /* 0x0000001fcb007819 */ /* 0x002fe400000006ff */
[----:B------:R-:W-:Y:S02]  /*433f0*/  F2FP.BF16.F32.PACK_AB R86, R86, R41 ;  /* 0x000000295656723e */ /* 0x000fe400000010ff */
[----:B------:R1:W2:Y:S01]  /*43400*/  SYNCS.PHASECHK.TRANS64.TRYWAIT P2, [UR6+0x160000], R0 ;  /* 0x16000000ff0075a7 */ /* 0x0002a20008040146 */
        /* <DEDUP_REMOVED lines=56> */
[----:B------:R-:W-:Y:S01]  /*43790*/  F2FP.BF16.F32.PACK_AB R26, R26, R22 ;  /* 0x000000161a1a723e */ /* 0x000fe200000010ff */
[----:B-12---:R-:W-:Y:S06]  /*437a0*/  @!P0 BRA `(.L_x_39) ;  /* 0x0000000000048947 */ /* 0x006fec0003800000 */
[----:B------:R-:W-:Y:S01]  /*437b0*/  BPT.TRAP 0x1 ;  /* 0x000000040000795c */ /* 0x000fe20000300000 */
.L_x_39:
[----:B------:R-:W-:Y:S05]  /*437c0*/  @P2 BRA `(.L_x_40) ;  /* 0x0000000000082947 */ /* 0x000fea0003800000 */
[----:B------:R-:W1:Y:S02]  /*437d0*/  SYNCS.PHASECHK.TRANS64.TRYWAIT P2, [UR6+0x160000], R0 ;  /* 0x16000000ff0075a7 */ /* 0x000e640008040146 */
[----:B-1----:R-:W-:Y:S05]  /*437e0*/  @!P2 BRA `(.L_x_41) ;  /* 0x000001e000f4a947 */ /* 0x002fea0003800000 */
.L_x_40:
        /* <DEDUP_REMOVED lines=98> */
[----:B------:R-:W4:Y:S04]  /*43e10*/  LDL.LU.64 R88, [R1] ;  /* 0x0000000001587983 */ /* 0x000f280000300a00 */
[----:B------:R-:W2:Y:S04]  /*43e20*/  LDL.LU.64 R90, [R1+0x8] ;  /* 0x00000800015a7983 */ /* 0x000ea80000300a00 */
[----:B------:R-:W4:Y:S04]  /*43e30*/  LDL.LU.64 R92, [R1+0x10] ;  /* 0x00001000015c7983 */ /* 0x000f280000300a00 */
[----:B-1----:R-:W2:Y:S04]  /*43e40*/  LDL.LU.64 R94, [R1+0x18] ;  /* 0x00001800015e7983 */ /* 0x002ea80000300a00 */
[----:B------:R-:W4:Y:S04]  /*43e50*/  LDL.LU.64 R96, [R1+0x20] ;  /* 0x0000200001607983 */ /* 0x000f280000300a00 */
[----:B------:R-:W2:Y:S04]  /*43e60*/  LDL.LU.64 R98, [R1+0x28] ;  /* 0x0000280001627983 */ /* 0x000ea80000300a00 */
        /* <DEDUP_REMOVED lines=10> */
[----:B---3--:R-:W3:Y:S04]  /*43f10*/  LDL.LU.64 R120, [R1+0x80] ;  /* 0x0000800001787983 */ /* 0x008ee80000300a00 */
        /* <DEDUP_REMOVED lines=177> */
[----:B------:R1:W-:Y:S10]  /*44a30*/  STL [R1+0x638], R3 ;  /* 0x0006380301007387 */ /* 0x0003f40000100800 */
[----:B------:R-:W-:-:S07]  /*44a40*/  ULEA UR6, UR4, UR6, 0xe ;  /* 0x0000000604067291 */ /* 0x000fce000f8e703f */
[----:B------:R-:W-:Y:S01]  /*44a50*/  UMOV UR10, UR6 ;  /* 0x00000006000a7c82 */ /* 0x000fe20008000000 */
[----:B--2---:R-:W-:-:S06]  /*44a60*/  WARPGROUP.ARRIVE ;  /* 0x00000000000079c5 */ /* 0x004fcc0000000000 */
[----:B------:R-:W-:Y:S03]  /*44a70*/  HGMMA.64x256x16.F32.BF16 R88, R84, gdesc[UR8].tnspB, R88, gsb0 ;  /* 0x43e0000854587df0 */ /* 0x000fe60008001858 */
[----:B------:R-:W-:Y:S02]  /*44a80*/  WARPGROUP.DEPBAR.LE gsb0, 0x0 ;  /* 0x00008000000079c5 */ /* 0x000fe40000010000 */
[----:B------:R-:W-:Y:S01]  /*44a90*/  STL.64 [R1+0x200], R88 ;  /* 0x0002005801007387 */ /* 0x000fe20000100a00 */
[----:B------:R-:W-:Y:S01]  /*44aa0*/  MOV R2, R214 ;  /* 0x000000d600027202 */ /* 0x000fe20000000f00 */
[----:B-1----:R-:W-:Y:S01]  /*44ab0*/  IMAD.MOV.U32 R3, RZ, RZ, R213 ;  /* 0x000000ffff037224 */ /* 0x002fe200078e00d5 */
[----:B------:R-:W-:Y:S01]  /*44ac0*/  MOV R0, R215 ;  /* 0x000000d700007202 */ /* 0x000fe20000000f00 */
[----:B------:R-:W-:Y:S01]  /*44ad0*/  STL.64 [R1+0x208], R90 ;  /* 0x0002085a01007387 */ /* 0x000fe20000100a00 */
[----:B------:R-:W-:Y:S01]  /*44ae0*/  MOV R4, R212 ;  /* 0x000000d400047202 */ /* 0x000fe20000000f00 */
[----:B------:R-:W-:Y:S01]  /*44af0*/  IMAD.MOV.U32 R6, RZ, RZ, R210 ;  /* 0x000000ffff067224 */ /* 0x000fe200078e00d2 */
        /* <DEDUP_REMOVED lines=41> */
[----:B------:R1:W-:Y:S01]  /*44d90*/  STL [R1+0x260], R112 ;  /* 0x0002607001007387 */ /* 0x0003e20000100800 */
[----:B------:R-:W-:Y:S01]  /*44da0*/  MOV R38, R178 ;  /* 0x000000b200267202 */ /* 0x000fe20000000f00 */
[----:B------:R-:W-:Y:S01]  /*44db0*/  IMAD.MOV.U32 R39, RZ, RZ, R177 ;  /* 0x000000ffff277224 */ /* 0x000fe200078e00b1 */
[----:B------:R-:W-:Y:S01]  /*44dc0*/  MOV R37, R179 ;  /* 0x000000b300257202 */ /* 0x000fe20000000f00 */
[----:B------:R-:W2:Y:S01]  /*44dd0*/  LDL.LU.64 R214, [R1+0x21a0] ;  /* 0x0021a00001d67983 */ /* 0x000ea20000300a00 */
        /* <DEDUP_REMOVED lines=292> */
[----:B------:R-:W-:Y:S01]  /*46020*/  MOV R192, R44 ;  /* 0x0000002c00c07202 */ /* 0x000fe20000000f00 */
[----:B------:R-:W3:Y:S01]  /*46030*/  LDL.LU R77, [R1+0x1f90] ;  /* 0x001f9000014d7983 */ /* 0x000ee20000300800 */
[----:B------:R-:W-:Y:S02]  /*46040*/  MOV R194, R42 ;  /* 0x0000002a00c27202 */ /* 0x000fe40000000f00 */
[----:B------:R-:W-:Y:S01]  /*46050*/  MOV R195, R41 ;  /* 0x0000002900c37202 */ /* 0x000fe20000000f00 */
[----:B------:R-:W3:Y:S01]  /*46060*/  LDL.LU R78, [R1+0x1f8c] ;  /* 0x001f8c00014e7983 */ /* 0x000ee20000300800 */
[----:B------:R-:W-:Y:S02]  /*46070*/  MOV R197, R39 ;  /* 0x0000002700c57202 */ /* 0x000fe40000000f00 */
        /* <DEDUP_REMOVED lines=25> */
[----:B------:R-:W-:-:S06]  /*46210*/  MOV R234, R2 ;  /* 0x0000000200ea7202 */ /* 0x000fcc0000000f00 */
        /* <DEDUP_REMOVED lines=255> */
[----:B------:R-:W-:Y:S01]  /*47210*/  UMOV UR11, 0x40000040 ;  /* 0x40000040000b7882 */ /* 0x000fe20000000000 */
[----:B---3--:R-:W-:-:S07]  /*47220*/  WARPGROUP.ARRIVE ;  /* 0x00000000000079c5 */ /* 0x008fce0000000000 */
        /* <DEDUP_REMOVED lines=15> */
[----:B------:R-:W-:-:S03]  /*47320*/  MOV R4, R212 ;  /* 0x000000d400047202 */ /* 0x000fc60000000f00 */
[----:B------:R-:W-:Y:S01]  /*47330*/  STL.64 [R1+0x258], R110 ;  /* 0x0002586e01007387 */ /* 0x000fe20000100a00 */
[----:B------:R-:W-:Y:S01]  /*47340*/  MOV R3, R213 ;  /* 0x000000d500037202 */ /* 0x000fe20000000f00 */
[----:B------:R-:W-:Y:S02]  /*47350*/  IMAD.MOV.U32 R5, RZ, RZ, R211 ;  /* 0x000000ffff057224 */ /* 0x000fe400078e00d3 */
[----:B------:R1:W-:Y:S01]  /*47360*/  STL [R1+0x260], R112 ;  /* 0x0002607001007387 */ /* 0x0003e20000100800 */
[----:B------:R-:W-:Y:S01]  /*47370*/  MOV R6, R210 ;  /* 0x000000d200067202 */ /* 0x000fe20000000f00 */
[----:B------:R-:W-:Y:S02]  /*47380*/  IMAD.MOV.U32 R8, RZ, RZ, R208 ;  /* 0x000000ffff087224 */ /* 0x000fe400078e00d0 */
[----:B------:R-:W2:Y:S01]  /*47390*/  LDL.LU.64 R214, [R1+0x1dd0] ;  /* 0x001dd00001d67983 */ /* 0x000ea20000300a00 */
[----:B------:R-:W-:-:S03]  /*473a0*/  MOV R7, R209 ;  /* 0x000000d100077202 */ /* 0x000fc60000000f00 */
[----:B------:R-:W2:Y:S01]  /*473b0*/  LDL.LU.64 R212, [R1+0x1dc8] ;  /* 0x001dc80001d47983 */ /* 0x000ea20000300a00 */
[----:B------:R-:W-:Y:S01]  /*473c0*/  MOV R10, R206 ;  /* 0x000000ce000a7202 */ /* 0x000fe20000000f00 */
[----:B------:R-:W-:Y:S01]  /*473d0*/  IMAD.MOV.U32 R11, RZ, RZ, R205 ;  /* 0x000000ffff0b7224 */ /* 0x000fe200078e00cd */
[----:B------:R-:W-:Y:S01]  /*473e0*/  MOV R9, R207 ;  /* 0x000000cf00097202 */ /* 0x000fe20000000f00 */
[----:B------:R-:W2:Y:S01]  /*473f0*/  LDL.LU.64 R210, [R1+0x1dc0] ;  /* 0x001dc00001d27983 */ /* 0x000ea20000300a00 */
        /* <DEDUP_REMOVED lines=135> */
[----:B------:R-:W-:-:S03]  /*47c70*/  MOV R73, R114 ;  /* 0x0000007200497202 */ /* 0x000fc60000000f00 */
[----:B------:R-:W2:Y:S01]  /*47c80*/  LDL.LU.64 R118, [R1+0x1c50] ;  /* 0x001c500001767983 */ /* 0x000ea20000300a00 */
[----:B------:R-:W-:-:S03]  /*47c90*/  MOV R72, R113 ;  /* 0x0000007100487202 */ /* 0x000fc60000000f00 */
        /* <DEDUP_REMOVED lines=189> */
[----:B------:R-:W-:Y:S01]  /*48870*/  MOV R202, R34 ;  /* 0x0000002200ca7202 */ /* 0x000fe20000000f00 */
[----:B------:R-:W4:Y:S01]  /*48880*/  LDL.LU R64, [R1+0x1bb4] ;  /* 0x001bb40001407983 */ /* 0x000f220000300800 */
[----:B------:R-:W-:Y:S02]  /*48890*/  MOV R204, R32 ;  /* 0x0000002000cc7202 */ /* 0x000fe40000000f00 */
[----:B------:R-:W-:Y:S01]  /*488a0*/  MOV R205, R31 ;  /* 0x0000001f00cd7202 */ /* 0x000fe20000000f00 */
[----:B------:R-:W4:Y:S01]  /*488b0*/  LDL.LU R65, [R1+0x1bb0] ;  /* 0x001bb00001417983 */ /* 0x000f220000300800 */
[----:B------:R-:W-:Y:S02]  /*488c0*/  MOV R207, R29 ;  /* 0x0000001d00cf7202 */ /* 0x000fe40000000f00 */
[----:B------:R-:W-:Y:S01]  /*488d0*/  MOV R208, R28 ;  /* 0x0000001c00d07202 */ /* 0x000fe20000000f00 */
[----:B------:R-:W4:Y:S01]  /*488e0*/  LDL.LU R66, [R1+0x1bac] ;  /* 0x001bac0001427983 */ /* 0x000f220000300800 */
[----:B------:R-:W-:-:S02]  /*488f0*/  MOV R210, R26 ;  /* 0x0000001a00d27202 */ /* 0x000fc40000000f00 */
[----:B------:R-:W-:Y:S01]  /*48900*/  MOV R211, R25 ;  /* 0x0000001900d37202 */ /* 0x000fe20000000f00 */
[----:B------:R-:W4:Y:S01]  /*48910*/  LDL.LU R67, [R1+0x1ba8] ;  /* 0x001ba80001437983 */ /* 0x000f220000300800 */
        /* <DEDUP_REMOVED lines=207> */
[----:B------:R-:W3:Y:S04]  /*49610*/  LDL.LU R121, [R1+0x19f0] ;  /* 0x0019f00001797983 */ /* 0x000ee80000300800 */
[----:B--2---:R-:W-:Y:S04]  /*49620*/  STL [R1+0x828], R124 ;  /* 0x0008287c01007387 */ /* 0x004fe80000100800 */
[----:B---3--:R1:W-:Y:S04]  /*49630*/  STL [R1+0x824], R121 ;  /* 0x0008247901007387 */ /* 0x0083e80000100800 */
        /* <DEDUP_REMOVED lines=383> */
[----:B------:R-:W-:Y:S01]  /*4ae30*/  UMOV UR11, 0x40000040 ;  /* 0x40000040000b7882 */ /* 0x000fe20000000000 */
[----:B----4-:R-:W-:-:S07]  /*4ae40*/  WARPGROUP.ARRIVE ;  /* 0x00000000000079c5 */ /* 0x010fce0000000000 */
        /* <DEDUP_REMOVED lines=185> */
[----:B------:R-:W-:-:S06]  /*4b9e0*/  MOV R235, R0 ;  /* 0x0000000000eb7202 */ /* 0x000fcc0000000f00 */
        /* <DEDUP_REMOVED lines=262> */
[----:B------:R-:W-:-:S03]  /*4ca50*/  MOV R0, R199 ;  /* 0x000000c700007202 */ /* 0x000fc60000000f00 */
[----:B------:R-:W-:Y:S01]  /*4ca60*/  STL.64 [R1+0x50], R92 ;  /* 0x0000505c01007387 */ /* 0x000fe20000100a00 */
[----:B------:R-:W-:Y:S01]  /*4ca70*/  MOV R4, R196 ;  /* 0x000000c400047202 */ /* 0x000fe20000000f00 */
[----:B------:R-:W-:Y:S02]  /*4ca80*/  IMAD.MOV.U32 R3, RZ, RZ, R197 ;  /* 0x000000ffff037224 */ /* 0x000fe400078e00c5 */
[----:B------:R-:W-:Y:S01]  /*4ca90*/  STL.64 [R1+0x58], R94 ;  /* 0x0000585e01007387 */ /* 0x000fe20000100a00 */
[----:B------:R-:W-:Y:S01]  /*4caa0*/  IMAD.MOV.U32 R6, RZ, RZ, R194 ;  /* 0x000000ffff067224 */ /* 0x000fe200078e00c2 */
[----:B------:R-:W-:Y:S02]  /*4cab0*/  MOV R5, R195 ;  /* 0x000000c300057202 */ /* 0x000fe40000000f00 */
[----:B------:R1:W-:Y:S01]  /*4cac0*/  STL [R1+0x60], R96 ;  /* 0x0000606001007387 */ /* 0x0003e20000100800 */
        /* <DEDUP_REMOVED lines=145> */
[----:B------:R-:W-:-:S03]  /*4d3e0*/  MOV R52, R97 ;  /* 0x0000006100347202 */ /* 0x000fc60000000f00 */
        /* <DEDUP_REMOVED lines=2113> */
[----:B------:R2:W-:Y:S04]  /*55800*/  STL.64 [R1+0x190], R208 ;  /* 0x000190d001007387 */ /* 0x0005e80000100a00 */
        /* <DEDUP_REMOVED lines=105> */
[----:B--2---:R-:W-:-:S03]  /*55ea0*/  MOV R208, R124 ;  /* 0x0000007c00d07202 */ /* 0x004fc60000000f00 */
[----:B------:R-:W-:Y:S01]  /*55eb0*/  STL.64 [R1+0x3e0], R192 ;  /* 0x0003e0c001007387 */ /* 0x000fe20000100a00 */
[----:B----4-:R-:W-:-:S03]  /*55ec0*/  MOV R211, R121 ;  /* 0x0000007900d37202 */ /* 0x010fc60000000f00 */
[----:B------:R-:W-:Y:S04]  /*55ed0*/  STL.64 [R1+0x3e8], R194 ;  /* 0x0003e8c201007387 */ /* 0x000fe80000100a00 */
[----:B------:R-:W-:Y:S04]  /*55ee0*/  STL.64 [R1+0x3f0], R196 ;  /* 0x0003f0c401007387 */ /* 0x000fe80000100a00 */
[----:B------:R1:W-:Y:S04]  /*55ef0*/  STL.64 [R1+0x3f8], R198 ;  /* 0x0003f8c601007387 */ /* 0x0003e80000100a00 */
[----:B------:R-:W2:Y:S04]  /*55f00*/  LDL.LU R124, [R1+0x828] ;  /* 0x00082800017c7983 */ /* 0x000ea80000300800 */
[----:B------:R-:W3:Y:S04]  /*55f10*/  LDL.LU R121, [R1+0x824] ;  /* 0x0008240001797983 */ /* 0x000ee80000300800 */
[----:B------:R-:W4:Y:S04]  /*55f20*/  LDL.LU R3, [R1+0x2f0] ;  /* 0x0002f00001037983 */ /* 0x000f280000300800 */
[----:B------:R-:W2:Y:S04]  /*55f30*/  LDL.LU R201, [R1+0x2f4] ;  /* 0x0002f40001c97983 */ /* 0x000ea80000300800 */
[----:B------:R-:W2:Y:S04]  /*55f40*/  LDL.LU R200, [R1+0x2f8] ;  /* 0x0002f80001c87983 */ /* 0x000ea80000300800 */
[----:B-1----:R-:W3:Y:S04]  /*55f50*/  LDL.LU R199, [R1+0x2fc] ;  /* 0x0002fc0001c77983 */ /* 0x002ee80000300800 */
        /* <DEDUP_REMOVED lines=42> */
[----:B------:R-:W-:-:S03]  /*56200*/  MOV R25, R95 ;  /* 0x0000005f00197202 */ /* 0x000fc60000000f00 */
        /* <DEDUP_REMOVED lines=16> */
[----:B------:R-:W4:Y:S01]  /*56310*/  LDL.LU R9, [R1+0x3e0] ;  /* 0x0003e00001097983 */ /* 0x000f220000300800 */
[----:B------:R-:W-:-:S03]  /*56320*/  MOV R234, R98 ;  /* 0x0000006200ea7202 */ /* 0x000fc60000000f00 */
[----:B------:R-:W4:Y:S01]  /*56330*/  LDL.LU R8, [R1+0x3e4] ;  /* 0x0003e40001087983 */ /* 0x000f220000300800 */
[----:B------:R-:W-:Y:S01]  /*56340*/  IMAD.MOV.U32 R233, RZ, RZ, R99 ;  /* 0x000000ffffe97224 */ /* 0x000fe200078e0063 */
[----:B------:R-:W-:Y:S02]  /*56350*/  MOV R232, R100 ;  /* 0x0000006400e87202 */ /* 0x000fe40000000f00 */
        /* <DEDUP_REMOVED lines=9> */
[----:B------:R-:W-:Y:S01]  /*563f0*/  MOV R226, R106 ;  /* 0x0000006a00e27202 */ /* 0x000fe20000000f00 */
[----:B------:R-:W-:Y:S02]  /*56400*/  IMAD.MOV.U32 R224, RZ, RZ, R108 ;  /* 0x000000ffffe07224 */ /* 0x000fe400078e006c */
[----:B------:R-:W4:Y:S01]  /*56410*/  LDL.LU R2, [R1+0x3f8] ;  /* 0x0003f80001027983 */ /* 0x000f220000300800 */
[----:B------:R-:W-:-:S03]  /*56420*/  MOV R225, R107 ;  /* 0x0000006b00e17202 */ /* 0x000fc60000000f00 */
[----:B------:R-:W4:Y:S01]  /*56430*/  LDL.LU R0, [R1+0x3fc] ;  /* 0x0003fc0001007983 */ /* 0x000f220000300800 */
        /* <DEDUP_REMOVED lines=19> */
[----:B------:R-:W-:Y:S02]  /*56570*/  IMAD.MOV.U32 R209, RZ, RZ, R123 ;  /* 0x000000ffffd17224 */ /* 0x000fe400078e007b */
        /* <DEDUP_REMOVED lines=109> */
[----:B------:R-:W-:Y:S01]  /*56c50*/  IMAD.MOV.U32 R26, RZ, RZ, R96 ;  /* 0x000000ffff1a7224 */ /* 0x000fe200078e0060 */
[----:B------:R-:W-:Y:S01]  /*56c60*/  MOV R24, R94 ;  /* 0x0000005e00187202 */ /* 0x000fe20000000f00 */
[----:B--2---:R-:W-:-:S06]  /*56c70*/  WARPGROUP.ARRIVE ;  /* 0x00000000000079c5 */ /* 0x004fcc0000000000 */
[----:B------:R-:W-:Y:S03]  /*56c80*/  HGMMA.64x256x16.F32.BF16 R108, R28, gdesc[UR8].tnspB, R108, gsb0 ;  /* 0x43e000081c6c7df0 */ /* 0x000fe6000800186c */
[----:B------:R-:W-:Y:S02]  /*56c90*/  WARPGROUP.DEPBAR.LE gsb0, 0x0 ;  /* 0x00008000000079c5 */ /* 0x000fe40000010000 */
        /* <DEDUP_REMOVED lines=43> */
[----:B------:R-:W-:-:S03]  /*56f50*/  IMAD.MOV.U32 R28, RZ, RZ, R108 ;  /* 0x000000ffff1c7224 */ /* 0x000fc600078e006c */
        /* <DEDUP_REMOVED lines=53> */
[----:B------:R-:W4:Y:S01]  /*572b0*/  LDL.LU.64 R158, [R1+0x6e8] ;  /* 0x0006e800019e7983 */ /* 0x000f220000300a00 */
[----:B------:R-:W-:-:S03]  /*572c0*/  MOV R41, R121 ;  /* 0x0000007900297202 */ /* 0x000fc60000000f00 */
[----:B------:R-:W4:Y:S04]  /*572d0*/  LDL.LU.64 R156, [R1+0x6e0] ;  /* 0x0006e000019c7983 */ /* 0x000f280000300a00 */
[----:B------:R-:W2:Y:S04]  /*572e0*/  LDL.LU R124, [R1+0x6d8] ;  /* 0x0006d800017c7983 */ /* 0x000ea80000300800 */
[----:B------:R-:W3:Y:S01]  /*572f0*/  LDL.LU R121, [R1+0x6d4] ;  /* 0x0006d40001797983 */ /* 0x000ee20000300800 */
[----:B------:R-:W-:Y:S01]  /*57300*/  MOV R29, R109 ;  /* 0x0000006d001d7202 */ /* 0x000fe20000000f00 */
[----:B------:R-:W-:Y:S01]  /*57310*/  IMAD.MOV.U32 R31, RZ, RZ, R111 ;  /* 0x000000ffff1f7224 */ /* 0x000fe200078e006f */
[----:B------:R-:W-:Y:S01]  /*57320*/  MOV R30, R110 ;  /* 0x0000006e001e7202 */ /* 0x000fe20000000f00 */
        /* <DEDUP_REMOVED lines=83> */
[----:B------:R-:W4:Y:S04]  /*57860*/  LDL.LU R152, [R1+0x1f0] ;  /* 0x0001f00001987983 */ /* 0x000f280000300800 */
[----:B------:R-:W4:Y:S04]  /*57870*/  LDL.LU R153, [R1+0x1f4] ;  /* 0x0001f40001997983 */ /* 0x000f280000300800 */
[----:B------:R-:W4:Y:S04]  /*57880*/  LDL.LU R154, [R1+0x1f8] ;  /* 0x0001f800019a7983 */ /* 0x000f280000300800 */
[----:B------:R-:W4:Y:S04]  /*57890*/  LDL.LU R155, [R1+0x1fc] ;  /* 0x0001fc00019b7983 */ /* 0x000f280000300800 */
[----:B--2---:R1:W-:Y:S01]  /*578a0*/  STL [R1+0x434], R124 ;  /* 0x0004347c01007387 */ /* 0x0043e20000100800 */
[----:B---3--:R-:W-:-:S03]  /*578b0*/  F2FP.BF16.F32.PACK_AB R27, R95, R121 ;  /* 0x000000795f1b723e */ /* 0x008fc600000010ff */
[----:B------:R-:W2:Y:S04]  /*578c0*/  LDL.LU R95, [R1+0x10c] ;  /* 0x00010c00015f7983 */ /* 0x000ea80000300800 */
[----:B------:R-:W3:Y:S04]  /*578d0*/  LDL.LU R121, [R1+0x174] ;  /* 0x0001740001797983 */ /* 0x000ee80000300800 */
[----:B-1----:R-:W2:Y:S04]  /*578e0*/  LDL.LU R124, [R1+0x180] ;  /* 0x00018000017c7983 */ /* 0x002ea80000300800 */
        /* <DEDUP_REMOVED lines=167> */
[----:B------:R-:W-:Y:S01]  /*58360*/  MOV R110, R180 ;  /* 0x000000b4006e7202 */ /* 0x000fe20000000f00 */
[----:B------:R1:W5:Y:S01]  /*58370*/  LDL.LU R234, [R1+0x6c0] ;  /* 0x0006c00001ea7983 */ /* 0x0003620000300800 */
[----:B------:R-:W-:Y:S02]  /*58380*/  MOV R112, R178 ;  /* 0x000000b200707202 */ /* 0x000fe40000000f00 */
[----:B------:R-:W-:Y:S01]  /*58390*/  MOV R113, R177 ;  /* 0x000000b100717202 */ /* 0x000fe20000000f00 */
[----:B------:R1:W5:Y:S01]  /*583a0*/  LDL.LU R233, [R1+0x6bc] ;  /* 0x0006bc0001e97983 */ /* 0x0003620000300800 */
[----:B------:R-:W-:Y:S02]  /*583b0*/  MOV R115, R175 ;  /* 0x000000af00737202 */ /* 0x000fe40000000f00 */
        /* <DEDUP_REMOVED lines=264> */
.L_x_42:
[----:B------:R-:W-:-:S04]  /*59440*/  ULEA UR6, UR60, UR61, 0x3 ;  /* 0x0000003d3c067291 */ /* 0x000fc8000f8e183f */
[----:B------:R-:W-:-:S04]  /*59450*/  UIADD3 UR6, UR6, 0x160028, URZ ;  /* 0x0016002806067890 */ /* 0x000fc8000fffe03f */
[----:B------:R-:W-:-:S09]  /*59460*/  UPRMT UR6, URZ, 0x654, UR6 ;  /* 0x000006543f067896 */ /* 0x000fd20008000006 */
[----:B------:R-:W-:Y:S01]  /*59470*/  SYNCS.ARRIVE.TRANS64.RED.A1T0 RZ, [UR6], RZ ;  /* 0x000000ffffff79a7 */ /* 0x000fe20008100406 */
[----:B------:R-:W-:Y:S05]  /*59480*/  @P1 BRA `(.L_x_43) ;  /* 0x0000000000041947 */ /* 0x000fea0003800000 */
[----:B------:R-:W-:Y:S01]  /*59490*/  BPT.TRAP 0x1 ;  /* 0x000000040000795c */ /* 0x000fe20000300000 */
.L_x_43:
[----:B------:R-:W-:-:S04]  /*594a0*/  UIADD3 UR6, UR60, 0x1, URZ ;  /* 0x000000013c067890 */ /* 0x000fc8000fffe03f */
[----:B------:R-:W-:-:S04]  /*594b0*/  UISETP.NE.AND UP0, UPT, UR6, 0x5, UPT ;  /* 0x000000050600788c */ /* 0x000fc8000bf05270 */
[----:B------:R-:W-:Y:S01]  /*594c0*/  USEL UR6, UR6, URZ, UP0 ;  /* 0x0000003f06067287 */ /* 0x000fe20008000000 */
[----:B------:R-:W-:Y:S11]  /*594d0*/  @!P0 BRA `(.L_x_44) ;  /* 0x0000000000048947 */ /* 0x000ff60003800000 */
[----:B------:R-:W-:Y:S01]  /*594e0*/  BPT.TRAP 0x1 ;  /* 0x000000040000795c */ /* 0x000fe20000300000 */
.L_x_44:
[----:B------:R-:W-:-:S04]  /*594f0*/  ULEA UR10, UR6, UR61, 0x3 ;  /* 0x0000003d060a7291 */ /* 0x000fc8000f8e183f */
[----:B------:R-:W-:-:S04]  /*59500*/  UIADD3 UR10, UR10, 0x160028, URZ ;  /* 0x001600280a0a7890 */ /* 0x000fc8000fffe03f */
[----:B------:R-:W-:-:S09]  /*59510*/  UPRMT UR10, URZ, 0x654, UR10 ;  /* 0x000006543f0a7896 */ /* 0x000fd2000800000a */
[----:B------:R-:W-:Y:S01]  /*59520*/  SYNCS.ARRIVE.TRANS64.RED.A1T0 RZ, [UR10], RZ ;  /* 0x000000ffffff79a7 */ /* 0x000fe2000810040a */
[----:B------:R-:W-:Y:S05]  /*59530*/  @P1 BRA `(.L_x_45) ;  /* 0x0000000000041947 */ /* 0x000fea0003800000 */
[----:B------:R-:W-:Y:S01]  /*59540*/  BPT.TRAP 0x1 ;  /* 0x000000040000795c */ /* 0x000fe20000300000 */
.L_x_45:
[----:B------:R-:W-:Y:S01]  /*59550*/  UIADD3 UR4, UR4, 0x1, URZ ;  /* 0x0000000104047890 */ /* 0x000fe2000fffe03f */
[C---:B-----5:R-:W-:Y:S01]  /*59560*/  ISETP.GT.AND P2, PT, R202.reuse, 0x1, PT ;  /* 0x00000001ca00780c */ /* 0x060fe20003f44270 */
[----:B------:R-:W-:Y:S01]  /*59570*/  UIADD3 UR6, UR6, 0x1, URZ ;  /* 0x0000000106067890 */ /* 0x000fe2000fffe03f */
[----:B------:R-:W-:Y:S01]  /*59580*/  VIADD R2, R202, 0xffffffff ;  /* 0xffffffffca027836 */ /* 0x000fe20000000000 */
[----:B------:R-:W-:Y:S01]  /*59590*/  UISETP.NE.AND UP1, UPT, UR4, 0x5, UPT ;  /* 0x000000050400788c */ /* 0x000fe2000bf25270 */
[----:B------:R-:W-:Y:S01]  /*595a0*/  IADD3 R3, R3, 0x100, RZ ;  /* 0x0000010003037810 */ /* 0x000fe20007ffe0ff */
[----:B------:R-:W-:Y:S01]  /*595b0*/  UISETP.NE.AND UP0, UPT, UR6, 0x5, UPT ;  /* 0x000000050600788c */ /* 0x000fe2000bf05270 */
[----:B------:R-:W-:Y:S01]  /*595c0*/  IMAD.MOV.U32 R198, RZ, RZ, R156 ;  /* 0x000000ffffc67224 */ /* 0x000fe200078e009c */
[----:B------:R-:W-:Y:S01]  /*595d0*/  USEL UR10, URZ, 0x1, UP1 ;  /* 0x000000013f0a7887 */ /* 0x000fe20008800000 */
[----:B------:R-:W-:Y:S01]  /*595e0*/  MOV R202, R2 ;  /* 0x0000000200ca7202 */ /* 0x000fe20000000f00 */
[----:B------:R-:W-:Y:S01]  /*595f0*/  USEL UR60, UR6, URZ, UP0 ;  /* 0x0000003f063c7287 */ /* 0x000fe20008000000 */
[----:B------:R-:W-:Y:S01]  /*59600*/  MOV R157, R124 ;  /* 0x0000007c009d7202 */ /* 0x000fe20000000f00 */
[----:B------:R-:W-:-:S02]  /*59610*/  USEL UR4, UR4, URZ, UP1 ;  /* 0x0000003f04047287 */ /* 0x000fc40008800000 */
[----:B------:R-:W-:Y:S01]  /*59620*/  LOP3.LUT R0, R203, UR10, RZ, 0x3c, !PT ;  /* 0x0000000acb007c12 */ /* 0x000fe2000f8e3cff */
[----:B------:R-:W-:Y:S09]  /*59630*/  @P2 BRA `(.L_x_46) ;  /* 0xfffffe1000402947 */ /* 0x000ff2000383ffff */
.L_x_35:
[----:B------:R-:W2:Y:S01]  /*59640*/  SHFL.BFLY PT, R0, R205, 0x1, 0x1f ;  /* 0x0c201f00cd007f89 */ /* 0x000ea200000e0000 */
[----:B------:R-:W-:Y:S01]  /*59650*/  BSSY B0, `(.L_x_47) ;  /* 0x0000025000007945 */ /* 0x000fe20003800000 */
[----:B------:R-:W-:Y:S01]  /*59660*/  MOV R10, 0x7f800000 ;  /* 0x7f800000000a7802 */ /* 0x000fe20000000f00 */
[----:B------:R-:W-:Y:S01]  /*59670*/  IMAD.MOV.U32 R9, RZ, RZ, 0x3f800000 ;  /* 0x3f800000ff097424 */ /* 0x000fe200078e00ff */
[----:B------:R-:W3:Y:S01]  /*59680*/  SHFL.BFLY PT, R2, R204, 0x1, 0x1f ;  /* 0x0c201f00cc027f89 */ /* 0x000ee200000e0000 */
[----:B------:R-:W-:Y:S01]  /*59690*/  MOV R8, 0x7f800000 ;  /* 0x7f80000000087802 */ /* 0x000fe20000000f00 */
[----:B--2---:R-:W-:Y:S01]  /*596a0*/  FADD R205, R0, R205 ;  /* 0x000000cd00cd7221 */ /* 0x004fe20000000000 */
[----:B---3--:R-:W-:-:S04]  /*596b0*/  FADD R204, R2, R204 ;  /* 0x000000cc02cc7221 */ /* 0x008fc80000000000 */
[----:B------:R-:W2:Y:S04]  /*596c0*/  SHFL.BFLY PT, R0, R205, 0x2, 0x1f ;  /* 0x0c401f00cd007f89 */ /* 0x000ea800000e0000 */
[----:B------:R-:W3:Y:S01]  /*596d0*/  SHFL.BFLY PT, R11, R204, 0x2, 0x1f ;  /* 0x0c401f00cc0b7f89 */ /* 0x000ee200000e0000 */
[C---:B--2---:R-:W-:Y:S01]  /*596e0*/  FSETP.NE.AND P0, PT, R205.reuse, -R0, PT ;  /* 0x80000000cd00720b */ /* 0x044fe20003f05000 */
[----:B------:R-:W-:Y:S01]  /*596f0*/  FADD R205, R205, R0 ;  /* 0x00000000cdcd7221 */ /* 0x000fe20000000000 */
[----:B------:R-:W-:Y:S01]  /*59700*/  MOV R0, 0x3f800000 ;  /* 0x3f80000000007802 */ /* 0x000fe20000000f00 */
[----:B---3--:R-:W-:-:S10]  /*59710*/  FADD R4, R204, R11 ;  /* 0x0000000bcc047221 */ /* 0x008fd40000000000 */
[----:B------:R-:W-:Y:S05]  /*59720*/  @!P0 BRA `(.L_x_48) ;  /* 0x00000000005c8947 */ /* 0x000fea0003800000 */
[----:B------:R-:W-:Y:S01]  /*59730*/  IMAD.MOV.U32 R0, RZ, RZ, R205 ;  /* 0x000000ffff007224 */ /* 0x000fe200078e00cd */
[----:B------:R-:W-:Y:S04]  /*59740*/  BSSY B1, `(.L_x_49) ;  /* 0x000000d000017945 */ /* 0x000fe80003800000 */
[----:B------:R-:W-:-:S04]  /*59750*/  IADD3 R2, R0, 0x1800000, RZ ;  /* 0x0180000000027810 */ /* 0x000fc80007ffe0ff */
[----:B------:R-:W-:-:S04]  /*59760*/  LOP3.LUT R2, R2, 0x7f800000, RZ, 0xc0, !PT ;  /* 0x7f80000002027812 */ /* 0x000fc800078ec0ff */
[----:B------:R-:W-:-:S13]  /*59770*/  ISETP.GT.U32.AND P0, PT, R2, 0x1ffffff, PT ;  /* 0x01ffffff0200780c */ /* 0x000fda0003f04070 */
[----:B------:R-:W-:Y:S05]  /*59780*/  @P0 BRA `(.L_x_50) ;  /* 0x0000000000100947 */ /* 0x000fea0003800000 */
[----:B------:R-:W-:-:S07]  /*59790*/  MOV R7, 0x597b0 ;  /* 0x000597b000077802 */ /* 0x000fce0000000f00 */
[----:B-1----:R-:W-:Y:S05]  /*597a0*/  CALL.REL.NOINC `($__internal_0_$__cuda_sm20_rcp_rn_f32_slowpath) ;  /* 0x0000008400b47944 */ /* 0x002fea0003c00000 */
[----:B------:R-:W-:Y:S01]  /*597b0*/  MOV R2, R5 ;  /* 0x0000000500027202 */ /* 0x000fe20000000f00 */
[----:B------:R-:W-:Y:S06]  /*597c0*/  BRA `(.L_x_51) ;  /* 0x0000000000107947 */ /* 0x000fec0003800000 */
.L_x_50:
[----:B------:R-:W2:Y:S02]  /*597d0*/  MUFU.RCP R2, R0 ;  /* 0x0000000000027308 */ /* 0x000ea40000001000 */
[----:B--2---:R-:W-:-:S04]  /*597e0*/  FFMA R3, R0, R2, -1 ;  /* 0xbf80000000037423 */ /* 0x004fc80000000002 */
[----:B------:R-:W-:-:S04]  /*597f0*/  FADD.FTZ R3, -R3, -RZ ;  /* 0x800000ff03037221 */ /* 0x000fc80000010100 */
[----:B------:R-:W-:-:S07]  /*59800*/  FFMA R2, R2, R3, R2 ;  /* 0x0000000302027223 */ /* 0x000fce0000000002 */
.L_x_51:
[----:B------:R-:W-:Y:S05]  /*59810*/  BSYNC B1 ;  /* 0x0000000000017941 */ /* 0x000fea0003800000 */
.L_x_49:
[----:B------:R-:W-:Y:S01]  /*59820*/  FSETP.GEU.AND P0, PT, |R0|, 1.175494350822287508e-38, PT ;  /* 0x008000000000780b */ /* 0x000fe20003f0e200 */
[----:B------:R-:W-:-:S12]  /*59830*/  ULDC UR4, c[0x0][0x600] ;  /* 0x0001800000047ab9 */ /* 0x000fd80000000800 */
[----:B------:R-:W-:-:S06]  /*59840*/  @!P0 FMUL R0, R0, 16777216 ;  /* 0x4b80000000008820 */ /* 0x000fcc0000400000 */
[----:B------:R-:W2:Y:S02]  /*59850*/  MUFU.LG2 R0, R0 ;  /* 0x0000000000007308 */ /* 0x000ea40000000c00 */
[----:B--2---:R-:W-:-:S04]  /*59860*/  @!P0 FADD R0, R0, -24 ;  /* 0xc1c0000000008421 */ /* 0x004fc80000000000 */
[----:B------:R-:W-:-:S04]  /*59870*/  FMUL R0, R0, 0.69314718246459960938 ;  /* 0x3f31721800007820 */ /* 0x000fc80000400000 */
[----:B------:R-:W-:Y:S01]  /*59880*/  FFMA R8, R156, UR4, R0 ;  /* 0x000000049c087c23 */ /* 0x000fe20008000000 */
[----:B------:R-:W-:-:S07]  /*59890*/  IMAD.MOV.U32 R0, RZ, RZ, R2 ;  /* 0x000000ffff007224 */ /* 0x000fce00078e0002 */
.L_x_48:
[----:B------:R-:W-:Y:S05]  /*598a0*/  BSYNC B0 ;  /* 0x0000000000007941 */ /* 0x000fea0003800000 */
.L_x_47:
[----:B------:R-:W2:Y:S01]  /*598b0*/  LDL.LU R68, [R1+0x200] ;  /* 0x0002000001447983 */ /* 0x000ea20000300800 */
[----:B------:R-:W-:-:S03]  /*598c0*/  ULDC UR4, c[0x0][0x608] ;  /* 0x0001820000047ab9 */ /* 0x000fc60000000800 */
[----:B------:R-:W3:Y:S04]  /*598d0*/  LDL.LU R64, [R1+0x204] ;  /* 0x0002040001407983 */ /* 0x000ee80000300800 */
[----:B------:R-:W4:Y:S04]  /*598e0*/  LDL.LU R60, [R1+0x210] ;  /* 0x00021000013c7983 */ /* 0x000f280000300800 */
        /* <DEDUP_REMOVED lines=53> */
[----:B------:R-:W1:Y:S04]  /*59c40*/  LDL.LU R15, [R1+0x3c0] ;  /* 0x0003c000010f7983 */ /* 0x000e680000300800 */
[----:B------:R-:W5:Y:S04]  /*59c50*/  LDL.LU R14, [R1+0x3c4] ;  /* 0x0003c400010e7983 */ /* 0x000f680000300800 */
[----:B------:R-:W5:Y:S04]  /*59c60*/  LDL.LU R13, [R1+0x3d0] ;  /* 0x0003d000010d7983 */ /* 0x000f680000300800 */
[----:B------:R-:W5:Y:S04]  /*59c70*/  LDL.LU R12, [R1+0x3d4] ;  /* 0x0003d400010c7983 */ /* 0x000f680000300800 */
[----:B------:R-:W5:Y:S04]  /*59c80*/  LDL.LU R7, [R1+0x3e0] ;  /* 0x0003e00001077983 */ /* 0x000f680000300800 */
[----:B------:R-:W5:Y:S04]  /*59c90*/  LDL.LU R6, [R1+0x3e4] ;  /* 0x0003e40001067983 */ /* 0x000f680000300800 */
[----:B------:R-:W5:Y:S04]  /*59ca0*/  LDL.LU R3, [R1+0x3f0] ;  /* 0x0003f00001037983 */ /* 0x000f680000300800 */
[----:B------:R-:W5:Y:S01]  /*59cb0*/  LDL.LU R2, [R1+0x3f4] ;  /* 0x0003f40001027983 */ /* 0x000f620000300800 */
[----:B------:R-:W-:Y:S01]  /*59cc0*/  FMUL R0, R0, UR4 ;  /* 0x0000000400007c20 */ /* 0x000fe20008400000 */
[----:B------:R-:W-:Y:S01]  /*59cd0*/  FSETP.NE.AND P0, PT, R204, -R11, PT ;  /* 0x8000000bcc00720b */ /* 0x000fe20003f05000 */
[----:B------:R-:W-:Y:S02]  /*59ce0*/  BSSY B0, `(.L_x_52) ;  /* 0x00000fd000007945 */ /* 0x000fe40003800000 */
[-C--:B--2---:R-:W-:Y:S01]  /*59cf0*/  FMUL R68, R68, R0.reuse ;  /* 0x0000000044447220 */ /* 0x084fe20000400000 */
[-C--:B---3--:R-:W-:Y:S01]  /*59d00*/  FMUL R64, R64, R0.reuse ;  /* 0x0000000040407220 */ /* 0x088fe20000400000 */
[-C--:B----4-:R-:W-:Y:S01]  /*59d10*/  FMUL R60, R60, R0.reuse ;  /* 0x000000003c3c7220 */ /* 0x090fe20000400000 */
        /* <DEDUP_REMOVED lines=28> */
[----:B------:R-:W-:-:S02]  /*59ee0*/  FMUL R205, R40, R0 ;  /* 0x0000000028cd7220 */ /* 0x000fc40000400000 */
[----:B------:R-:W2:Y:S01]  /*59ef0*/  LDL.LU R40, [R1] ;  /* 0x0000000001287983 */ /* 0x000ea20000300800 */
[----:B------:R-:W-:-:S03]  /*59f00*/  FMUL R202, R39, R0 ;  /* 0x0000000027ca7220 */ /* 0x000fc60000400000 */
[----:B------:R-:W3:Y:S01]  /*59f10*/  LDL.LU R39, [R1+0x4] ;  /* 0x0000040001277983 */ /* 0x000ee20000300800 */
[----:B------:R-:W-:-:S03]  /*59f20*/  FMUL R201, R38, R0 ;  /* 0x0000000026c97220 */ /* 0x000fc60000400000 */
[----:B------:R-:W4:Y:S01]  /*59f30*/  LDL.LU R38, [R1+0x10] ;  /* 0x0000100001267983 */ /* 0x000f220000300800 */
[----:B------:R-:W-:-:S03]  /*59f40*/  FMUL R198, R37, R0 ;  /* 0x0000000025c67220 */ /* 0x000fc60000400000 */
[----:B------:R-:W5:Y:S01]  /*59f50*/  LDL.LU R37, [R1+0x14] ;  /* 0x0000140001257983 */ /* 0x000f620000300800 */
[----:B------:R-:W-:-:S03]  /*59f60*/  FMUL R197, R36, R0 ;  /* 0x0000000024c57220 */ /* 0x000fc60000400000 */
[----:B------:R-:W2:Y:S01]  /*59f70*/  LDL.LU R36, [R1+0x20] ;  /* 0x0000200001247983 */ /* 0x000ea20000300800 */
[----:B------:R-:W-:-:S03]  /*59f80*/  FMUL R194, R35, R0 ;  /* 0x0000000023c27220 */ /* 0x000fc60000400000 */
[----:B------:R-:W3:Y:S01]  /*59f90*/  LDL.LU R35, [R1+0x24] ;  /* 0x0000240001237983 */ /* 0x000ee20000300800 */
        /* <DEDUP_REMOVED lines=38> */
[----:B-1----:R-:W-:-:S03]  /*5a200*/  FMUL R154, R15, R0 ;  /* 0x000000000f9a7220 */ /* 0x002fc60000400000 */
        /* <DEDUP_REMOVED lines=15> */
[-C--:B----4-:R-:W-:Y:S01]  /*5a300*/  FMUL R134, R38, R0.reuse ;  /* 0x0000000026867220 */ /* 0x090fe20000400000 */
[-C--:B-----5:R-:W-:Y:S01]  /*5a310*/  FMUL R133, R37, R0.reuse ;  /* 0x0000000025857220 */ /* 0x0a0fe20000400000 */
[-C--:B--2---:R-:W-:Y:S01]  /*5a320*/  FMUL R130, R36, R0.reuse ;  /* 0x0000000024827220 */ /* 0x084fe20000400000 */
[-C--:B---3--:R-:W-:Y:S01]  /*5a330*/  FMUL R129, R35, R0.reuse ;  /* 0x0000000023817220 */ /* 0x088fe20000400000 */
        /* <DEDUP_REMOVED lines=15> */
[----:B------:R-:W-:-:S04]  /*5a430*/  FMUL R12, R12, R0 ;  /* 0x000000000c0c7220 */ /* 0x000fc80000400000 */
[----:B------:R1:W-:Y:S01]  /*5a440*/  STL [R1+0x4], R14 ;  /* 0x0000040e01007387 */ /* 0x0003e20000100800 */
[----:B------:R-:W-:-:S03]  /*5a450*/  FMUL R7, R7, R0 ;  /* 0x0000000007077220 */ /* 0x000fc60000400000 */
[----:B------:R2:W-:Y:S01]  /*5a460*/  STL [R1+0x14], R12 ;  /* 0x0000140c01007387 */ /* 0x0005e20000100800 */
[----:B------:R-:W-:-:S03]  /*5a470*/  FMUL R6, R6, R0 ;  /* 0x0000000006067220 */ /* 0x000fc60000400000 */
[----:B------:R3:W-:Y:S01]  /*5a480*/  STL [R1], R7 ;  /* 0x0000000701007387 */ /* 0x0007e20000100800 */
[----:B------:R-:W-:-:S03]  /*5a490*/  FMUL R3, R3, R0 ;  /* 0x0000000003037220 */ /* 0x000fc60000400000 */
[----:B------:R4:W-:Y:S01]  /*5a4a0*/  STL [R1+0x24], R6 ;  /* 0x0000240601007387 */ /* 0x0009e20000100800 */
[----:B------:R-:W-:-:S03]  /*5a4b0*/  FMUL R2, R2, R0 ;  /* 0x0000000002027220 */ /* 0x000fc60000400000 */
[----:B------:R-:W5:Y:S04]  /*5a4c0*/  LDL.LU R38, [R1+0x104] ;  /* 0x0001040001267983 */ /* 0x000f680000300800 */
[----:B------:R4:W-:Y:S04]  /*5a4d0*/  STL [R1+0x10], R3 ;  /* 0x0000100301007387 */ /* 0x0009e80000100800 */
[----:B------:R-:W5:Y:S04]  /*5a4e0*/  LDL.LU R37, [R1+0x110] ;  /* 0x0001100001257983 */ /* 0x000f680000300800 */
[----:B------:R4:W-:Y:S04]  /*5a4f0*/  STL [R1+0x34], R2 ;  /* 0x0000340201007387 */ /* 0x0009e80000100800 */
        /* <DEDUP_REMOVED lines=12> */
[----:B------:R-:W-:-:S03]  /*5a5c0*/  FMUL R98, R20, R0 ;  /* 0x0000000014627220 */ /* 0x000fc60000400000 */
        /* <DEDUP_REMOVED lines=10> */
[----:B------:R-:W5:Y:S04]  /*5a670*/  LDL.LU R19, [R1+0x1a0] ;  /* 0x0001a00001137983 */ /* 0x000f680000300800 */
[----:B------:R-:W5:Y:S01]  /*5a680*/  LDL.LU R18, [R1+0x1a4] ;  /* 0x0001a40001127983 */ /* 0x000f620000300800 */
[----:B------:R-:W-:-:S03]  /*5a690*/  FMUL R235, R13, R0 ;  /* 0x000000000deb7220 */ /* 0x000fc60000400000 */
[----:B------:R-:W5:Y:S04]  /*5a6a0*/  LDL.LU R17, [R1+0x1b0] ;  /* 0x0001b00001117983 */ /* 0x000f680000300800 */
[----:B------:R-:W5:Y:S04]  /*5a6b0*/  LDL.LU R16, [R1+0x1b4] ;  /* 0x0001b40001107983 */ /* 0x000f680000300800 */
[----:B------:R-:W5:Y:S04]  /*5a6c0*/  LDL.LU R15, [R1+0x1c0] ;  /* 0x0001c000010f7983 */ /* 0x000f680000300800 */
[----:B-1----:R-:W5:Y:S04]  /*5a6d0*/  LDL.LU R14, [R1+0x1c4] ;  /* 0x0001c400010e7983 */ /* 0x002f680000300800 */
[----:B------:R-:W5:Y:S04]  /*5a6e0*/  LDL.LU R13, [R1+0x1d0] ;  /* 0x0001d000010d7983 */ /* 0x000f680000300800 */
[----:B--2---:R-:W2:Y:S04]  /*5a6f0*/  LDL.LU R12, [R1+0x1d4] ;  /* 0x0001d400010c7983 */ /* 0x004ea80000300800 */
[----:B---3--:R-:W3:Y:S04]  /*5a700*/  LDL.LU R7, [R1+0x1e0] ;  /* 0x0001e00001077983 */ /* 0x008ee80000300800 */
[----:B----4-:R-:W4:Y:S04]  /*5a710*/  LDL.LU R6, [R1+0x1e4] ;  /* 0x0001e40001067983 */ /* 0x010f280000300800 */
[----:B------:R-:W4:Y:S04]  /*5a720*/  LDL.LU R3, [R1+0x1f0] ;  /* 0x0001f00001037983 */ /* 0x000f280000300800 */
[----:B------:R-:W4:Y:S01]  /*5a730*/  LDL.LU R2, [R1+0x1f4] ;  /* 0x0001f40001027983 */ /* 0x000f220000300800 */
[-C--:B------:R-:W-:Y:S01]  /*5a740*/  FMUL R138, R40, R0.reuse ;  /* 0x00000000288a7220 */ /* 0x080fe20000400000 */
[-C--:B------:R-:W-:Y:S01]  /*5a750*/  FMUL R137, R39, R0.reuse ;  /* 0x0000000027897220 */ /* 0x080fe20000400000 */
[-C--:B-----5:R-:W-:Y:S01]  /*5a760*/  FMUL R38, R38, R0.reuse ;  /* 0x0000000026267220 */ /* 0x0a0fe20000400000 */
[----:B------:R-:W-:-:S04]  /*5a770*/  FMUL R37, R37, R0 ;  /* 0x0000000025257220 */ /* 0x000fc80000400000 */
        /* <DEDUP_REMOVED lines=49> */
[----:B--2---:R-:W-:-:S03]  /*5aa90*/  FMUL R12, R12, R0 ;  /* 0x000000000c0c7220 */ /* 0x004fc60000400000 */
[----:B------:R1:W-:Y:S01]  /*5aaa0*/  STL [R1+0x104], R13 ;  /* 0x0001040d01007387 */ /* 0x0003e20000100800 */
[----:B---3--:R-:W-:-:S03]  /*5aab0*/  FMUL R7, R7, R0 ;  /* 0x0000000007077220 */ /* 0x008fc60000400000 */
[----:B------:R1:W-:Y:S01]  /*5aac0*/  STL [R1+0xf0], R12 ;  /* 0x0000f00c01007387 */ /* 0x0003e20000100800 */
[----:B----4-:R-:W-:-:S03]  /*5aad0*/  FMUL R6, R6, R0 ;  /* 0x0000000006067220 */ /* 0x010fc60000400000 */
[----:B------:R1:W-:Y:S01]  /*5aae0*/  STL [R1+0x114], R7 ;  /* 0x0001140701007387 */ /* 0x0003e20000100800 */
[----:B------:R-:W-:-:S03]  /*5aaf0*/  FMUL R3, R3, R0 ;  /* 0x0000000003037220 */ /* 0x000fc60000400000 */
[----:B------:R1:W-:Y:S01]  /*5ab00*/  STL [R1+0x100], R6 ;  /* 0x0001000601007387 */ /* 0x0003e20000100800 */
[----:B------:R-:W-:-:S03]  /*5ab10*/  FMUL R0, R2, R0 ;  /* 0x0000000002007220 */ /* 0x000fc60000400000 */
[----:B------:R1:W-:Y:S04]  /*5ab20*/  STL [R1+0x120], R3 ;  /* 0x0001200301007387 */ /* 0x0003e80000100800 */
[----:B------:R1:W-:Y:S01]  /*5ab30*/  STL [R1+0x110], R0 ;  /* 0x0001100001007387 */ /* 0x0003e20000100800 */
[----:B------:R-:W-:Y:S05]  /*5ab40*/  @!P0 BRA `(.L_x_53) ;  /* 0x0000000000588947 */ /* 0x000fea0003800000 */
[----:B-1----:R-:W-:Y:S01]  /*5ab50*/  IADD3 R0, R4, 0x1800000, RZ ;  /* 0x0180000004007810 */ /* 0x002fe20007ffe0ff */
[----:B------:R-:W-:Y:S03]  /*5ab60*/  BSSY B1, `(.L_x_54) ;  /* 0x000000c000017945 */ /* 0x000fe60003800000 */
[----:B------:R-:W-:-:S04]  /*5ab70*/  LOP3.LUT R0, R0, 0x7f800000, RZ, 0xc0, !PT ;  /* 0x7f80000000007812 */ /* 0x000fc800078ec0ff */
[----:B------:R-:W-:-:S13]  /*5ab80*/  ISETP.GT.U32.AND P0, PT, R0, 0x1ffffff, PT ;  /* 0x01ffffff0000780c */ /* 0x000fda0003f04070 */
[----:B------:R-:W-:Y:S05]  /*5ab90*/  @P0 BRA `(.L_x_55) ;  /* 0x0000000000100947 */ /* 0x000fea0003800000 */
[----:B------:R-:W-:Y:S02]  /*5aba0*/  MOV R0, R4 ;  /* 0x0000000400007202 */ /* 0x000fe40000000f00 */
[----:B------:R-:W-:-:S07]  /*5abb0*/  MOV R7, 0x5abd0 ;  /* 0x0005abd000077802 */ /* 0x000fce0000000f00 */
[----:B------:R-:W-:Y:S05]  /*5abc0*/  CALL.REL.NOINC `($__internal_0_$__cuda_sm20_rcp_rn_f32_slowpath) ;  /* 0x0000007000ac7944 */ /* 0x000fea0003c00000 */
[----:B------:R-:W-:Y:S05]  /*5abd0*/  BRA `(.L_x_56) ;  /* 0x0000000000107947 */ /* 0x000fea0003800000 */
.L_x_55:
[----:B------:R-:W1:Y:S02]  /*5abe0*/  MUFU.RCP R5, R4 ;  /* 0x0000000400057308 */ /* 0x000e640000001000 */
[----:B-1----:R-:W-:-:S04]  /*5abf0*/  FFMA R0, R4, R5, -1 ;  /* 0xbf80000004007423 */ /* 0x002fc80000000005 */
[----:B------:R-:W-:-:S04]  /*5ac00*/  FADD.FTZ R0, -R0, -RZ ;  /* 0x800000ff00007221 */ /* 0x000fc80000010100 */
[----:B------:R-:W-:-:S07]  /*5ac10*/  FFMA R5, R5, R0, R5 ;  /* 0x0000000005057223 */ /* 0x000fce0000000005 */
.L_x_56:
[----:B------:R-:W-:Y:S05]  /*5ac20*/  BSYNC B1 ;  /* 0x0000000000017941 */ /* 0x000fea0003800000 */
.L_x_54:
[----:B------:R-:W-:Y:S01]  /*5ac30*/  FSETP.GEU.AND P0, PT, |R4|, 1.175494350822287508e-38, PT ;  /* 0x008000000400780b */ /* 0x000fe20003f0e200 */
[----:B------:R-:W-:Y:S01]  /*5ac40*/  ULDC UR4, c[0x0][0x600] ;  /* 0x0001800000047ab9 */ /* 0x000fe20000000800 */
[----:B------:R-:W-:-:S11]  /*5ac50*/  IMAD.MOV.U32 R9, RZ, RZ, R5 ;  /* 0x000000ffff097224 */ /* 0x000fd600078e0005 */
[----:B------:R-:W-:-:S06]  /*5ac60*/  @!P0 FMUL R4, R4, 16777216 ;  /* 0x4b80000004048820 */ /* 0x000fcc0000400000 */
[----:B------:R-:W1:Y:S02]  /*5ac70*/  MUFU.LG2 R4, R4 ;  /* 0x0000000400047308 */ /* 0x000e640000000c00 */
[----:B-1----:R-:W-:-:S04]  /*5ac80*/  @!P0 FADD R4, R4, -24 ;  /* 0xc1c0000004048421 */ /* 0x002fc80000000000 */
[----:B------:R-:W-:-:S04]  /*5ac90*/  FMUL R4, R4, 0.69314718246459960938 ;  /* 0x3f31721804047820 */ /* 0x000fc80000400000 */
[----:B------:R-:W-:-:S07]  /*5aca0*/  FFMA R10, R124, UR4, R4 ;  /* 0x000000047c0a7c23 */ /* 0x000fce0008000004 */
.L_x_53:
[----:B------:R-:W-:Y:S05]  /*5acb0*/  BSYNC B0 ;  /* 0x0000000000007941 */ /* 0x000fea0003800000 */
.L_x_52:
[----:B-1----:R-:W2:Y:S01]  /*5acc0*/  LDL R0, [R1+0x428] ;  /* 0x0004280001007983 */ /* 0x002ea20000100800 */
        /* <DEDUP_REMOVED lines=9> */
[----:B------:R-:W3:Y:S04]  /*5ad60*/  LDL.LU R80, [R1+0x248] ;  /* 0x0002480001507983 */ /* 0x000ee80000300800 */
[----:B------:R-:W5:Y:S04]  /*5ad70*/  LDL.LU R61, [R1+0x24c] ;  /* 0x00024c00013d7983 */ /* 0x000f680000300800 */
        /* <DEDUP_REMOVED lines=54> */
[----:B--2---:R-:W-:-:S03]  /*5b0e0*/  R2UR UR5, R0 ;  /* 0x00000000000572ca */ /* 0x004fc600000e0000 */
[----:B------:R-:W2:Y:S04]  /*5b0f0*/  LDL R0, [R1+0x430] ;  /* 0x0004300001007983 */ /* 0x000ea80000100800 */
[----:B------:R-:W2:Y:S04]  /*5b100*/  LDL.LU R108, [R1+0x8] ;  /* 0x00000800016c7983 */ /* 0x000ea80000300800 */
[----:B------:R-:W2:Y:S04]  /*5b110*/  LDL.LU R107, [R1+0xc] ;  /* 0x00000c00016b7983 */ /* 0x000ea80000300800 */
[----:B------:R-:W2:Y:S04]  /*5b120*/  LDL.LU R104, [R1+0x18] ;  /* 0x0000180001687983 */ /* 0x000ea80000300800 */
[----:B------:R-:W2:Y:S04]  /*5b130*/  LDL.LU R103, [R1+0x1c] ;  /* 0x00001c0001677983 */ /* 0x000ea80000300800 */
[----:B------:R-:W2:Y:S04]  /*5b140*/  LDL.LU R100, [R1+0x28] ;  /* 0x0000280001647983 */ /* 0x000ea80000300800 */
[----:B------:R-:W2:Y:S04]  /*5b150*/  LDL.LU R99, [R1+0x2c] ;  /* 0x00002c0001637983 */ /* 0x000ea80000300800 */
[----:B------:R-:W2:Y:S01]  /*5b160*/  LDL.LU R96, [R1+0x38] ;  /* 0x0000380001607983 */ /* 0x000ea20000300800 */
[----:B------:R-:W-:-:S03]  /*5b170*/  FMUL R9, R9, UR4 ;  /* 0x0000000409097c20 */ /* 0x000fc60008400000 */
[----:B------:R-:W2:Y:S04]  /*5b180*/  LDL.LU R95, [R1+0x3c] ;  /* 0x00003c00015f7983 */ /* 0x000ea80000300800 */
[----:B------:R-:W2:Y:S04]  /*5b190*/  LDL.LU R92, [R1+0x48] ;  /* 0x00004800015c7983 */ /* 0x000ea80000300800 */
[----:B------:R-:W2:Y:S04]  /*5b1a0*/  LDL.LU R91, [R1+0x4c] ;  /* 0x00004c00015b7983 */ /* 0x000ea80000300800 */
[----:B------:R-:W2:Y:S01]  /*5b1b0*/  LDL.LU R89, [R1+0x58] ;  /* 0x0000580001597983 */ /* 0x000ea20000300800 */
[----:B---3--:R-:W-:-:S03]  /*5b1c0*/  FMUL R233, R80, R9 ;  /* 0x0000000950e97220 */ /* 0x008fc60000400000 */
[----:B------:R-:W3:Y:S01]  /*5b1d0*/  LDL.LU R88, [R1+0x5c] ;  /* 0x00005c0001587983 */ /* 0x000ee20000300800 */
[----:B----4-:R-:W-:-:S03]  /*5b1e0*/  FMUL R231, R79, R9 ;  /* 0x000000094fe77220 */ /* 0x010fc60000400000 */
[----:B------:R-:W4:Y:S01]  /*5b1f0*/  LDL.LU R87, [R1+0x68] ;  /* 0x0000680001577983 */ /* 0x000f220000300800 */
[----:B-----5:R-:W-:-:S03]  /*5b200*/  FMUL R229, R76, R9 ;  /* 0x000000094ce57220 */ /* 0x020fc60000400000 */
        /* <DEDUP_REMOVED lines=12> */
[----:B------:R-:W3:Y:S01]  /*5b2d0*/  LDL.LU R56, [R1+0xa8] ;  /* 0x0000a80001387983 */ /* 0x000ee20000300800 */
        /* <DEDUP_REMOVED lines=36> */
[----:B------:R-:W5:Y:S01]  /*5b520*/  LDL.LU R28, [R1+0x108] ;  /* 0x00010800011c7983 */ /* 0x000f620000300800 */
[-C--:B------:R-:W-:Y:S01]  /*5b530*/  FMUL R167, R27, R9.reuse ;  /* 0x000000091ba77220 */ /* 0x080fe20000400000 */
[-C--:B------:R-:W-:Y:S02]  /*5b540*/  FMUL R164, R26, R9.reuse ;  /* 0x000000091aa47220 */ /* 0x080fe40000400000 */
[----:B------:R-:W5:Y:S01]  /*5b550*/  LDL.LU R26, [R1+0x10c] ;  /* 0x00010c00011a7983 */ /* 0x000f620000300800 */
[----:B------:R-:W-:-:S03]  /*5b560*/  FMUL R171, R29, R9 ;  /* 0x000000091dab7220 */ /* 0x000fc60000400000 */
[----:B------:R-:W5:Y:S04]  /*5b570*/  LDL.LU R30, [R1+0x118] ;  /* 0x00011800011e7983 */ /* 0x000f680000300800 */
[----:B------:R-:W5:Y:S04]  /*5b580*/  LDL.LU R27, [R1+0x11c] ;  /* 0x00011c00011b7983 */ /* 0x000f680000300800 */
[----:B------:R-:W5:Y:S01]  /*5b590*/  LDL.LU R31, [R1+0x128] ;  /* 0x00012800011f7983 */ /* 0x000f620000300800 */
[----:B------:R-:W-:-:S03]  /*5b5a0*/  FMUL R176, R32, R9 ;  /* 0x0000000920b07220 */ /* 0x000fc60000400000 */
        /* <DEDUP_REMOVED lines=35> */
[----:B------:R-:W-:-:S03]  /*5b7e0*/  UISETP.NE.AND UP0, UPT, UR5, 0x1, UPT ;  /* 0x000000010500788c */ /* 0x000fc6000bf05270 */
[----:B------:R-:W5:Y:S01]  /*5b7f0*/  LDL.LU R5, [R1+0x1dc] ;  /* 0x0001dc0001057983 */ /* 0x000f620000300800 */
[----:B--2---:R-:W-:-:S03]  /*5b800*/  R2UR UR5, R0 ;  /* 0x00000000000572ca */ /* 0x004fc600000e0000 */
[----:B------:R-:W2:Y:S04]  /*5b810*/  LDL.LU R4, [R1+0x1e8] ;  /* 0x0001e80001047983 */ /* 0x000ea80000300800 */
[----:B------:R-:W2:Y:S04]  /*5b820*/  LDL.LU R3, [R1+0x1ec] ;  /* 0x0001ec0001037983 */ /* 0x000ea80000300800 */
[----:B------:R-:W2:Y:S04]  /*5b830*/  LDL.LU R2, [R1+0x1f8] ;  /* 0x0001f80001027983 */ /* 0x000ea80000300800 */
[----:B------:R-:W2:Y:S01]  /*5b840*/  LDL.LU R0, [R1+0x1fc] ;  /* 0x0001fc0001007983 */ /* 0x000ea20000300800 */
[----:B------:R-:W-:Y:S01]  /*5b850*/  USEL UR4, URZ, 0x1, UP0 ;  /* 0x000000013f047887 */ /* 0x000fe20008000000 */
        /* <DEDUP_REMOVED lines=9> */
[-C--:B---3--:R-:W-:Y:S01]  /*5b8f0*/  FMUL R96, R56, R9.reuse ;  /* 0x0000000938607220 */ /* 0x088fe20000400000 */
[-C--:B------:R-:W-:Y:S01]  /*5b900*/  FMUL R119, R91, R9.reuse ;  /* 0x000000095b777220 */ /* 0x080fe20000400000 */
[-C--:B------:R-:W-:Y:S01]  /*5b910*/  FMUL R115, R88, R9.reuse ;  /* 0x0000000958737220 */ /* 0x080fe20000400000 */
        /* <DEDUP_REMOVED lines=53> */
[----:B--2---:R-:W-:Y:S01]  /*5bc70*/  FMUL R56, R0, R9 ;  /* 0x0000000900387220 */ /* 0x004fe20000400000 */
[----:B------:R-:W-:-:S04]  /*5bc80*/  MOV R0, UR4 ;  /* 0x0000000400007c02 */ /* 0x000fc80008000f00 */
[----:B------:R-:W-:-:S04]  /*5bc90*/  SHF.L.U32 R0, R0, 0x1f, RZ ;  /* 0x0000001f00007819 */ /* 0x000fc800000006ff */
[----:B------:R-:W1:Y:S01]  /*5bca0*/  SYNCS.PHASECHK.TRANS64.TRYWAIT P0, [UR5+0x8], R0 ;  /* 0x00000800ff0075a7 */ /* 0x000e620008000145 */
[----:B------:R-:W-:-:S05]  /*5bcb0*/  FMUL R2, R2, R9 ;  /* 0x0000000902027220 */ /* 0x000fca0000400000 */
[----:B------:R2:W-:Y:S02]  /*5bcc0*/  STL [R1+0x1c], R2 ;  /* 0x00001c0201007387 */ /* 0x0005e40000100800 */
[----:B--2---:R-:W2:Y:S01]  /*5bcd0*/  S2R R2, SR_TID.X ;  /* 0x0000000000027919 */ /* 0x004ea20000002100 */
        /* <DEDUP_REMOVED lines=11> */
[----:B-1----:R-:W-:Y:S06]  /*5bd90*/  @!P0 BRA `(.L_x_57) ;  /* 0x0000005c00a08947 */ /* 0x002fec0003800000 */
.L_x_135:
[----:B-1----:R-:W3:Y:S01]  /*5bda0*/  LDL.LU R3, [R1+0x42c] ;  /* 0x00042c0001037983 */ /* 0x002ee20000300800 */
[C---:B--2---:R-:W-:Y:S01]  /*5bdb0*/  LOP3.LUT P0, RZ, R2.reuse, 0x3, RZ, 0xc0, !PT ;  /* 0x0000000302ff7812 */ /* 0x044fe2000780c0ff */
[----:B------:R-:W-:Y:S01]  /*5bdc0*/  ULDC.64 UR8, c[0x0][0x208] ;  /* 0x0000820000087ab9 */ /* 0x000fe20000000a00 */
[----:B------:R-:W-:Y:S01]  /*5bdd0*/  LOP3.LUT R0, R2, 0x7f, RZ, 0xc0, !PT ;  /* 0x0000007f02007812 */ /* 0x000fe200078ec0ff */
[----:B------:R-:W-:Y:S03]  /*5bde0*/  BSSY B0, `(.L_x_58) ;  /* 0x000001a000007945 */ /* 0x000fe60003800000 */
[----:B------:R-:W-:Y:S02]  /*5bdf0*/  SHF.R.U32.HI R0, RZ, 0x5, R0 ;  /* 0x00000005ff007819 */ /* 0x000fe40000011600 */
[----:B---3--:R-:W-:-:S13]  /*5be00*/  R2UR UR4, R3 ;  /* 0x00000000030472ca */ /* 0x008fda00000e0000 */
[----:B------:R-:W-:Y:S01]  /*5be10*/  USHF.L.U32 UR42, UR4, 0x6, URZ ;  /* 0x00000006042a7899 */ /* 0x000fe2000800063f */
[----:B------:R-:W-:Y:S11]  /*5be20*/  @P0 BRA `(.L_x_59) ;  /* 0x0000000000540947 */ /* 0x000ff60003800000 */
[----:B------:R-:W1:Y:S01]  /*5be30*/  S2UR UR4, SR_CTAID.Y ;  /* 0x00000000000479c3 */ /* 0x000e620000002600 */
[----:B------:R-:W-:Y:S01]  /*5be40*/  SHF.R.U32.HI R2, RZ, 0x2, R2 ;  /* 0x00000002ff027819 */ /* 0x000fe20000011602 */
[----:B------:R-:W-:Y:S01]  /*5be50*/  ULDC.64 UR6, c[0x0][0x688] ;  /* 0x0001a20000067ab9 */ /* 0x000fe20000000a00 */
[----:B------:R-:W-:Y:S01]  /*5be60*/  SHF.L.U32 R0, R0, 0x4, RZ ;  /* 0x0000000400007819 */ /* 0x000fe200000006ff */
[----:B------:R-:W-:Y:S01]  /*5be70*/  ULDC UR10, c[0x0][0x288] ;  /* 0x0000a200000a7ab9 */ /* 0x000fe20000000800 */
[----:B------:R-:W-:-:S03]  /*5be80*/  LOP3.LUT R2, R2, 0x7, RZ, 0xc0, !PT ;  /* 0x0000000702027812 */ /* 0x000fc600078ec0ff */
[----:B------:R-:W2:Y:S01]  /*5be90*/  S2UR UR5, SR_CTAID.Z ;  /* 0x00000000000579c3 */ /* 0x000ea20000002700 */
[----:B------:R-:W-:-:S05]  /*5bea0*/  LOP3.LUT R0, R0, 0xfffffff0, R2, 0xe2, !PT ;  /* 0xfffffff000007812 */ /* 0x000fca00078ee202 */
[----:B------:R-:W-:-:S05]  /*5beb0*/  VIADD R2, R0, UR42 ;  /* 0x0000002a00027c36 */ /* 0x000fca0008000000 */
[C---:B------:R-:W-:Y:S02]  /*5bec0*/  ISETP.GE.U32.AND P0, PT, R2.reuse, UR10, PT ;  /* 0x0000000a02007c0c */ /* 0x040fe4000bf06070 */
[----:B------:R-:W-:Y:S01]  /*5bed0*/  IADD3 R2, R2, 0x8, RZ ;  /* 0x0000000802027810 */ /* 0x000fe20007ffe0ff */
[----:B-1----:R-:W-:-:S03]  /*5bee0*/  UIMAD UR4, UR4, UR6, UR42 ;  /* 0x00000006040472a4 */ /* 0x002fc6000f8e022a */
[----:B------:R-:W-:Y:S01]  /*5bef0*/  ISETP.GE.U32.AND P1, PT, R2, UR10, PT ;  /* 0x0000000a02007c0c */ /* 0x000fe2000bf26070 */
[----:B--2---:R-:W-:-:S06]  /*5bf00*/  UIMAD UR4, UR5, UR7, UR4 ;  /* 0x00000007050472a4 */ /* 0x004fcc000f8e0204 */
[----:B------:R-:W-:Y:S01]  /*5bf10*/  IADD3 R0, P2, R0, UR4, RZ ;  /* 0x0000000400007c10 */ /* 0x000fe2000ff5e0ff */
[----:B------:R-:W-:-:S03]  /*5bf20*/  ULDC.64 UR4, c[0x0][0x680] ;  /* 0x0001a00000047ab9 */ /* 0x000fc60000000a00 */
[----:B------:R-:W-:Y:S02]  /*5bf30*/  IADD3.X R3, RZ, RZ, RZ, P2, !PT ;  /* 0x000000ffff037210 */ /* 0x000fe400017fe4ff */
[----:B------:R-:W-:-:S04]  /*5bf40*/  LEA R2, P2, R0, UR4, 0x2 ;  /* 0x0000000400027c11 */ /* 0x000fc8000f8410ff */
[----:B------:R-:W-:-:S05]  /*5bf50*/  LEA.HI.X R3, R0, UR5, R3, 0x2, P2 ;  /* 0x0000000500037c11 */ /* 0x000fca00090f1403 */
[----:B------:R1:W-:Y:S04]  /*5bf60*/  @!P0 STG.E desc[UR8][R2.64], R8 ;  /* 0x0000000802008986 */ /* 0x0003e8000c101908 */
[----:B------:R1:W-:Y:S02]  /*5bf70*/  @!P1 STG.E desc[UR8][R2.64+0x20], R10 ;  /* 0x0000200a02009986 */ /* 0x0003e4000c101908 */
.L_x_59:
[----:B------:R-:W-:Y:S05]  /*5bf80*/  BSYNC B0 ;  /* 0x0000000000007941 */ /* 0x000fea0003800000 */
.L_x_58:
[----:B------:R-:W-:Y:S02]  /*5bf90*/  ULDC.64 UR4, c[0x0][0x730] ;  /* 0x0001cc0000047ab9 */ /* 0x000fe40000000a00 */
[----:B------:R-:W-:-:S04]  /*5bfa0*/  ISETP.NE.U32.AND P0, PT, RZ, UR4, PT ;  /* 0x00000004ff007c0c */ /* 0x000fc8000bf05070 */
[----:B------:R-:W-:-:S13]  /*5bfb0*/  ISETP.NE.AND.EX P0, PT, RZ, UR5, PT, P0 ;  /* 0x00000005ff007c0c */ /* 0x000fda000bf05300 */
[----:B------:R-:W-:Y:S05]  /*5bfc0*/  @P0 BRA `(.L_x_60) ;  /* 0x0000000000200947 */ /* 0x000fea0003800000 */
[----:B------:R-:W-:Y:S02]  /*5bfd0*/  ULDC.64 UR4, c[0x0][0x728] ;  /* 0x0001ca0000047ab9 */ /* 0x000fe40000000a00 */
[----:B------:R-:W-:-:S04]  /*5bfe0*/  ISETP.NE.U32.AND P0, PT, RZ, UR4, PT ;  /* 0x00000004ff007c0c */ /* 0x000fc8000bf05070 */
[----:B------:R-:W-:-:S13]  /*5bff0*/  ISETP.NE.AND.EX P0, PT, RZ, UR5, PT, P0 ;  /* 0x00000005ff007c0c */ /* 0x000fda000bf05300 */
[----:B------:R-:W-:Y:S05]  /*5c000*/  @!P0 BRA `(.L_x_61) ;  /* 0x00000000000c8947 */ /* 0x000fea0003800000 */
[----:B-1----:R-:W1:Y:S02]  /*5c010*/  LDC.64 R2, c[0x0][0x728] ;  /* 0x0001ca00ff027b82 */ /* 0x002e640000000a00 */
[----:B-1----:R2:W5:Y:S01]  /*5c020*/  LDG.E R57, desc[UR8][R2.64] ;  /* 0x0000000802397981 */ /* 0x002562000c1e1900 */
[----:B------:R-:W-:Y:S05]  /*5c030*/  BRA `(.L_x_60) ;  /* 0x0000000000047947 */ /* 0x000fea0003800000 */
.L_x_61:
[----:B------:R-:W3:Y:S02]  /*5c040*/  LDC R57, c[0x0][0x720] ;  /* 0x0001c800ff397b82 */ /* 0x000ee40000000800 */
.L_x_60:
[----:B------:R-:W-:-:S04]  /*5c050*/  MOV R0, RZ ;  /* 0x000000ff00007202 */ /* 0x000fc80000000f00 */
[----:B------:R-:W-:-:S13]  /*5c060*/  LOP3.LUT P0, RZ, R0, 0x1bf, RZ, 0xc0, !PT ;  /* 0x000001bf00ff7812 */ /* 0x000fda000780c0ff */
[----:B------:R-:W-:Y:S05]  /*5c070*/  @!P0 BRA `(.L_x_62) ;  /* 0x0000000000408947 */ /* 0x000fea0003800000 */
[----:B-12---:R-:W-:Y:S01]  /*5c080*/  MOV R2, 0x0 ;  /* 0x0000000000027802 */ /* 0x006fe20000000f00 */
[----:B------:R-:W-:Y:S01]  /*5c090*/  ULDC.64 UR4, c[0x4][0x70] ;  /* 0x01001c0000047ab9 */ /* 0x000fe20000000a00 */
[----:B------:R-:W-:Y:S01]  /*5c0a0*/  ULDC.64 UR6, c[0x4][0x78] ;  /* 0x01001e0000067ab9 */ /* 0x000fe20000000a00 */
[----:B------:R-:W-:Y:S01]  /*5c0b0*/  ULDC.64 UR8, c[0x4][0x8] ;  /* 0x0100020000087ab9 */ /* 0x000fe20000000a00 */
[----:B------:R-:W-:Y:S01]  /*5c0c0*/  IMAD.U32 R4, RZ, RZ, UR4 ;  /* 0x00000004ff047e24 */ /* 0x000fe2000f8e00ff */
[----:B------:R-:W-:Y:S01]  /*5c0d0*/  MOV R5, UR5 ;  /* 0x0000000500057c02 */ /* 0x000fe20008000f00 */
[----:B------:R-:W1:Y:S01]  /*5c0e0*/  LDC.64 R2, c[0x4][R2] ;  /* 0x0100000002027b82 */ /* 0x000e620000000a00 */
[----:B------:R-:W-:Y:S01]  /*5c0f0*/  MOV R6, UR6 ;  /* 0x0000000600067c02 */ /* 0x000fe20008000f00 */
[----:B------:R-:W-:Y:S01]  /*5c100*/  IMAD.U32 R7, RZ, RZ, UR7 ;  /* 0x00000007ff077e24 */ /* 0x000fe2000f8e00ff */
[----:B------:R-:W-:Y:S01]  /*5c110*/  MOV R10, UR8 ;  /* 0x00000008000a7c02 */ /* 0x000fe20008000f00 */
[----:B------:R-:W-:Y:S01]  /*5c120*/  IMAD.MOV.U32 R8, RZ, RZ, 0x70 ;  /* 0x00000070ff087424 */ /* 0x000fe200078e00ff */
[----:B------:R-:W-:-:S02]  /*5c130*/  MOV R11, UR9 ;  /* 0x00000009000b7c02 */ /* 0x000fc40008000f00 */
[----:B------:R-:W-:Y:S02]  /*5c140*/  MOV R12, 0x1 ;  /* 0x00000001000c7802 */ /* 0x000fe40000000f00 */
[----:B------:R-:W-:-:S07]  /*5c150*/  MOV R13, RZ ;  /* 0x000000ff000d7202 */ /* 0x000fce0000000f00 */
[----:B------:R-:W-:-:S07]  /*5c160*/  LEPC R20, `(.L_x_62) ;  /* 0x000000001014794e */ /* 0x000fce0000000000 */
[----:B-1-3-5:R-:W-:Y:S05]  /*5c170*/  CALL.ABS.NOINC R2 ;  /* 0x0000000002007343 */ /* 0x02afea0003c00000 */
.L_x_62:
[----:B-12---:R-:W2:Y:S02]  /*5c180*/  LDL R2, [R1+0x428] ;  /* 0x0004280001027983 */ /* 0x006ea40000100800 */
[----:B--2---:R-:W-:Y:S01]  /*5c190*/  R2UR UR4, R2 ;  /* 0x00000000020472ca */ /* 0x004fe200000e0000 */
[----:B------:R-:W-:-:S12]  /*5c1a0*/  IMAD.U32 R2, RZ, RZ, UR61 ;  /* 0x0000003dff027e24 */ /* 0x000fd8000f8e00ff */
[----:B------:R-:W-:-:S05]  /*5c1b0*/  MOV R0, UR4 ;  /* 0x0000000400007c02 */ /* 0x000fca0008000f00 */
[----:B------:R-:W-:-:S05]  /*5c1c0*/  IMAD R2, R0, 0x2200, R2 ;  /* 0x0000220000027824 */ /* 0x000fca00078e0202 */
[----:B------:R-:W-:-:S04]  /*5c1d0*/  IADD3 R89, R2, -0x2200, RZ ;  /* 0xffffde0002597810 */ /* 0x000fc80007ffe0ff */
[----:B------:R-:W-:-:S13]  /*5c1e0*/  LOP3.LUT P0, RZ, R89, 0x1b0, RZ, 0xc0, !PT ;  /* 0x000001b059ff7812 */ /* 0x000fda000780c0ff */
[----:B------:R-:W-:Y:S05]  /*5c1f0*/  @!P0 BRA `(.L_x_63) ;  /* 0x0000000000408947 */ /* 0x000fea0003800000 */
[----:B------:R-:W-:Y:S01]  /*5c200*/  MOV R14, 0x0 ;  /* 0x00000000000e7802 */ /* 0x000fe20000000f00 */
        /* <DEDUP_REMOVED lines=15> */
.L_x_63:
[----:B------:R-:W1:Y:S01]  /*5c300*/  S2R R20, SR_TID.X ;  /* 0x0000000000147919 */ /* 0x000e620000002100 */
[----:B------:R-:W-:Y:S02]  /*5c310*/  ULDC.64 UR4, c[0x0][0x730] ;  /* 0x0001cc0000047ab9 */ /* 0x000fe40000000a00 */
[----:B------:R-:W-:Y:S01]  /*5c320*/  ISETP.NE.U32.AND P0, PT, RZ, UR4, PT ;  /* 0x00000004ff007c0c */ /* 0x000fe2000bf05070 */
[----:B------:R-:W2:Y:S03]  /*5c330*/  S2R R8, SR_TID.X ;  /* 0x0000000000087919 */ /* 0x000ea60000002100 */
[----:B------:R-:W-:-:S13]  /*5c340*/  ISETP.NE.AND.EX P0, PT, RZ, UR5, PT, P0 ;  /* 0x00000005ff007c0c */ /* 0x000fda000bf05300 */
[----:B---3-5:R-:W3:Y:S01]  /*5c350*/  @P0 LDC R57, c[0x0][0x720] ;  /* 0x0001c800ff390b82 */ /* 0x028ee20000000800 */
[----:B-1----:R-:W-:Y:S02]  /*5c360*/  LOP3.LUT R20, R20, 0x7f, RZ, 0xc0, !PT ;  /* 0x0000007f14147812 */ /* 0x002fe400078ec0ff */
[----:B--2---:R-:W-:-:S03]  /*5c370*/  SHF.L.U32 R7, R8, 0x5, RZ ;  /* 0x0000000508077819 */ /* 0x004fc600000006ff */
[----:B------:R-:W-:Y:S01]  /*5c380*/  VIADD R0, R20, 0x1f ;  /* 0x0000001f14007836 */ /* 0x000fe20000000000 */
[----:B------:R-:W-:Y:S02]  /*5c390*/  SHF.R.U32.HI R20, RZ, 0x5, R20 ;  /* 0x00000005ff147819 */ /* 0x000fe40000011614 */
[----:B------:R-:W-:Y:S02]  /*5c3a0*/  LOP3.LUT R3, R7, 0xc0, RZ, 0xc0, !PT ;  /* 0x000000c007037812 */ /* 0x000fe400078ec0ff */
[----:B------:R-:W-:Y:S02]  /*5c3b0*/  ISETP.GT.U32.AND P1, PT, R0, 0x3e, PT ;  /* 0x0000003e0000780c */ /* 0x000fe40003f24070 */
[----:B------:R-:W-:Y:S01]  /*5c3c0*/  SHF.R.U32.HI R0, RZ, 0x1, R8 ;  /* 0x00000001ff007819 */ /* 0x000fe20000011608 */
[-C--:B---3--:R-:W-:Y:S01]  /*5c3d0*/  FMUL R4, R68, R57.reuse ;  /* 0x0000003944047220 */ /* 0x088fe20000400000 */
[-C--:B------:R-:W-:Y:S01]  /*5c3e0*/  FMUL R64, R64, R57.reuse ;  /* 0x0000003940407220 */ /* 0x080fe20000400000 */
[-C--:B------:R-:W-:Y:S01]  /*5c3f0*/  FMUL R5, R22, R57.reuse ;  /* 0x0000003916057220 */ /* 0x080fe20000400000 */
[----:B------:R-:W-:Y:S01]  /*5c400*/  LOP3.LUT R3, R3, 0x8, R0, 0xf8, !PT ;  /* 0x0000000803037812 */ /* 0x000fe200078ef800 */
[-C--:B------:R-:W-:Y:S01]  /*5c410*/  FMUL R25, R25, R57.reuse ;  /* 0x0000003919197220 */ /* 0x080fe20000400000 */
[----:B------:R-:W-:Y:S01]  /*5c420*/  SHF.L.U32 R0, R8, 0x2, RZ ;  /* 0x0000000208007819 */ /* 0x000fe200000006ff */
[-C--:B------:R-:W-:Y:S01]  /*5c430*/  FMUL R6, R60, R57.reuse ;  /* 0x000000393c067220 */ /* 0x080fe20000400000 */
[-C--:B------:R-:W-:Y:S01]  /*5c440*/  FMUL R55, R55, R57.reuse ;  /* 0x0000003937377220 */ /* 0x080fe20000400000 */
[----:B------:R-:W-:Y:S01]  /*5c450*/  FMUL R23, R23, R57 ;  /* 0x0000003917177220 */ /* 0x000fe20000400000 */
[----:B------:R-:W-:-:S02]  /*5c460*/  LOP3.LUT R3, R3, 0x18, R0, 0x78, !PT ;  /* 0x0000001803037812 */ /* 0x000fc400078e7800 */
[C---:B------:R-:W-:Y:S02]  /*5c470*/  LOP3.LUT R0, R7.reuse, 0x20, RZ, 0xc0, !PT ;  /* 0x0000002007007812 */ /* 0x040fe400078ec0ff */
[----:B------:R-:W-:Y:S02]  /*5c480*/  LOP3.LUT R7, R7, 0x100, RZ, 0xc0, !PT ;  /* 0x0000010007077812 */ /* 0x000fe400078ec0ff */
[----:B------:R-:W-:Y:S01]  /*5c490*/  F2FP.BF16.F32.PACK_AB R4, R64, R4 ;  /* 0x000000044004723e */ /* 0x000fe200000010ff */
[----:B------:R-:W-:Y:S01]  /*5c4a0*/  IMAD R0, R20, 0x200, R0 ;  /* 0x0000020014007824 */ /* 0x000fe200078e0200 */
[----:B------:R-:W-:Y:S02]  /*5c4b0*/  F2FP.BF16.F32.PACK_AB R5, R25, R5 ;  /* 0x000000051905723e */ /* 0x000fe400000010ff */
[----:B------:R-:W-:Y:S02]  /*5c4c0*/  F2FP.BF16.F32.PACK_AB R6, R55, R6 ;  /* 0x000000063706723e */ /* 0x000fe400000010ff */
[----:B------:R-:W-:Y:S01]  /*5c4d0*/  IADD3 R3, R3, R0, R7 ;  /* 0x0000000003037210 */ /* 0x000fe20007ffe007 */
[----:B------:R-:W-:-:S05]  /*5c4e0*/  FMUL R7, R18, R57 ;  /* 0x0000003912077220 */ /* 0x000fca0000400000 */
[----:B------:R-:W-:Y:S01]  /*5c4f0*/  F2FP.BF16.F32.PACK_AB R7, R23, R7 ;  /* 0x000000071707723e */ /* 0x000fe200000010ff */
[----:B------:R-:W-:Y:S06]  /*5c500*/  @P1 BRA `(.L_x_64) ;  /* 0x0000000000041947 */ /* 0x000fec0003800000 */
[----:B------:R-:W-:-:S04]  /*5c510*/  DEPBAR.LE SB0, 0x1 ;  /* 0x000080400000791a */ /* 0x000fc80000000000 */
.L_x_64:
[----:B------:R-:W2:Y:S04]  /*5c520*/  LDL.LU R22, [R1+0x4] ;  /* 0x0000040001167983 */ /* 0x000ea80000300800 */
[----:B------:R-:W3:Y:S04]  /*5c530*/  LDL.LU R21, [R1] ;  /* 0x0000000001157983 */ /* 0x000ee80000300800 */
[----:B------:R-:W4:Y:S04]  /*5c540*/  LDL.LU R20, [R1+0x14] ;  /* 0x0000140001147983 */ /* 0x000f280000300800 */
[----:B------:R-:W4:Y:S04]  /*5c550*/  LDL.LU R13, [R1+0x10] ;  /* 0x00001000010d7983 */ /* 0x000f280000300800 */
[----:B------:R-:W4:Y:S04]  /*5c560*/  LDL.LU R18, [R1+0x24] ;  /* 0x0000240001127983 */ /* 0x000f280000300800 */
[----:B------:R-:W4:Y:S04]  /*5c570*/  LDL.LU R12, [R1+0x20] ;  /* 0x00002000010c7983 */ /* 0x000f280000300800 */
[----:B------:R-:W4:Y:S01]  /*5c580*/  LDL.LU R11, [R1+0x34] ;  /* 0x00003400010b7983 */ /* 0x000f220000300800 */
[----:B------:R-:W-:Y:S05]  /*5c590*/  WARPSYNC.ALL ;  /* 0x0000000000007948 */ /* 0x000fea0003800000 */
[----:B------:R-:W-:Y:S01]  /*5c5a0*/  LEA R0, R3, R2, 0x1 ;  /* 0x0000000203007211 */ /* 0x000fe200078e08ff */
[----:B------:R-:W-:Y:S01]  /*5c5b0*/  BAR.SYNC.DEFER_BLOCKING 0x1, 0x80 ;  /* 0x0042000000007b1d */ /* 0x000fe20000010000 */
[-C--:B------:R-:W-:Y:S01]  /*5c5c0*/  FMUL R58, R58, R57.reuse ;  /* 0x000000393a3a7220 */ /* 0x080fe20000400000 */
[----:B------:R-:W-:Y:S01]  /*5c5d0*/  LOP3.LUT P0, RZ, R8, 0x4, RZ, 0xc0, !PT ;  /* 0x0000000408ff7812 */ /* 0x000fe2000780c0ff */
[-C--:B------:R-:W-:Y:S01]  /*5c5e0*/  FMUL R66, R66, R57.reuse ;  /* 0x0000003942427220 */ /* 0x080fe20000400000 */
[-C--:B------:R-:W-:Y:S01]  /*5c5f0*/  FMUL R24, R24, R57.reuse ;  /* 0x0000003918187220 */ /* 0x080fe20000400000 */
[----:B------:R-:W-:Y:S01]  /*5c600*/  FMUL R19, R19, R57 ;  /* 0x0000003913137220 */ /* 0x000fe20000400000 */
[----:B------:R-:W-:Y:S01]  /*5c610*/  LEA R3, R3, R89, 0x1 ;  /* 0x0000005903037211 */ /* 0x000fe200078e08ff */
[----:B------:R-:W4:Y:S04]  /*5c620*/  LDL.LU R10, [R1+0x30] ;  /* 0x00003000010a7983 */ /* 0x000f280000300800 */
[----:B------:R-:W4:Y:S04]  /*5c630*/  LDL.LU R9, [R1+0x44] ;  /* 0x0000440001097983 */ /* 0x000f280000300800 */
[----:B------:R-:W4:Y:S04]  /*5c640*/  LDL.LU R14, [R1+0x40] ;  /* 0x00004000010e7983 */ /* 0x000f280000300800 */
[----:B------:R-:W4:Y:S01]  /*5c650*/  LDL.LU R15, [R1+0x54] ;  /* 0x00005400010f7983 */ /* 0x000f220000300800 */
[-C--:B------:R-:W-:Y:S01]  /*5c660*/  FMUL R60, R72, R57.reuse ;  /* 0x00000039483c7220 */ /* 0x080fe20000400000 */
[-C--:B------:R-:W-:Y:S01]  /*5c670*/  FMUL R64, R77, R57.reuse ;  /* 0x000000394d407220 */ /* 0x080fe20000400000 */
[-C--:B------:R-:W-:Y:S01]  /*5c680*/  FMUL R72, R85, R57.reuse ;  /* 0x0000003955487220 */ /* 0x080fe20000400000 */
[----:B------:R1:W-:Y:S01]  /*5c690*/  STSM.16.M88.4 [R0+-0x2200], R4 ;  /* 0xffde000400007844 */ /* 0x0003e20000000200 */
[-C--:B------:R-:W-:Y:S01]  /*5c6a0*/  FMUL R85, R235, R57.reuse ;  /* 0x00000039eb557220 */ /* 0x080fe20000400000 */
[-C--:B------:R-:W-:Y:S01]  /*5c6b0*/  FMUL R68, R81, R57.reuse ;  /* 0x0000003951447220 */ /* 0x080fe20000400000 */
[-C--:B------:R-:W-:Y:S01]  /*5c6c0*/  FMUL R89, R90, R57.reuse ;  /* 0x000000395a597220 */ /* 0x080fe20000400000 */
[----:B------:R-:W-:Y:S01]  /*5c6d0*/  STL [R1+0x434], R2 ;  /* 0x0004340201007387 */ /* 0x000fe20000100800 */
        /* <DEDUP_REMOVED lines=11> */
[-C--:B-1----:R-:W-:Y:S01]  /*5c790*/  FMUL R6, R62, R57.reuse ;  /* 0x000000393e067220 */ /* 0x082fe20000400000 */
[-C--:B------:R-:W-:Y:S01]  /*5c7a0*/  FMUL R4, R70, R57.reuse ;  /* 0x0000003946047220 */ /* 0x080fe20000400000 */
[-C--:B------:R-:W-:Y:S01]  /*5c7b0*/  FMUL R5, R17, R57.reuse ;  /* 0x0000003911057220 */ /* 0x080fe20000400000 */
[-C--:B------:R-:W-:Y:S01]  /*5c7c0*/  FMUL R7, R16, R57.reuse ;  /* 0x0000003910077220 */ /* 0x080fe20000400000 */
[-C--:B------:R-:W-:Y:S01]  /*5c7d0*/  FMUL R62, R74, R57.reuse ;  /* 0x000000394a3e7220 */ /* 0x080fe20000400000 */
[----:B------:R-:W-:Y:S01]  /*5c7e0*/  F2FP.BF16.F32.PACK_AB R6, R58, R6 ;  /* 0x000000063a06723e */ /* 0x000fe200000010ff */
[----:B------:R-:W-:Y:S01]  /*5c7f0*/  IMAD.MOV.U32 R58, RZ, RZ, 0x10 ;  /* 0x00000010ff3a7424 */ /* 0x000fe200078e00ff */
[----:B------:R-:W-:Y:S01]  /*5c800*/  F2FP.BF16.F32.PACK_AB R4, R66, R4 ;  /* 0x000000044204723e */ /* 0x000fe200000010ff */
[----:B------:R-:W-:Y:S01]  /*5c810*/  FMUL R66, R78, R57 ;  /* 0x000000394e427220 */ /* 0x000fe20000400000 */
[----:B------:R-:W-:Y:S01]  /*5c820*/  F2FP.BF16.F32.PACK_AB R5, R24, R5 ;  /* 0x000000051805723e */ /* 0x000fe200000010ff */
[-C--:B------:R-:W-:Y:S01]  /*5c830*/  FMUL R74, R86, R57.reuse ;  /* 0x00000039564a7220 */ /* 0x080fe20000400000 */
[----:B------:R-:W-:Y:S01]  /*5c840*/  SEL R58, R58, 0xfffffff0, !P0 ;  /* 0xfffffff03a3a7807 */ /* 0x000fe20004000000 */
[----:B------:R-:W-:Y:S01]  /*5c850*/  FMUL R70, R82, R57 ;  /* 0x0000003952467220 */ /* 0x000fe20000400000 */
[----:B------:R-:W-:Y:S01]  /*5c860*/  F2FP.BF16.F32.PACK_AB R7, R19, R7 ;  /* 0x000000071307723e */ /* 0x000fe200000010ff */
[----:B------:R-:W-:Y:S01]  /*5c870*/  FMUL R67, R67, R57 ;  /* 0x0000003943437220 */ /* 0x000fe20000400000 */
[----:B------:R-:W-:Y:S01]  /*5c880*/  LEA R0, R58, R3, 0x1 ;  /* 0x000000033a007211 */ /* 0x000fe200078e08ff */
[-C--:B------:R-:W-:Y:S01]  /*5c890*/  FMUL R227, R227, R57.reuse ;  /* 0x00000039e3e37220 */ /* 0x080fe20000400000 */
[-C--:B------:R-:W-:Y:S01]  /*5c8a0*/  FMUL R226, R226, R57.reuse ;  /* 0x00000039e2e27220 */ /* 0x080fe20000400000 */
[-C--:B------:R-:W-:Y:S01]  /*5c8b0*/  FMUL R225, R225, R57.reuse ;  /* 0x00000039e1e17220 */ /* 0x080fe20000400000 */
[-C--:B------:R-:W-:Y:S01]  /*5c8c0*/  FMUL R69, R69, R57.reuse ;  /* 0x0000003945457220 */ /* 0x080fe20000400000 */
[----:B------:R1:W-:Y:S01]  /*5c8d0*/  STSM.16.M88.4 [R0], R4 ;  /* 0x0000000400007844 */ /* 0x0003e20000000200 */
        /* <DEDUP_REMOVED lines=144> */
[-C--:B---3--:R-:W-:Y:S01]  /*5d1e0*/  FMUL R81, R21, R57.reuse ;  /* 0x0000003915517220 */ /* 0x088fe20000400000 */
[-C--:B----4-:R-:W-:Y:S01]  /*5d1f0*/  FMUL R77, R13, R57.reuse ;  /* 0x000000390d4d7220 */ /* 0x090fe20000400000 */
[-C--:B------:R-:W-:Y:S01]  /*5d200*/  FMUL R235, R12, R57.reuse ;  /* 0x000000390ceb7220 */ /* 0x080fe20000400000 */
[----:B------:R-:W2:Y:S01]  /*5d210*/  LDL.LU R13, [R1+0x50] ;  /* 0x00005000010d7983 */ /* 0x000ea20000300800 */
[-C--:B------:R-:W-:Y:S01]  /*5d220*/  FMUL R78, R18, R57.reuse ;  /* 0x00000039124e7220 */ /* 0x080fe20000400000 */
[-C--:B------:R-:W-:Y:S01]  /*5d230*/  FMUL R17, R14, R57.reuse ;  /* 0x000000390e117220 */ /* 0x080fe20000400000 */
[-C--:B-1----:R-:W-:Y:S01]  /*5d240*/  FMUL R4, R11, R57.reuse ;  /* 0x000000390b047220 */ /* 0x082fe20000400000 */
[-C--:B------:R-:W-:Y:S01]  /*5d250*/  FMUL R16, R15, R57.reuse ;  /* 0x000000390f107220 */ /* 0x080fe20000400000 */
[----:B------:R-:W3:Y:S01]  /*5d260*/  LDL.LU R11, [R1+0x64] ;  /* 0x00006400010b7983 */ /* 0x000ee20000300800 */
[-C--:B------:R-:W-:Y:S01]  /*5d270*/  FMUL R8, R9, R57.reuse ;  /* 0x0000003909087220 */ /* 0x080fe20000400000 */
[-C--:B------:R-:W-:Y:S01]  /*5d280*/  FMUL R24, R38, R57.reuse ;  /* 0x0000003926187220 */ /* 0x080fe20000400000 */
[-C--:B------:R-:W-:Y:S01]  /*5d290*/  FMUL R82, R20, R57.reuse ;  /* 0x0000003914527220 */ /* 0x080fe20000400000 */
[----:B------:R-:W4:Y:S04]  /*5d2a0*/  LDL.LU R12, [R1+0x60] ;  /* 0x00006000010c7983 */ /* 0x000f280000300800 */
[----:B------:R-:W3:Y:S04]  /*5d2b0*/  LDL.LU R2, [R1+0x74] ;  /* 0x0000740001027983 */ /* 0x000ee80000300800 */
[----:B------:R-:W3:Y:S04]  /*5d2c0*/  LDL.LU R14, [R1+0x70] ;  /* 0x00007000010e7983 */ /* 0x000ee80000300800 */
[----:B------:R1:W-:Y:S04]  /*5d2d0*/  STL [R1+0x10], R17 ;  /* 0x0000101101007387 */ /* 0x0003e80000100800 */
[----:B------:R-:W3:Y:S04]  /*5d2e0*/  LDL.LU R15, [R1+0x84] ;  /* 0x00008400010f7983 */ /* 0x000ee80000300800 */
[----:B------:R1:W-:Y:S02]  /*5d2f0*/  STL [R1+0xc], R16 ;  /* 0x00000c1001007387 */ /* 0x0003e40000100800 */
[-C--:B-1----:R-:W-:Y:S01]  /*5d300*/  FMUL R17, R29, R57.reuse ;  /* 0x000000391d117220 */ /* 0x082fe20000400000 */
[-C--:B------:R-:W-:Y:S01]  /*5d310*/  FMUL R5, R26, R57.reuse ;  /* 0x000000391a057220 */ /* 0x080fe20000400000 */
[-C--:B------:R-:W-:Y:S01]  /*5d320*/  FMUL R7, R10, R57.reuse ;  /* 0x000000390a077220 */ /* 0x080fe20000400000 */
[-C--:B------:R-:W-:Y:S01]  /*5d330*/  FMUL R6, R28, R57.reuse ;  /* 0x000000391c067220 */ /* 0x080fe20000400000 */
[-C--:B------:R-:W-:Y:S01]  /*5d340*/  FMUL R25, R41, R57.reuse ;  /* 0x0000003929197220 */ /* 0x080fe20000400000 */
[----:B------:R-:W-:Y:S01]  /*5d350*/  STL [R1+0x8], R17 ;  /* 0x0000081101007387 */ /* 0x000fe20000100800 */
[----:B------:R-:W-:-:S03]  /*5d360*/  FMUL R16, R31, R57 ;  /* 0x000000391f107220 */ /* 0x000fc60000400000 */
[----:B------:R-:W3:Y:S04]  /*5d370*/  LDL.LU R18, [R1+0x80] ;  /* 0x0000800001127983 */ /* 0x000ee80000300800 */
[----:B------:R-:W-:Y:S04]  /*5d380*/  STL [R1+0x4], R16 ;  /* 0x0000041001007387 */ /* 0x000fe80000100800 */
[----:B------:R-:W3:Y:S01]  /*5d390*/  LDL.LU R19, [R1+0x94] ;  /* 0x0000940001137983 */ /* 0x000ee20000300800 */
[-C--:B------:R-:W-:Y:S01]  /*5d3a0*/  FMUL R59, R59, R57.reuse ;  /* 0x000000393b3b7220 */ /* 0x080fe20000400000 */
[-C--:B------:R-:W-:Y:S01]  /*5d3b0*/  FMUL R76, R76, R57.reuse ;  /* 0x000000394c4c7220 */ /* 0x080fe20000400000 */
[-C--:B------:R-:W-:Y:S01]  /*5d3c0*/  FMUL R236, R236, R57.reuse ;  /* 0x00000039ecec7220 */ /* 0x080fe20000400000 */
[-C--:B------:R-:W-:Y:S01]  /*5d3d0*/  FMUL R52, R52, R57.reuse ;  /* 0x0000003934347220 */ /* 0x080fe20000400000 */
[-C--:B------:R-:W-:Y:S01]  /*5d3e0*/  FMUL R56, R56, R57.reuse ;  /* 0x0000003938387220 */ /* 0x080fe20000400000 */
[----:B------:R-:W-:Y:S01]  /*5d3f0*/  @!PT LDS RZ, [RZ] ;  /* 0x00000000fffff984 */ /* 0x000fe20000000800 */
[----:B------:R-:W-:Y:S01]  /*5d400*/  @!PT LDS RZ, [RZ] ;  /* 0x00000000fffff984 */ /* 0x000fe20000000800 */
[----:B------:R-:W-:Y:S01]  /*5d410*/  @!PT LDS RZ, [RZ] ;  /* 0x00000000fffff984 */ /* 0x000fe20000000800 */
[----:B------:R-:W-:Y:S01]  /*5d420*/  @!PT LDS RZ, [RZ] ;  /* 0x00000000fffff984 */ /* 0x000fe20000000800 */
[----:B------:R1:W-:Y:S06]  /*5d430*/  MEMBAR.ALL.CTA ;  /* 0x0000000000007992 */ /* 0x0003ec0000008000 */
[----:B-1----:R-:W1:Y:S01]  /*5d440*/  FENCE.VIEW.ASYNC.S ;  /* 0x00000000000073c6 */ /* 0x002e620000000000 */
[----:B--2---:R-:W-:-:S05]  /*5d450*/  FMUL R13, R13, R57 ;  /* 0x000000390d0d7220 */ /* 0x004fca0000400000 */
[----:B------:R3:W-:Y:S04]  /*5d460*/  STL [R1], R13 ;  /* 0x0000000d01007387 */ /* 0x0007e80000100800 */
[----:B------:R-:W2:Y:S01]  /*5d470*/  LDL.LU R22, [R1+0x90] ;  /* 0x0000900001167983 */ /* 0x000ea20000300800 */
[-C--:B----4-:R-:W-:Y:S01]  /*5d480*/  FMUL R12, R12, R57.reuse ;  /* 0x000000390c0c7220 */ /* 0x090fe20000400000 */
[----:B---3--:R-:W-:-:S04]  /*5d490*/  FMUL R13, R2, R57 ;  /* 0x00000039020d7220 */ /* 0x008fc80000400000 */
[----:B------:R-:W-:Y:S04]  /*5d4a0*/  STL [R1+0x18], R12 ;  /* 0x0000180c01007387 */ /* 0x000fe80000100800 */
[----:B------:R-:W3:Y:S01]  /*5d4b0*/  LDL.LU R2, [R1+0xa4] ;  /* 0x0000a40001027983 */ /* 0x000ee20000300800 */
[-C--:B------:R-:W-:Y:S01]  /*5d4c0*/  FMUL R9, R27, R57.reuse ;  /* 0x000000391b097220 */ /* 0x080fe20000400000 */
[-C--:B------:R-:W-:Y:S02]  /*5d4d0*/  FMUL R10, R30, R57.reuse ;  /* 0x000000391e0a7220 */ /* 0x080fe40000400000 */
[----:B------:R4:W-:Y:S01]  /*5d4e0*/  STL [R1+0x14], R13 ;  /* 0x0000140d01007387 */ /* 0x0009e20000100800 */
[----:B------:R-:W-:-:S03]  /*5d4f0*/  FMUL R16, R34, R57 ;  /* 0x0000003922107220 */ /* 0x000fc60000400000 */
[----:B------:R-:W2:Y:S04]  /*5d500*/  LDL.LU R26, [R1+0xa0] ;  /* 0x0000a000011a7983 */ /* 0x000ea80000300800 */
[----:B------:R-:W2:Y:S01]  /*5d510*/  LDL.LU R27, [R1+0xb4] ;  /* 0x0000b400011b7983 */ /* 0x000ea20000300800 */
[-C--:B------:R-:W-:Y:S01]  /*5d520*/  FMUL R21, R39, R57.reuse ;  /* 0x0000003927157220 */ /* 0x080fe20000400000 */
[-C--:B----4-:R-:W-:Y:S02]  /*5d530*/  FMUL R13, R35, R57.reuse ;  /* 0x00000039230d7220 */ /* 0x090fe40000400000 */
[----:B------:R-:W4:Y:S04]  /*5d540*/  LDL.LU R30, [R1+0xb0] ;  /* 0x0000b000011e7983 */ /* 0x000f280000300800 */
[----:B------:R-:W4:Y:S04]  /*5d550*/  LDL.LU R31, [R1+0xc4] ;  /* 0x0000c400011f7983 */ /* 0x000f280000300800 */
[----:B------:R-:W4:Y:S04]  /*5d560*/  LDL.LU R34, [R1+0xc0] ;  /* 0x0000c00001227983 */ /* 0x000f280000300800 */
[----:B------:R-:W4:Y:S04]  /*5d570*/  LDL.LU R35, [R1+0xd4] ;  /* 0x0000d40001237983 */ /* 0x000f280000300800 */
[----:B------:R-:W2:Y:S01]  /*5d580*/  LDL.LU R39, [R1+0xd0] ;  /* 0x0000d00001277983 */ /* 0x000ea20000300800 */
        /* <DEDUP_REMOVED lines=10> */
[----:B------:R-:W-:Y:S01]  /*5d630*/  F2FP.BF16.F32.PACK_AB R62, R62, R232 ;  /* 0x000000e83e3e723e */ /* 0x000fe200000010ff */
[----:B------:R-:W-:Y:S01]  /*5d640*/  BSSY B0, `(.L_x_65) ;  /* 0x0000041000007945 */ /* 0x000fe20003800000 */
[----:B------:R-:W-:-:S02]  /*5d650*/  F2FP.BF16.F32.PACK_AB R60, R60, R234 ;  /* 0x000000ea3c3c723e */ /* 0x000fc400000010ff */
[----:B------:R-:W-:Y:S02]  /*5d660*/  F2FP.BF16.F32.PACK_AB R61, R61, R233 ;  /* 0x000000e93d3d723e */ /* 0x000fe400000010ff */
[----:B------:R-:W-:Y:S02]  /*5d670*/  F2FP.BF16.F32.PACK_AB R63, R63, R231 ;  /* 0x000000e73f3f723e */ /* 0x000fe400000010ff */
[----:B------:R-:W-:Y:S02]  /*5d680*/  F2FP.BF16.F32.PACK_AB R64, R64, R230 ;  /* 0x000000e64040723e */ /* 0x000fe400000010ff */
[----:B------:R-:W-:Y:S02]  /*5d690*/  F2FP.BF16.F32.PACK_AB R65, R65, R229 ;  /* 0x000000e54141723e */ /* 0x000fe400000010ff */
[----:B------:R-:W-:Y:S02]  /*5d6a0*/  F2FP.BF16.F32.PACK_AB R66, R66, R228 ;  /* 0x000000e44242723e */ /* 0x000fe400000010ff */
[----:B------:R-:W-:Y:S01]  /*5d6b0*/  F2FP.BF16.F32.PACK_AB R67, R67, R227 ;  /* 0x000000e34343723e */ /* 0x000fe200000010ff */
[----:B-1----:R-:W-:Y:S01]  /*5d6c0*/  BAR.SYNC.DEFER_BLOCKING 0x1, 0x80 ;  /* 0x0042000000007b1d */ /* 0x002fe20000010000 */
[----:B---3--:R-:W-:-:S05]  /*5d6d0*/  FMUL R23, R2, R57 ;  /* 0x0000003902177220 */ /* 0x008fca0000400000 */
[----:B------:R-:W3:Y:S01]  /*5d6e0*/  LDL.LU R2, [R1+0xe4] ;  /* 0x0000e40001027983 */ /* 0x000ee20000300800 */
[-C--:B------:R-:W-:Y:S01]  /*5d6f0*/  FMUL R12, R32, R57.reuse ;  /* 0x00000039200c7220 */ /* 0x080fe20000400000 */
[-C--:B------:R-:W-:Y:S01]  /*5d700*/  FMUL R32, R42, R57.reuse ;  /* 0x000000392a207220 */ /* 0x080fe20000400000 */
[-C--:B------:R-:W-:Y:S01]  /*5d710*/  FMUL R37, R47, R57.reuse ;  /* 0x000000392f257220 */ /* 0x080fe20000400000 */
[----:B------:R-:W4:Y:S01]  /*5d720*/  LDL.LU R43, [R1+0xf4] ;  /* 0x0000f400012b7983 */ /* 0x000f220000300800 */
[----:B------:R-:W-:-:S03]  /*5d730*/  FMUL R11, R33, R57 ;  /* 0x00000039210b7220 */ /* 0x000fc60000400000 */
[----:B------:R-:W4:Y:S01]  /*5d740*/  LDL.LU R42, [R1+0xe0] ;  /* 0x0000e000012a7983 */ /* 0x000f220000300800 */
[-C--:B------:R-:W-:Y:S01]  /*5d750*/  FMUL R33, R45, R57.reuse ;  /* 0x000000392d217220 */ /* 0x080fe20000400000 */
[-C--:B------:R-:W-:Y:S02]  /*5d760*/  FMUL R36, R44, R57.reuse ;  /* 0x000000392c247220 */ /* 0x080fe40000400000 */
[----:B------:R-:W4:Y:S01]  /*5d770*/  LDL.LU R47, [R1+0x104] ;  /* 0x00010400012f7983 */ /* 0x000f220000300800 */
[-C--:B------:R-:W-:Y:S01]  /*5d780*/  FMUL R40, R46, R57.reuse ;  /* 0x000000392e287220 */ /* 0x080fe20000400000 */
[-C--:B------:R-:W-:Y:S02]  /*5d790*/  FMUL R44, R48, R57.reuse ;  /* 0x00000039302c7220 */ /* 0x080fe40000400000 */
[----:B------:R-:W4:Y:S01]  /*5d7a0*/  LDL.LU R55, [R1+0x120] ;  /* 0x0001200001377983 */ /* 0x000f220000300800 */
[-C--:B------:R-:W-:Y:S01]  /*5d7b0*/  FMUL R45, R51, R57.reuse ;  /* 0x00000039332d7220 */ /* 0x080fe20000400000 */
[-C--:B------:R-:W-:Y:S01]  /*5d7c0*/  FMUL R48, R50, R57.reuse ;  /* 0x0000003932307220 */ /* 0x080fe20000400000 */
[-C--:B------:R-:W-:Y:S01]  /*5d7d0*/  FMUL R49, R53, R57.reuse ;  /* 0x0000003935317220 */ /* 0x080fe20000400000 */
[-C--:B------:R-:W-:Y:S01]  /*5d7e0*/  FMUL R53, R54, R57.reuse ;  /* 0x0000003936357220 */ /* 0x080fe20000400000 */
[-C--:B--2---:R-:W-:Y:S01]  /*5d7f0*/  FMUL R38, R39, R57.reuse ;  /* 0x0000003927267220 */ /* 0x084fe20000400000 */
[----:B---3--:R-:W-:-:S02]  /*5d800*/  FMUL R39, R2, R57 ;  /* 0x0000003902277220 */ /* 0x008fc40000400000 */
[----:B------:R-:W2:Y:S04]  /*5d810*/  LDL.LU R2, [R1+0x1c] ;  /* 0x00001c0001027983 */ /* 0x000ea80000300800 */
[----:B------:R-:W3:Y:S04]  /*5d820*/  LDL.LU R46, [R1+0xf0] ;  /* 0x0000f000012e7983 */ /* 0x000ee80000300800 */
[----:B------:R-:W2:Y:S04]  /*5d830*/  LDL.LU R51, [R1+0x114] ;  /* 0x0001140001337983 */ /* 0x000ea80000300800 */
[----:B------:R-:W2:Y:S04]  /*5d840*/  LDL.LU R50, [R1+0x100] ;  /* 0x0001000001327983 */ /* 0x000ea80000300800 */
[----:B------:R-:W2:Y:S01]  /*5d850*/  LDL.LU R54, [R1+0x110] ;  /* 0x0001100001367983 */ /* 0x000ea20000300800 */
[-C--:B------:R-:W-:Y:S01]  /*5d860*/  FMUL R22, R22, R57.reuse ;  /* 0x0000003916167220 */ /* 0x080fe20000400000 */
[-C--:B------:R-:W-:Y:S01]  /*5d870*/  FMUL R26, R26, R57.reuse ;  /* 0x000000391a1a7220 */ /* 0x080fe20000400000 */
[-C--:B------:R-:W-:Y:S01]  /*5d880*/  FMUL R27, R27, R57.reuse ;  /* 0x000000391b1b7220 */ /* 0x080fe20000400000 */
        /* <DEDUP_REMOVED lines=9> */
[-C--:B--2---:R-:W-:Y:S01]  /*5d920*/  FMUL R51, R51, R57.reuse ;  /* 0x0000003933337220 */ /* 0x084fe20000400000 */
[-C--:B------:R-:W-:Y:S01]  /*5d930*/  FMUL R50, R50, R57.reuse ;  /* 0x0000003932327220 */ /* 0x080fe20000400000 */
[-C--:B------:R-:W-:Y:S01]  /*5d940*/  FMUL R54, R54, R57.reuse ;  /* 0x0000003936367220 */ /* 0x080fe20000400000 */
[----:B------:R-:W-:-:S02]  /*5d950*/  FMUL R57, R2, R57 ;  /* 0x0000003902397220 */ /* 0x000fc40000400000 */
[----:B------:R1:W5:Y:S01]  /*5d960*/  LDL.LU R2, [R1+0x434] ;  /* 0x0004340001027983 */ /* 0x0003620000300800 */
[----:B------:R-:W-:-:S05]  /*5d970*/  IADD3 R232, R3, 0x1000, RZ ;  /* 0x0000100003e87810 */ /* 0x000fca0007ffe0ff */
[----:B------:R-:W-:Y:S01]  /*5d980*/  IMAD R58, R58, 0x2, R232 ;  /* 0x000000023a3a7824 */ /* 0x000fe200078e02e8 */
[----:B------:R-:W-:Y:S06]  /*5d990*/  @P1 BRA `(.L_x_66) ;  /* 0x00000000002c1947 */ /* 0x000fec0003800000 */
[----:B------:R-:W-:Y:S01]  /*5d9a0*/  S2UR UR44, SR_CTAID.Z ;  /* 0x00000000002c79c3 */ /* 0x000fe20000002700 */
[----:B-----5:R-:W-:Y:S01]  /*5d9b0*/  R2UR UR40, R2 ;  /* 0x00000000022872ca */ /* 0x020fe200000e0000 */
[----:B------:R-:W-:Y:S01]  /*5d9c0*/  ULDC.64 UR4, c[0x0][0x198] ;  /* 0x0000660000047ab9 */ /* 0x000fe20000000a00 */
[----:B------:R-:W-:Y:S01]  /*5d9d0*/  UMOV UR41, URZ ;  /* 0x0000003f00297c82 */ /* 0x000fe20008000000 */
[----:B------:R-:W-:-:S04]  /*5d9e0*/  UIADD3 UR4, UP0, UR4, 0x670, URZ ;  /* 0x0000067004047890 */ /* 0x000fc8000ff1e03f */
[----:B------:R-:W2:Y:S01]  /*5d9f0*/  S2UR UR43, SR_CTAID.Y ;  /* 0x00000000002b79c3 */ /* 0x000ea20000002600 */
[----:B------:R-:W-:-:S05]  /*5da00*/  UIADD3.X UR5, URZ, UR5, URZ, UP0, !UPT ;  /* 0x000000053f057290 */ /* 0x000fca00087fe43f */
[----:B------:R-:W-:-:S09]  /*5da10*/  UIADD3 UR40, UR40, -0x2200, URZ ;  /* 0xffffde0028287890 */ /* 0x000fd2000fffe03f */
[----:B--2---:R2:W-:Y:S01]  /*5da20*/  UTMASTG.4D [UR40], [UR4] ;  /* 0x00000028040073b5 */ /* 0x0045e20008018000 */
[----:B------:R0:W-:Y:S01]  /*5da30*/  UTMACMDFLUSH ;  /* 0x00000000000079b7 */ /* 0x0001e20000000000 */
[----:B--2---:R-:W-:-:S04]  /*5da40*/  DEPBAR.LE SB0, 0x1 ;  /* 0x000080400000791a */ /* 0x004fc80000000000 */
.L_x_66:
[----:B------:R-:W-:Y:S05]  /*5da50*/  BSYNC B0 ;  /* 0x0000000000007941 */ /* 0x000fea0003800000 */
.L_x_65:
[----:B------:R-:W-:Y:S01]  /*5da60*/  BAR.SYNC.DEFER_BLOCKING 0x1, 0x80 ;  /* 0x0042000000007b1d */ /* 0x000fe20000010000 */
[----:B------:R-:W-:Y:S02]  /*5da70*/  F2FP.BF16.F32.PACK_AB R68, R226, R68 ;  /* 0x00000044e244723e */ /* 0x000fe400000010ff */
[----:B------:R-:W-:Y:S02]  /*5da80*/  F2FP.BF16.F32.PACK_AB R69, R225, R69 ;  /* 0x00000045e145723e */ /* 0x000fe400000010ff */
[----:B------:R-:W-:Y:S01]  /*5da90*/  F2FP.BF16.F32.PACK_AB R70, R224, R70 ;  /* 0x00000046e046723e */ /* 0x000fe200000010ff */
[----:B------:R-:W-:Y:S01]  /*5daa0*/  BSSY B0, `(.L_x_67) ;  /* 0x000001c000007945 */ /* 0x000fe20003800000 */
[----:B------:R-:W-:Y:S02]  /*5dab0*/  F2FP.BF16.F32.PACK_AB R71, R223, R71 ;  /* 0x00000047df47723e */ /* 0x000fe400000010ff */
[----:B------:R-:W-:Y:S02]  /*5dac0*/  F2FP.BF16.F32.PACK_AB R72, R222, R72 ;  /* 0x00000048de48723e */ /* 0x000fe400000010ff */
[----:B------:R-:W-:-:S02]  /*5dad0*/  F2FP.BF16.F32.PACK_AB R73, R221, R73 ;  /* 0x00000049dd49723e */ /* 0x000fc400000010ff */
[----:B------:R-:W-:Y:S02]  /*5dae0*/  F2FP.BF16.F32.PACK_AB R74, R220, R74 ;  /* 0x0000004adc4a723e */ /* 0x000fe400000010ff */
[----:B------:R-:W-:Y:S01]  /*5daf0*/  F2FP.BF16.F32.PACK_AB R75, R219, R75 ;  /* 0x0000004bdb4b723e */ /* 0x000fe200000010ff */
[----:B------:R2:W-:Y:S04]  /*5db00*/  STSM.16.M88.4 [R3+0x1000], R60 ;  /* 0x0010003c03007844 */ /* 0x0005e80000000200 */
[----:B------:R2:W-:Y:S01]  /*5db10*/  STSM.16.M88.4 [R0+0x1000], R64 ;  /* 0x0010004000007844 */ /* 0x0005e20000000200 */
[----:B------:R-:W-:Y:S01]  /*5db20*/  @!PT LDS RZ, [RZ] ;  /* 0x00000000fffff984 */ /* 0x000fe20000000800 */
[----:B------:R-:W-:Y:S01]  /*5db30*/  @!PT LDS RZ, [RZ] ;  /* 0x00000000fffff984 */ /* 0x000fe20000000800 */
[----:B------:R-:W-:Y:S01]  /*5db40*/  @!PT LDS RZ, [RZ] ;  /* 0x00000000fffff984 */ /* 0x000fe20000000800 */
[----:B------:R-:W-:Y:S01]  /*5db50*/  @!PT LDS RZ, [RZ] ;  /* 0x00000000fffff984 */ /* 0x000fe20000000800 */
[----:B------:R3:W-:Y:S06]  /*5db60*/  MEMBAR.ALL.CTA ;  /* 0x0000000000007992 */ /* 0x0007ec0000008000 */
[----:B---3--:R-:W3:Y:S02]  /*5db70*/  FENCE.VIEW.ASYNC.S ;  /* 0x00000000000073c6 */ /* 0x008ee40000000000 */
[----:B---3--:R-:W-:Y:S06]  /*5db80*/  BAR.SYNC.DEFER_BLOCKING 0x1, 0x80 ;  /* 0x0042000000007b1d */ /* 0x008fec0000010000 */
[----:B------:R-:W-:Y:S05]  /*5db90*/  @P1 BRA `(.L_x_68) ;  /* 0x0000000000301947 */ /* 0x000fea0003800000 */
[----:B------:R-:W-:Y:S01]  /*5dba0*/  S2UR UR12, SR_CTAID.Z ;  /* 0x00000000000c79c3 */ /* 0x000fe20000002700 */
[----:B-----5:R-:W-:Y:S01]  /*5dbb0*/  R2UR UR8, R2 ;  /* 0x00000000020872ca */ /* 0x020fe200000e0000 */
[----:B------:R-:W-:Y:S01]  /*5dbc0*/  ULDC.64 UR4, c[0x0][0x198] ;  /* 0x0000660000047ab9 */ /* 0x000fe20000000a00 */
[----:B------:R-:W-:Y:S01]  /*5dbd0*/  UMOV UR9, 0x20 ;  /* 0x0000002000097882 */ /* 0x000fe20000000000 */
[----:B------:R-:W-:Y:S01]  /*5dbe0*/  UIADD3 UR4, UP0, UR4, 0x670, URZ ;  /* 0x0000067004047890 */ /* 0x000fe2000ff1e03f */
[----:B------:R-:W-:-:S03]  /*5dbf0*/  UMOV UR10, UR42 ;  /* 0x0000002a000a7c82 */ /* 0x000fc60008000000 */
[----:B------:R-:W3:Y:S01]  /*5dc00*/  S2UR UR11, SR_CTAID.Y ;  /* 0x00000000000b79c3 */ /* 0x000ee20000002600 */
[----:B------:R-:W-:-:S05]  /*5dc10*/  UIADD3.X UR5, URZ, UR5, URZ, UP0, !UPT ;  /* 0x000000053f057290 */ /* 0x000fca00087fe43f */
[----:B------:R-:W-:-:S09]  /*5dc20*/  UIADD3 UR8, UR8, -0x1200, URZ ;  /* 0xffffee0008087890 */ /* 0x000fd2000fffe03f */
[----:B---3--:R3:W-:Y:S01]  /*5dc30*/  UTMASTG.4D [UR8], [UR4] ;  /* 0x00000008040073b5 */ /* 0x0087e20008018000 */
[----:B------:R0:W-:Y:S01]  /*5dc40*/  UTMACMDFLUSH ;  /* 0x00000000000079b7 */ /* 0x0001e20000000000 */
[----:B---3--:R-:W-:-:S04]  /*5dc50*/  DEPBAR.LE SB0, 0x1 ;  /* 0x000080400000791a */ /* 0x008fc80000000000 */
.L_x_68:
[----:B------:R-:W-:Y:S05]  /*5dc60*/  BSYNC B0 ;  /* 0x0000000000007941 */ /* 0x000fea0003800000 */
.L_x_67:
[----:B------:R-:W-:Y:S01]  /*5dc70*/  BAR.SYNC.DEFER_BLOCKING 0x1, 0x80 ;  /* 0x0042000000007b1d */ /* 0x000fe20000010000 */
[----:B--2---:R-:W-:Y:S02]  /*5dc80*/  F2FP.BF16.F32.PACK_AB R60, R218, R217 ;  /* 0x000000d9da3c723e */ /* 0x004fe400000010ff */
        /* <DEDUP_REMOVED lines=8> */
[----:B------:R2:W-:Y:S04]  /*5dd10*/  STSM.16.M88.4 [R3], R68 ;  /* 0x0000004403007844 */ /* 0x0005e80000000200 */
[----:B------:R2:W-:Y:S01]  /*5dd20*/  STSM.16.M88.4 [R0], R72 ;  /* 0x0000004800007844 */ /* 0x0005e20000000200 */
        /* <DEDUP_REMOVED lines=20> */
.L_x_70:
[----:B------:R-:W-:Y:S05]  /*5de70*/  BSYNC B0 ;  /* 0x0000000000007941 */ /* 0x000fea0003800000 */
.L_x_69:
        /* <DEDUP_REMOVED lines=32> */
.L_x_72:
[----:B------:R-:W-:Y:S05]  /*5e080*/  BSYNC B0 ;  /* 0x0000000000007941 */ /* 0x000fea0003800000 */
.L_x_71:
        /* <DEDUP_REMOVED lines=32> */
.L_x_74:
[----:B------:R-:W-:Y:S05]  /*5e290*/  BSYNC B0 ;  /* 0x0000000000007941 */ /* 0x000fea0003800000 */
.L_x_73:
        /* <DEDUP_REMOVED lines=32> */
.L_x_76:
[----:B------:R-:W-:Y:S05]  /*5e4a0*/  BSYNC B0 ;  /* 0x0000000000007941 */ /* 0x000fea0003800000 */
.L_x_75:
        /* <DEDUP_REMOVED lines=32> */
.L_x_78:
[----:B------:R-:W-:Y:S05]  /*5e6b0*/  BSYNC B0 ;  /* 0x0000000000007941 */ /* 0x000fea0003800000 */
.L_x_77:
        /* <DEDUP_REMOVED lines=32> */
.L_x_80:
[----:B------:R-:W-:Y:S05]  /*5e8c0*/  BSYNC B0 ;  /* 0x0000000000007941 */ /* 0x000fea0003800000 */
.L_x_79:
        /* <DEDUP_REMOVED lines=32> */
.L_x_82:
[----:B------:R-:W-:Y:S05]  /*5ead0*/  BSYNC B0 ;  /* 0x0000000000007941 */ /* 0x000fea0003800000 */
.L_x_81:
        /* <DEDUP_REMOVED lines=32> */
.L_x_84:
[----:B------:R-:W-:Y:S05]  /*5ece0*/  BSYNC B0 ;  /* 0x0000000000007941 */ /* 0x000fea0003800000 */
.L_x_83:
        /* <DEDUP_REMOVED lines=32> */
.L_x_86:
[----:B------:R-:W-:Y:S05]  /*5eef0*/  BSYNC B0 ;  /* 0x0000000000007941 */ /* 0x000fea0003800000 */
.L_x_85:
[----:B--2---:R-:W2:Y:S04]  /*5ef00*/  LDL.LU R71, [R1+0x10] ;  /* 0x0000100001477983 */ /* 0x004ea80000300800 */
[----:B------:R-:W2:Y:S04]  /*5ef10*/  LDL.LU R70, [R1+0xc] ;  /* 0x00000c0001467983 */ /* 0x000ea80000300800 */
[----:B------:R-:W3:Y:S04]  /*5ef20*/  LDL.LU R69, [R1+0x8] ;  /* 0x0000080001457983 */ /* 0x000ee80000300800 */
[----:B------:R-:W3:Y:S04]  /*5ef30*/  LDL.LU R68, [R1+0x4] ;  /* 0x0000040001447983 */ /* 0x000ee80000300800 */
[----:B------:R-:W4:Y:S01]  /*5ef40*/  LDL.LU R59, [R1] ;  /* 0x00000000013b7983 */ /* 0x000f220000300800 */
[----:B------:R-:W-:Y:S01]  /*5ef50*/  F2FP.BF16.F32.PACK_AB R5, R5, R6 ;  /* 0x000000060505723e */ /* 0x000fe200000010ff */
[----:B------:R-:W-:Y:S01]  /*5ef60*/  BSSY B0, `(.L_x_87) ;  /* 0x000001f000007945 */ /* 0x000fe20003800000 */
[----:B------:R-:W-:Y:S01]  /*5ef70*/  F2FP.BF16.F32.PACK_AB R6, R7, R8 ;  /* 0x000000080706723e */ /* 0x000fe200000010ff */
[----:B------:R-:W-:Y:S01]  /*5ef80*/  BAR.SYNC.DEFER_BLOCKING 0x1, 0x80 ;  /* 0x0042000000007b1d */ /* 0x000fe20000010000 */
        /* <DEDUP_REMOVED lines=10> */
[----:B-1----:R-:W1:Y:S02]  /*5f030*/  FENCE.VIEW.ASYNC.S ;  /* 0x00000000000073c6 */ /* 0x002e640000000000 */
[----:B-1----:R-:W-:Y:S01]  /*5f040*/  BAR.SYNC.DEFER_BLOCKING 0x1, 0x80 ;  /* 0x0042000000007b1d */ /* 0x002fe20000010000 */
[----:B--2---:R-:W-:-:S02]  /*5f050*/  F2FP.BF16.F32.PACK_AB R8, R71, R70 ;  /* 0x000000464708723e */ /* 0x004fc400000010ff */
[----:B---3--:R-:W-:Y:S02]  /*5f060*/  F2FP.BF16.F32.PACK_AB R9, R69, R68 ;  /* 0x000000444509723e */ /* 0x008fe400000010ff */
[----:B----4-:R-:W-:Y:S01]  /*5f070*/  F2FP.BF16.F32.PACK_AB R10, R59, R237 ;  /* 0x000000ed3b0a723e */ /* 0x010fe200000010ff */
[----:B------:R-:W-:Y:S06]  /*5f080*/  @P1 BRA `(.L_x_88) ;  /* 0x0000000000301947 */ /* 0x000fec0003800000 */
[----:B------:R-:W-:Y:S01]  /*5f090*/  S2UR UR12, SR_CTAID.Z ;  /* 0x00000000000c79c3 */ /* 0x000fe20000002700 */
[----:B-----5:R-:W-:Y:S01]  /*5f0a0*/  R2UR UR8, R2 ;  /* 0x00000000020872ca */ /* 0x020fe200000e0000 */
[----:B------:R-:W-:Y:S01]  /*5f0b0*/  ULDC.64 UR4, c[0x0][0x198] ;  /* 0x0000660000047ab9 */ /* 0x000fe20000000a00 */
[----:B------:R-:W-:Y:S01]  /*5f0c0*/  UMOV UR9, 0x160 ;  /* 0x0000016000097882 */ /* 0x000fe20000000000 */
[----:B------:R-:W-:Y:S01]  /*5f0d0*/  UIADD3 UR4, UP0, UR4, 0x670, URZ ;  /* 0x0000067004047890 */ /* 0x000fe2000ff1e03f */
[----:B------:R-:W-:-:S03]  /*5f0e0*/  UMOV UR10, UR42 ;  /* 0x0000002a000a7c82 */ /* 0x000fc60008000000 */
[----:B------:R-:W1:Y:S01]  /*5f0f0*/  S2UR UR11, SR_CTAID.Y ;  /* 0x00000000000b79c3 */ /* 0x000e620000002600 */
[----:B------:R-:W-:-:S05]  /*5f100*/  UIADD3.X UR5, URZ, UR5, URZ, UP0, !UPT ;  /* 0x000000053f057290 */ /* 0x000fca00087fe43f */
[----:B------:R-:W-:-:S09]  /*5f110*/  UIADD3 UR8, UR8, -0x1200, URZ ;  /* 0xffffee0008087890 */ /* 0x000fd2000fffe03f */
[----:B-1----:R1:W-:Y:S01]  /*5f120*/  UTMASTG.4D [UR8], [UR4] ;  /* 0x00000008040073b5 */ /* 0x0023e20008018000 */
[----:B------:R0:W-:Y:S01]  /*5f130*/  UTMACMDFLUSH ;  /* 0x00000000000079b7 */ /* 0x0001e20000000000 */
[----:B-1----:R-:W-:-:S04]  /*5f140*/  DEPBAR.LE SB0, 0x1 ;  /* 0x000080400000791a */ /* 0x002fc80000000000 */
.L_x_88:
[----:B------:R-:W-:Y:S05]  /*5f150*/  BSYNC B0 ;  /* 0x0000000000007941 */ /* 0x000fea0003800000 */
.L_x_87:
[----:B------:R-:W2:Y:S04]  /*5f160*/  LDL.LU R60, [R1+0x18] ;  /* 0x00001800013c7983 */ /* 0x000ea80000300800 */
[----:B------:R-:W2:Y:S01]  /*5f170*/  LDL.LU R59, [R1+0x14] ;  /* 0x00001400013b7983 */ /* 0x000ea20000300800 */
[----:B------:R-:W-:Y:S01]  /*5f180*/  BSSY B0, `(.L_x_89) ;  /* 0x0000020000007945 */ /* 0x000fe20003800000 */
[----:B------:R-:W-:Y:S01]  /*5f190*/  F2FP.BF16.F32.PACK_AB R61, R12, R13 ;  /* 0x0000000d0c3d723e */ /* 0x000fe200000010ff */
[----:B------:R-:W-:Y:S01]  /*5f1a0*/  BAR.SYNC.DEFER_BLOCKING 0x1, 0x80 ;  /* 0x0042000000007b1d */ /* 0x000fe20000010000 */
[----:B------:R-:W-:Y:S02]  /*5f1b0*/  F2FP.BF16.F32.PACK_AB R62, R14, R15 ;  /* 0x0000000f0e3e723e */ /* 0x000fe400000010ff */
[----:B------:R-:W-:-:S02]  /*5f1c0*/  F2FP.BF16.F32.PACK_AB R63, R16, R17 ;  /* 0x00000011103f723e */ /* 0x000fc400000010ff */
[----:B------:R-:W-:Y:S02]  /*5f1d0*/  F2FP.BF16.F32.PACK_AB R12, R18, R19 ;  /* 0x00000013120c723e */ /* 0x000fe400000010ff */
[----:B------:R-:W-:Y:S02]  /*5f1e0*/  F2FP.BF16.F32.PACK_AB R13, R20, R21 ;  /* 0x00000015140d723e */ /* 0x000fe400000010ff */
        /* <DEDUP_REMOVED lines=10> */
[----:B---3--:R-:W-:Y:S01]  /*5f290*/  BAR.SYNC.DEFER_BLOCKING 0x1, 0x80 ;  /* 0x0042000000007b1d */ /* 0x008fe20000010000 */
[----:B--2---:R-:W-:-:S05]  /*5f2a0*/  F2FP.BF16.F32.PACK_AB R60, R60, R59 ;  /* 0x0000003b3c3c723e */ /* 0x004fca00000010ff */
[----:B-1----:R-:W-:Y:S05]  /*5f2b0*/  @P1 BRA `(.L_x_90) ;  /* 0x0000000000301947 */ /* 0x002fea0003800000 */
        /* <DEDUP_REMOVED lines=12> */
.L_x_90:
[----:B------:R-:W-:Y:S05]  /*5f380*/  BSYNC B0 ;  /* 0x0000000000007941 */ /* 0x000fea0003800000 */
.L_x_89:
        /* <DEDUP_REMOVED lines=17> */
[----:B--2---:R-:W2:Y:S02]  /*5f4a0*/  FENCE.VIEW.ASYNC.S ;  /* 0x00000000000073c6 */ /* 0x004ea40000000000 */
[----:B--2---:R-:W-:Y:S06]  /*5f4b0*/  BAR.SYNC.DEFER_BLOCKING 0x1, 0x80 ;  /* 0x0042000000007b1d */ /* 0x004fec0000010000 */
[----:B------:R-:W-:Y:S05]  /*5f4c0*/  @P1 BRA `(.L_x_92) ;  /* 0x0000000000301947 */ /* 0x000fea0003800000 */
[----:B------:R-:W-:Y:S01]  /*5f4d0*/  S2UR UR12, SR_CTAID.Z ;  /* 0x00000000000c79c3 */ /* 0x000fe20000002700 */
[----:B-----5:R-:W-:Y:S01]  /*5f4e0*/  R2UR UR8, R2 ;  /* 0x00000000020872ca */ /* 0x020fe200000e0000 */
[----:B------:R-:W-:Y:S01]  /*5f4f0*/  ULDC.64 UR4, c[0x0][0x198] ;  /* 0x0000660000047ab9 */ /* 0x000fe20000000a00 */
[----:B------:R-:W-:Y:S01]  /*5f500*/  UMOV UR9, 0x1a0 ;  /* 0x000001a000097882 */ /* 0x000fe20000000000 */
[----:B------:R-:W-:Y:S01]  /*5f510*/  UIADD3 UR4, UP0, UR4, 0x670, URZ ;  /* 0x0000067004047890 */ /* 0x000fe2000ff1e03f */
[----:B------:R-:W-:-:S03]  /*5f520*/  UMOV UR10, UR42 ;  /* 0x0000002a000a7c82 */ /* 0x000fc60008000000 */
[----:B------:R-:W2:Y:S01]  /*5f530*/  S2UR UR11, SR_CTAID.Y ;  /* 0x00000000000b79c3 */ /* 0x000ea20000002600 */
[----:B------:R-:W-:-:S05]  /*5f540*/  UIADD3.X UR5, URZ, UR5, URZ, UP0, !UPT ;  /* 0x000000053f057290 */ /* 0x000fca00087fe43f */
[----:B------:R-:W-:-:S09]  /*5f550*/  UIADD3 UR8, UR8, -0x1200, URZ ;  /* 0xffffee0008087890 */ /* 0x000fd2000fffe03f */
[----:B--2---:R2:W-:Y:S01]  /*5f560*/  UTMASTG.4D [UR8], [UR4] ;  /* 0x00000008040073b5 */ /* 0x0045e20008018000 */
[----:B------:R0:W-:Y:S01]  /*5f570*/  UTMACMDFLUSH ;  /* 0x00000000000079b7 */ /* 0x0001e20000000000 */
[----:B--2---:R-:W-:-:S04]  /*5f580*/  DEPBAR.LE SB0, 0x1 ;  /* 0x000080400000791a */ /* 0x004fc80000000000 */
.L_x_92:
[----:B------:R-:W-:Y:S05]  /*5f590*/  BSYNC B0 ;  /* 0x0000000000007941 */ /* 0x000fea0003800000 */
.L_x_91:
[----:B------:R-:W-:Y:S01]  /*5f5a0*/  BAR.SYNC.DEFER_BLOCKING 0x1, 0x80 ;  /* 0x0042000000007b1d */ /* 0x000fe20000010000 */
[----:B-1----:R-:W-:Y:S02]  /*5f5b0*/  F2FP.BF16.F32.PACK_AB R12, R42, R43 ;  /* 0x0000002b2a0c723e */ /* 0x002fe400000010ff */
        /* <DEDUP_REMOVED lines=30> */
.L_x_94:
[----:B------:R-:W-:Y:S05]  /*5f7a0*/  BSYNC B0 ;  /* 0x0000000000007941 */ /* 0x000fea0003800000 */
.L_x_93:
[----:B------:R-:W-:Y:S06]  /*5f7b0*/  BAR.SYNC.DEFER_BLOCKING 0x1, 0x80 ;  /* 0x0042000000007b1d */ /* 0x000fec0000010000 */
[----:B------:R-:W-:Y:S01]  /*5f7c0*/  BSSY B0, `(.L_x_95) ;  /* 0x0000016000007945 */ /* 0x000fe20003800000 */
        /* <DEDUP_REMOVED lines=19> */
[----:B---3--:R3:W-:Y:S02]  /*5f900*/  UTMASTG.4D [UR8], [UR4] ;  /* 0x00000008040073b5 */ /* 0x0087e40008018000 */
[----:B---3--:R0:W-:Y:S02]  /*5f910*/  UTMACMDFLUSH ;  /* 0x00000000000079b7 */ /* 0x0081e40000000000 */
.L_x_96:
[----:B------:R-:W-:Y:S05]  /*5f920*/  BSYNC B0 ;  /* 0x0000000000007941 */ /* 0x000fea0003800000 */
.L_x_95:
[----:B-1----:R-:W3:Y:S01]  /*5f930*/  LDL.LU R0, [R1+0x428] ;  /* 0x0004280001007983 */ /* 0x002ee20000300800 */
[----:B------:R-:W-:-:S04]  /*5f940*/  DEPBAR.LE SB0, 0x0 ;  /* 0x000080000000791a */ /* 0x000fc80000000000 */
[----:B---3--:R-:W-:-:S13]  /*5f950*/  R2UR UR4, R0 ;  /* 0x00000000000472ca */ /* 0x008fda00000e0000 */
[----:B------:R-:W-:-:S04]  /*5f960*/  UIADD3 UR4, UR4, -0x1, URZ ;  /* 0xffffffff04047890 */ /* 0x000fc8000fffe03f */
[----:B------:R-:W-:-:S04]  /*5f970*/  USHF.L.U32 UR4, UR4, 0x3, URZ ;  /* 0x0000000304047899 */ /* 0x000fc8000800063f */
[----:B------:R-:W-:-:S04]  /*5f980*/  ULOP3.LUT UR4, UR4, 0x8, URZ, 0xe2, !UPT ;  /* 0x0000000804047892 */ /* 0x000fc8000f8ee23f */
[----:B------:R-:W-:-:S06]  /*5f990*/  ULOP3.LUT UR4, UR4, 0x18, URZ, 0x3c, !UPT ;  /* 0x0000001804047892 */ /* 0x000fcc000f8e3c3f */
[----:B------:R-:W-:-:S04]  /*5f9a0*/  MOV R0, UR4 ;  /* 0x0000000400007c02 */ /* 0x000fc80008000f00 */
[----:B------:R-:W-:Y:S01]  /*5f9b0*/  SYNCS.ARRIVE.TRANS64.A1T0 RZ, [R0+UR61+0x160090], RZ ;  /* 0x160090ff00ff79a7 */ /* 0x000fe2000810003d */
[----:B------:R-:W-:Y:S05]  /*5f9c0*/  EXIT ;  /* 0x000000000000794d */ /* 0x000fea0003800000 */
.L_x_6:
[----:B------:R-:W-:-:S08]  /*5f9d0*/  UISETP.NE.AND UP0, UPT, UR8, 0x1, UPT ;  /* 0x000000010800788c */ /* 0x000fd0000bf05270 */
[----:B------:R-:W1:-:S00]  /*5f9e0*/  USETMAXREG.DEALLOC.CTAPOOL 0x18 ;  /* 0x00000018000079c8 */ /* 0x000e4000080e0500 */
[----:B------:R-:W-:-:S13]  /*5f9f0*/  PLOP3.LUT P0, PT, PT, PT, UP0, 0x80, 0x0 ;  /* 0x000000000000781c */ /* 0x000fda0003f0f008 */
[----:B------:R-:W-:Y:S05]  /*5fa00*/  @P0 EXIT ;  /* 0x000000000000094d */ /* 0x000fea0003800000 */
[----:B------:R-:W2:Y:S01]  /*5fa10*/  S2UR UR11, SR_CTAID.X ;  /* 0x00000000000b79c3 */ /* 0x000ea20000002500 */
[----:B------:R-:W-:Y:S01]  /*5fa20*/  ELECT P3, URZ, PT ;  /* 0x00000000003f782f */ /* 0x000fe20003860000 */
[----:B------:R-:W-:Y:S01]  /*5fa30*/  BSSY B0, `(.L_x_97) ;  /* 0x000004c000007945 */ /* 0x000fe20003800000 */
[----:B-1----:R-:W-:Y:S01]  /*5fa40*/  MOV R2, RZ ;  /* 0x000000ff00027202 */ /* 0x002fe20000000f00 */
[----:B------:R-:W-:Y:S01]  /*5fa50*/  IMAD.MOV.U32 R8, RZ, RZ, RZ ;  /* 0x000000ffff087224 */ /* 0x000fe200078e00ff */
[----:B------:R-:W-:-:S03]  /*5fa60*/  MOV R4, RZ ;  /* 0x000000ff00047202 */ /* 0x000fc60000000f00 */
[----:B------:R-:W1:Y:S08]  /*5fa70*/  S2UR UR60, SR_CTAID.Y ;  /* 0x00000000003c79c3 */ /* 0x000e700000002600 */
[----:B------:R-:W3:Y:S01]  /*5fa80*/  S2UR UR61, SR_CTAID.Z ;  /* 0x00000000003d79c3 */ /* 0x000ee20000002700 */
[----:B--2---:R-:W-:Y:S01]  /*5fa90*/  USHF.L.U32 UR11, UR11, 0x7, URZ ;  /* 0x000000070b0b7899 */ /* 0x004fe2000800063f */
[----:B------:R-:W-:Y:S11]  /*5faa0*/  @!P3 BRA `(.L_x_98) ;  /* 0x000000040010b947 */ /* 0x000ff60003800000 */
[----:B------:R-:W2:Y:S01]  /*5fab0*/  S2R R4, SR_CgaCtaId ;  /* 0x0000000000047919 */ /* 0x000ea20000008800 */
[----:B------:R-:W-:Y:S02]  /*5fac0*/  MOV R3, 0x400 ;  /* 0x0000040000037802 */ /* 0x000fe40000000f00 */
[----:B------:R-:W-:Y:S02]  /*5fad0*/  MOV R5, 0x1 ;  /* 0x0000000100057802 */ /* 0x000fe40000000f00 */
[----:B--2---:R-:W-:Y:S02]  /*5fae0*/  LEA R4, R4, R3, 0x18 ;  /* 0x0000000304047211 */ /* 0x004fe400078ec0ff */
[----:B------:R-:W-:-:S04]  /*5faf0*/  SHF.L.U32 R3, R5, 0x1f, RZ ;  /* 0x0000001f05037819 */ /* 0x000fc800000006ff */
[----:B------:R-:W2:Y:S02]  /*5fb00*/  SYNCS.PHASECHK.TRANS64.TRYWAIT P0, [R4+URZ+0x160060], R3 ;  /* 0x16006003040075a7 */ /* 0x000ea4000800017f */
[----:B--2---:R-:W-:Y:S05]  /*5fb10*/  @!P0 BRA `(.L_x_99) ;  /* 0x0000002000608947 */ /* 0x004fea0003800000 */
.L_x_136:
[----:B------:R-:W-:Y:S01]  /*5fb20*/  ULOP3.LUT UR4, UR54, 0x2, URZ, 0xfc, !UPT ;  /* 0x0000000236047892 */ /* 0x000fe2000f8efc3f */
[----:B--2---:R-:W-:-:S03]  /*5fb30*/  @P2 IMAD.MOV.U32 R3, RZ, RZ, 0x10000 ;  /* 0x00010000ff032424 */ /* 0x004fc600078e00ff */
[----:B------:R-:W-:Y:S01]  /*5fb40*/  UPRMT UR4, UR4, 0x9910, URZ ;  /* 0x0000991004047896 */ /* 0x000fe2000800003f */
[----:B------:R2:W-:Y:S03]  /*5fb50*/  @P2 SYNCS.ARRIVE.TRANS64 RZ, [R4+URZ+0x160050], R3 ;  /* 0x1600500304ff29a7 */ /* 0x0005e6000800003f */
[----:B------:R-:W-:-:S06]  /*5fb60*/  UISETP.NE.AND UP0, UPT, UR4, 0x2, UPT ;  /* 0x000000020400788c */ /* 0x000fcc000bf05270 */
[----:B------:R-:W-:-:S13]  /*5fb70*/  PLOP3.LUT P0, PT, PT, PT, UP0, 0x80, 0x0 ;  /* 0x000000000000781c */ /* 0x000fda0003f0f008 */
[----:B--2---:R-:W-:Y:S05]  /*5fb80*/  @P0 BRA `(.L_x_100) ;  /* 0x0000000000040947 */ /* 0x004fea0003800000 */
[----:B-1-3--:R-:W-:Y:S01]  /*5fb90*/  BPT.TRAP 0x1 ;  /* 0x000000040000795c */ /* 0x00afe20000300000 */
.L_x_100:
[----:B------:R-:W-:-:S04]  /*5fba0*/  LOP3.LUT P0, RZ, R0, 0x1f, RZ, 0xc0, !PT ;  /* 0x0000001f00ff7812 */ /* 0x000fc8000780c0ff */
[----:B------:R-:W-:-:S13]  /*5fbb0*/  PLOP3.LUT P0, PT, P0, P2, PT, 0x2a, 0x0 ;  /* 0x000000000000781c */ /* 0x000fda0000704572 */
[----:B------:R-:W-:Y:S05]  /*5fbc0*/  @P0 BRA `(.L_x_101) ;  /* 0x0000000000040947 */ /* 0x000fea0003800000 */
[----:B-1-3--:R-:W-:Y:S01]  /*5fbd0*/  BPT.TRAP 0x1 ;  /* 0x000000040000795c */ /* 0x00afe20000300000 */
.L_x_101:
[----:B------:R-:W-:Y:S01]  /*5fbe0*/  R2UR UR8, R4 ;  /* 0x00000000040872ca */ /* 0x000fe200000e0000 */
[----:B------:R-:W-:Y:S01]  /*5fbf0*/  ULDC.64 UR4, c[0x0][0x198] ;  /* 0x0000660000047ab9 */ /* 0x000fe20000000a00 */
[----:B------:R-:W-:Y:S01]  /*5fc00*/  UMOV UR6, 0x0 ;  /* 0x0000000000067882 */ /* 0x000fe20000000000 */
[----:B------:R-:W-:Y:S01]  /*5fc10*/  UIADD3 UR4, UP0, UR4, 0xf0, URZ ;  /* 0x000000f004047890 */ /* 0x000fe2000ff1e03f */
[----:B------:R-:W-:Y:S01]  /*5fc20*/  MOV R8, 0x40 ;  /* 0x0000004000087802 */ /* 0x000fe20000000f00 */
[----:B------:R-:W-:Y:S01]  /*5fc30*/  UMOV UR7, 0x10000000 ;  /* 0x1000000000077882 */ /* 0x000fe20000000000 */
[----:B------:R-:W-:Y:S01]  /*5fc40*/  UMOV UR10, URZ ;  /* 0x0000003f000a7c82 */ /* 0x000fe20008000000 */
[----:B------:R-:W-:Y:S01]  /*5fc50*/  UIADD3.X UR5, URZ, UR5, URZ, UP0, !UPT ;  /* 0x000000053f057290 */ /* 0x000fe200087fe43f */
[----:B------:R-:W-:Y:S01]  /*5fc60*/  MOV R4, 0x1 ;  /* 0x0000000100047802 */ /* 0x000fe20000000f00 */
[----:B-1----:R-:W-:Y:S01]  /*5fc70*/  UMOV UR12, UR60 ;  /* 0x0000003c000c7c82 */ /* 0x002fe20008000000 */
[----:B---3--:R-:W-:Y:S01]  /*5fc80*/  UMOV UR13, UR61 ;  /* 0x0000003d000d7c82 */ /* 0x008fe20008000000 */
[----:B------:R-:W-:Y:S01]  /*5fc90*/  UMOV UR26, 0x40 ;  /* 0x00000040001a7882 */ /* 0x000fe20000000000 */
[----:B------:R-:W-:Y:S01]  /*5fca0*/  UMOV UR27, UR11 ;  /* 0x0000000b001b7c82 */ /* 0x000fe20008000000 */
[----:B------:R-:W-:-:S02]  /*5fcb0*/  UIADD3 UR9, UR8, 0x160050, URZ ;  /* 0x0016005008097890 */ /* 0x000fc4000fffe03f */
[----:B------:R-:W-:Y:S02]  /*5fcc0*/  UIADD3 UR24, UR8, 0x2000, URZ ;  /* 0x0000200008187890 */ /* 0x000fe4000fffe03f */
[----:B------:R-:W-:Y:S01]  /*5fcd0*/  UIADD3 UR16, UR8, 0x4000, URZ ;  /* 0x0000400008107890 */ /* 0x000fe2000fffe03f */
[----:B------:R-:W-:Y:S01]  /*5fce0*/  UMOV UR28, UR60 ;  /* 0x0000003c001c7c82 */ /* 0x000fe20008000000 */
[----:B------:R-:W-:Y:S01]  /*5fcf0*/  UMOV UR29, UR61 ;  /* 0x0000003d001d7c82 */ /* 0x000fe20008000000 */
[----:B------:R-:W-:Y:S01]  /*5fd00*/  UMOV UR25, UR9 ;  /* 0x0000000900197c82 */ /* 0x000fe20008000000 */
[----:B------:R-:W-:Y:S01]  /*5fd10*/  UMOV UR18, 0x80 ;  /* 0x0000008000127882 */ /* 0x000fe20000000000 */
[----:B------:R-:W-:Y:S01]  /*5fd20*/  UMOV UR19, UR11 ;  /* 0x0000000b00137c82 */ /* 0x000fe20008000000 */
[----:B------:R-:W-:Y:S01]  /*5fd30*/  UMOV UR20, UR60 ;  /* 0x0000003c00147c82 */ /* 0x000fe20008000000 */
[----:B------:R-:W-:Y:S01]  /*5fd40*/  UMOV UR21, UR61 ;  /* 0x0000003d00157c82 */ /* 0x000fe20008000000 */
[----:B------:R1:W-:Y:S01]  /*5fd50*/  UTMALDG.4D [UR8], [UR4], desc[UR6] ;  /* 0x00000608040075b4 */ /* 0x0003e20008019000 */
[----:B------:R-:W-:Y:S01]  /*5fd60*/  UIADD3 UR56, UR8, 0x6000, URZ ;  /* 0x0000600008387890 */ /* 0x000fe2000fffe03f */
[----:B------:R-:W-:Y:S01]  /*5fd70*/  UMOV UR17, UR9 ;  /* 0x0000000900117c82 */ /* 0x000fe20008000000 */
[----:B------:R-:W-:Y:S01]  /*5fd80*/  UIADD3 UR32, UR8, 0x8000, URZ ;  /* 0x0000800008207890 */ /* 0x000fe2000fffe03f */
[----:B------:R-:W-:Y:S01]  /*5fd90*/  UMOV UR58, 0xc0 ;  /* 0x000000c0003a7882 */ /* 0x000fe20000000000 */
[----:B------:R-:W-:Y:S01]  /*5fda0*/  UMOV UR59, UR11 ;  /* 0x0000000b003b7c82 */ /* 0x000fe20008000000 */
[----:B------:R2:W-:Y:S01]  /*5fdb0*/  UTMALDG.4D [UR24], [UR4], desc[UR6] ;  /* 0x00000618040075b4 */ /* 0x0005e20008019000 */
[----:B------:R-:W-:Y:S01]  /*5fdc0*/  UMOV UR57, UR9 ;  /* 0x0000000900397c82 */ /* 0x000fe20008000000 */
[----:B------:R-:W-:Y:S01]  /*5fdd0*/  UMOV UR34, 0x100 ;  /* 0x0000010000227882 */ /* 0x000fe20000000000 */
[----:B------:R-:W-:Y:S01]  /*5fde0*/  UMOV UR35, UR11 ;  /* 0x0000000b00237c82 */ /* 0x000fe20008000000 */
[----:B------:R-:W-:Y:S01]  /*5fdf0*/  UMOV UR36, UR60 ;  /* 0x0000003c00247c82 */ /* 0x000fe20008000000 */
[----:B------:R-:W-:Y:S01]  /*5fe00*/  UMOV UR37, UR61 ;  /* 0x0000003d00257c82 */ /* 0x000fe20008000000 */
[----:B------:R-:W-:Y:S01]  /*5fe10*/  UMOV UR33, UR9 ;  /* 0x0000000900217c82 */ /* 0x000fe20008000000 */
[----:B------:R3:W-:Y:S01]  /*5fe20*/  UTMALDG.4D [UR16], [UR4], desc[UR6] ;  /* 0x00000610040075b4 */ /* 0x0007e20008019000 */
[----:B------:R4:W-:Y:S01]  /*5fe30*/  UTMALDG.4D [UR56], [UR4], desc[UR6] ;  /* 0x00000638040075b4 */ /* 0x0009e20008019000 */
[----:B-1----:R-:W-:Y:S01]  /*5fe40*/  UMOV UR10, 0x1c0 ;  /* 0x000001c0000a7882 */ /* 0x002fe20000000000 */
[----:B------:R4:W-:Y:S01]  /*5fe50*/  UTMALDG.4D [UR32], [UR4], desc[UR6] ;  /* 0x00000620040075b4 */ /* 0x0009e20008019000 */
[----:B--2---:R-:W-:Y:S01]  /*5fe60*/  UIADD3 UR24, UR8, 0xa000, URZ ;  /* 0x0000a00008187890 */ /* 0x004fe2000fffe03f */
[----:B------:R-:W-:Y:S01]  /*5fe70*/  UMOV UR26, 0x140 ;  /* 0x00000140001a7882 */ /* 0x000fe20000000000 */
[----:B---3--:R-:W-:-:S07]  /*5fe80*/  UIADD3 UR16, UR8, 0xc000, URZ ;  /* 0x0000c00008107890 */ /* 0x008fce000fffe03f */
[----:B------:R4:W-:Y:S01]  /*5fe90*/  UTMALDG.4D [UR24], [UR4], desc[UR6] ;  /* 0x00000618040075b4 */ /* 0x0009e20008019000 */
[----:B------:R-:W-:Y:S01]  /*5fea0*/  UIADD3 UR8, UR8, 0xe000, URZ ;  /* 0x0000e00008087890 */ /* 0x000fe2000fffe03f */
[----:B------:R-:W-:Y:S02]  /*5feb0*/  UMOV UR18, 0x180 ;  /* 0x0000018000127882 */ /* 0x000fe40000000000 */
[----:B------:R4:W-:Y:S06]  /*5fec0*/  UTMALDG.4D [UR16], [UR4], desc[UR6] ;  /* 0x00000610040075b4 */ /* 0x0009ec0008019000 */
[----:B------:R4:W-:Y:S02]  /*5fed0*/  UTMALDG.4D [UR8], [UR4], desc[UR6] ;  /* 0x00000608040075b4 */ /* 0x0009e40008019000 */
[----:B----4-:R-:W-:Y:S01]  /*5fee0*/  NOP ;  /* 0x0000000000007918 */ /* 0x010fe20000000000 */
.L_x_98:
[----:B-1-3--:R-:W-:Y:S05]  /*5fef0*/  BSYNC B0 ;  /* 0x0000000000007941 */ /* 0x00afea0003800000 */
.L_x_97:
[----:B------:R-:W1:Y:S01]  /*5ff00*/  LDC R3, c[0x0][0x28c] ;  /* 0x0000a300ff037b82 */ /* 0x000e620000000800 */
[----:B------:R-:W-:Y:S01]  /*5ff10*/  BSSY B0, `(.L_x_102) ;  /* 0x000004c000007945 */ /* 0x000fe20003800000 */
[----:B-1----:R-:W-:-:S13]  /*5ff20*/  ISETP.GT.AND P4, PT, R3, RZ, P3 ;  /* 0x000000ff0300720c */ /* 0x002fda0001f84270 */
[----:B------:R-:W-:Y:S05]  /*5ff30*/  @!P4 BRA `(.L_x_103) ;  /* 0x000000040024c947 */ /* 0x000fea0003800000 */
[----:B------:R-:W1:Y:S01]  /*5ff40*/  S2R R5, SR_CgaCtaId ;  /* 0x0000000000057919 */ /* 0x000e620000008800 */
[----:B------:R-:W-:-:S04]  /*5ff50*/  MOV R2, 0x400 ;  /* 0x0000040000027802 */ /* 0x000fc80000000f00 */
[----:B-1----:R-:W-:Y:S01]  /*5ff60*/  LEA R5, R5, R2, 0x18 ;  /* 0x0000000205057211 */ /* 0x002fe200078ec0ff */
[----:B------:R-:W-:-:S05]  /*5ff70*/  IMAD.MOV.U32 R2, RZ, RZ, 0x1 ;  /* 0x00000001ff027424 */ /* 0x000fca00078e00ff */
[----:B------:R-:W-:-:S04]  /*5ff80*/  SHF.L.U32 R2, R2, 0x1f, RZ ;  /* 0x0000001f02027819 */ /* 0x000fc800000006ff */
[----:B------:R-:W1:Y:S02]  /*5ff90*/  SYNCS.PHASECHK.TRANS64.TRYWAIT P0, [R5+URZ+0x160028], R2 ;  /* 0x16002802050075a7 */ /* 0x000e64000800017f */
[----:B-1----:R-:W-:Y:S05]  /*5ffa0*/  @!P0 BRA `(.L_x_104) ;  /* 0x0000001c00508947 */ /* 0x002fea0003800000 */
.L_x_137:
[----:B------:R-:W-:Y:S01]  /*5ffb0*/  ULOP3.LUT UR4, UR54, 0x2, URZ, 0xfc, !UPT ;  /* 0x0000000236047892 */ /* 0x000fe2000f8efc3f */
[----:B-1----:R-:W-:-:S03]  /*5ffc0*/  @P2 MOV R2, 0x40000 ;  /* 0x0004000000022802 */ /* 0x002fc60000000f00 */
[----:B------:R-:W-:Y:S01]  /*5ffd0*/  UPRMT UR4, UR4, 0x9910, URZ ;  /* 0x0000991004047896 */ /* 0x000fe2000800003f */
[----:B------:R1:W-:Y:S03]  /*5ffe0*/  @P2 SYNCS.ARRIVE.TRANS64 RZ, [R5+URZ+0x160000], R2 ;  /* 0x1600000205ff29a7 */ /* 0x0003e6000800003f */
[----:B------:R-:W-:-:S06]  /*5fff0*/  UISETP.NE.AND UP0, UPT, UR4, 0x2, UPT ;  /* 0x000000020400788c */ /* 0x000fcc000bf05270 */
[----:B------:R-:W-:-:S13]  /*60000*/  PLOP3.LUT P0, PT, PT, PT, UP0, 0x80, 0x0 ;  /* 0x000000000000781c */ /* 0x000fda0003f0f008 */
[----:B-1----:R-:W-:Y:S05]  /*60010*/  @P0 BRA `(.L_x_105) ;  /* 0x0000000000040947 */ /* 0x002fea0003800000 */
[----:B------:R-:W-:Y:S01]  /*60020*/  BPT.TRAP 0x1 ;  /* 0x000000040000795c */ /* 0x000fe20000300000 */
.L_x_105:
[----:B------:R-:W-:-:S04]  /*60030*/  LOP3.LUT P0, RZ, R0, 0x1f, RZ, 0xc0, !PT ;  /* 0x0000001f00ff7812 */ /* 0x000fc8000780c0ff */
[----:B------:R-:W-:-:S13]  /*60040*/  PLOP3.LUT P0, PT, P0, P2, PT, 0x2a, 0x0 ;  /* 0x000000000000781c */ /* 0x000fda0000704572 */
[----:B------:R-:W-:Y:S05]  /*60050*/  @P0 BRA `(.L_x_106) ;  /* 0x0000000000040947 */ /* 0x000fea0003800000 */
[----:B------:R-:W-:Y:S01]  /*60060*/  BPT.TRAP 0x1 ;  /* 0x000000040000795c */ /* 0x000fe20000300000 */
.L_x_106:
[----:B------:R-:W-:Y:S01]  /*60070*/  R2UR UR8, R5 ;  /* 0x00000000050872ca */ /* 0x000fe200000e0000 */
[----:B------:R-:W-:Y:S01]  /*60080*/  ULDC.64 UR6, c[0x0][0x198] ;  /* 0x0000660000067ab9 */ /* 0x000fe20000000a00 */
[----:B------:R-:W-:Y:S01]  /*60090*/  UMOV UR19, URZ ;  /* 0x0000003f00137c82 */ /* 0x000fe20008000000 */
[----:B------:R-:W-:Y:S01]  /*600a0*/  UIADD3 UR6, UP0, UR6, 0x1f0, URZ ;  /* 0x000001f006067890 */ /* 0x000fe2000ff1e03f */
[----:B------:R-:W-:Y:S01]  /*600b0*/  MOV R2, 0x1 ;  /* 0x0000000100027802 */ /* 0x000fe20000000f00 */
[----:B------:R-:W-:Y:S01]  /*600c0*/  UMOV UR4, 0x0 ;  /* 0x0000000000047882 */ /* 0x000fe20000000000 */
[----:B------:R-:W-:Y:S01]  /*600d0*/  UMOV UR5, 0x10000000 ;  /* 0x1000000000057882 */ /* 0x000fe20000000000 */
[----:B------:R-:W-:Y:S01]  /*600e0*/  UIADD3.X UR7, URZ, UR7, URZ, UP0, !UPT ;  /* 0x000000073f077290 */ /* 0x000fe200087fe43f */
[----:B------:R-:W-:Y:S01]  /*600f0*/  UMOV UR18, URZ ;  /* 0x0000003f00127c82 */ /* 0x000fe20008000000 */
[----:B------:R-:W-:Y:S01]  /*60100*/  UMOV UR20, UR60 ;  /* 0x0000003c00147c82 */ /* 0x000fe20008000000 */
[----:B------:R-:W-:Y:S01]  /*60110*/  UMOV UR21, UR61 ;  /* 0x0000003d00157c82 */ /* 0x000fe20008000000 */
[----:B------:R-:W-:-:S02]  /*60120*/  UMOV UR26, 0x40 ;  /* 0x00000040001a7882 */ /* 0x000fc40000000000 */
[----:B------:R-:W-:Y:S02]  /*60130*/  UIADD3 UR16, UR8, 0x20000, URZ ;  /* 0x0002000008107890 */ /* 0x000fe4000fffe03f */
[----:B------:R-:W-:Y:S02]  /*60140*/  UIADD3 UR17, UR8, 0x160000, URZ ;  /* 0x0016000008117890 */ /* 0x000fe4000fffe03f */
[----:B------:R-:W-:Y:S02]  /*60150*/  UIADD3 UR24, UR8, 0x28000, URZ ;  /* 0x0002800008187890 */ /* 0x000fe4000fffe03f */
[----:B------:R-:W-:Y:S01]  /*60160*/  UIADD3 UR56, UR8, 0x30000, URZ ;  /* 0x0003000008387890 */ /* 0x000fe2000fffe03f */
[----:B------:R-:W-:Y:S01]  /*60170*/  UMOV UR28, UR60 ;  /* 0x0000003c001c7c82 */ /* 0x000fe20008000000 */
[----:B------:R-:W-:Y:S01]  /*60180*/  UMOV UR29, UR61 ;  /* 0x0000003d001d7c82 */ /* 0x000fe20008000000 */
[----:B------:R-:W-:Y:S01]  /*60190*/  UMOV UR27, UR19 ;  /* 0x00000013001b7c82 */ /* 0x000fe20008000000 */
[----:B------:R-:W-:Y:S01]  /*601a0*/  UMOV UR25, UR17 ;  /* 0x0000001100197c82 */ /* 0x000fe20008000000 */
[----:B------:R-:W-:Y:S01]  /*601b0*/  UIADD3 UR48, UR8, 0x38000, URZ ;  /* 0x0003800008307890 */ /* 0x000fe2000fffe03f */
[----:B------:R1:W-:Y:S01]  /*601c0*/  UTMALDG.4D [UR16], [UR6], desc[UR4] ;  /* 0x00000410060075b4 */ /* 0x0003e20008019000 */
[----:B------:R-:W-:-:S02]  /*601d0*/  UIADD3 UR40, UR8, 0x40000, URZ ;  /* 0x0004000008287890 */ /* 0x000fc4000fffe03f */
[----:B------:R-:W-:Y:S01]  /*601e0*/  UIADD3 UR32, UR8, 0x48000, URZ ;  /* 0x0004800008207890 */ /* 0x000fe2000fffe03f */
[----:B------:R-:W-:Y:S01]  /*601f0*/  UMOV UR58, 0x80 ;  /* 0x00000080003a7882 */ /* 0x000fe20000000000 */
[----:B------:R-:W-:Y:S01]  /*60200*/  UMOV UR59, UR19 ;  /* 0x00000013003b7c82 */ /* 0x000fe20008000000 */
[----:B------:R-:W-:Y:S01]  /*60210*/  UMOV UR57, UR17 ;  /* 0x0000001100397c82 */ /* 0x000fe20008000000 */
[----:B------:R2:W-:Y:S01]  /*60220*/  UTMALDG.4D [UR24], [UR6], desc[UR4] ;  /* 0x00000418060075b4 */ /* 0x0005e20008019000 */
[----:B------:R-:W-:Y:S01]  /*60230*/  UMOV UR50, 0xc0 ;  /* 0x000000c000327882 */ /* 0x000fe20000000000 */
[----:B------:R-:W-:Y:S01]  /*60240*/  UMOV UR52, UR60 ;  /* 0x0000003c00347c82 */ /* 0x000fe20008000000 */
[----:B------:R-:W-:Y:S01]  /*60250*/  UMOV UR53, UR61 ;  /* 0x0000003d00357c82 */ /* 0x000fe20008000000 */
[----:B------:R-:W-:Y:S01]  /*60260*/  UMOV UR51, UR19 ;  /* 0x0000001300337c82 */ /* 0x000fe20008000000 */
[----:B------:R-:W-:Y:S01]  /*60270*/  UMOV UR49, UR17 ;  /* 0x0000001100317c82 */ /* 0x000fe20008000000 */
[----:B------:R-:W-:Y:S01]  /*60280*/  UMOV UR42, 0x100 ;  /* 0x00000100002a7882 */ /* 0x000fe20000000000 */
[----:B------:R-:W-:Y:S01]  /*60290*/  UMOV UR44, UR60 ;  /* 0x0000003c002c7c82 */ /* 0x000fe20008000000 */
[----:B------:R-:W-:Y:S01]  /*602a0*/  UMOV UR45, UR61 ;  /* 0x0000003d002d7c82 */ /* 0x000fe20008000000 */
[----:B------:R3:W-:Y:S01]  /*602b0*/  UTMALDG.4D [UR56], [UR6], desc[UR4] ;  /* 0x00000438060075b4 */ /* 0x0007e20008019000 */
[----:B------:R-:W-:Y:S01]  /*602c0*/  UMOV UR43, UR19 ;  /* 0x00000013002b7c82 */ /* 0x000fe20008000000 */
[----:B------:R-:W-:Y:S01]  /*602d0*/  UMOV UR41, UR17 ;  /* 0x0000001100297c82 */ /* 0x000fe20008000000 */
[----:B------:R-:W-:Y:S01]  /*602e0*/  UMOV UR34, 0x140 ;  /* 0x0000014000227882 */ /* 0x000fe20000000000 */
[----:B------:R-:W-:Y:S01]  /*602f0*/  UMOV UR36, UR60 ;  /* 0x0000003c00247c82 */ /* 0x000fe20008000000 */
[----:B------:R-:W-:Y:S01]  /*60300*/  UMOV UR37, UR61 ;  /* 0x0000003d00257c82 */ /* 0x000fe20008000000 */
[----:B------:R-:W-:Y:S01]  /*60310*/  UMOV UR35, UR19 ;  /* 0x0000001300237c82 */ /* 0x000fe20008000000 */
[----:B------:R-:W-:Y:S01]  /*60320*/  UMOV UR33, UR17 ;  /* 0x0000001100217c82 */ /* 0x000fe20008000000 */
[----:B------:R3:W-:Y:S01]  /*60330*/  UTMALDG.4D [UR48], [UR6], desc[UR4] ;  /* 0x00000430060075b4 */ /* 0x0007e20008019000 */
[----:B-1----:R-:W-:Y:S01]  /*60340*/  UIADD3 UR16, UR8, 0x58000, URZ ;  /* 0x0005800008107890 */ /* 0x002fe2000fffe03f */
[----:B------:R-:W-:Y:S01]  /*60350*/  UMOV UR18, 0x1c0 ;  /* 0x000001c000127882 */ /* 0x000fe20000000000 */
[----:B------:R3:W-:Y:S01]  /*60360*/  UTMALDG.4D [UR40], [UR6], desc[UR4] ;  /* 0x00000428060075b4 */ /* 0x0007e20008019000 */
[----:B--2---:R-:W-:Y:S01]  /*60370*/  UIADD3 UR24, UR8, 0x50000, URZ ;  /* 0x0005000008187890 */ /* 0x004fe2000fffe03f */
[----:B------:R-:W-:Y:S01]  /*60380*/  UMOV UR26, 0x180 ;  /* 0x00000180001a7882 */ /* 0x000fe20000000000 */
[----:B------:R3:W-:Y:S07]  /*60390*/  UTMALDG.4D [UR32], [UR6], desc[UR4] ;  /* 0x00000420060075b4 */ /* 0x0007ee0008019000 */
[----:B------:R3:W-:Y:S01]  /*603a0*/  UTMALDG.4D [UR24], [UR6], desc[UR4] ;  /* 0x00000418060075b4 */ /* 0x0007e20008019000 */
[----:B------:R3:W-:Y:S02]  /*603b0*/  UTMALDG.4D [UR16], [UR6], desc[UR4] ;  /* 0x00000410060075b4 */ /* 0x0007e40008019000 */
[----:B---3--:R-:W-:Y:S01]  /*603c0*/  NOP ;  /* 0x0000000000007918 */ /* 0x008fe20000000000 */
.L_x_103:
[----:B------:R-:W-:Y:S05]  /*603d0*/  BSYNC B0 ;  /* 0x0000000000007941 */ /* 0x000fea0003800000 */
.L_x_102:
[----:B------:R-:W-:Y:S04]  /*603e0*/  BSSY B0, `(.L_x_107) ;  /* 0x000004e000007945 */ /* 0x000fe80003800000 */
[----:B------:R-:W-:Y:S05]  /*603f0*/  @!P3 BRA `(.L_x_108) ;  /* 0x000000040030b947 */ /* 0x000fea0003800000 */
[----:B------:R-:W1:Y:S01]  /*60400*/  S2R R6, SR_CgaCtaId ;  /* 0x0000000000067919 */ /* 0x000e620000008800 */
[----:B------:R-:W-:-:S04]  /*60410*/  MOV R5, 0x400 ;  /* 0x0000040000057802 */ /* 0x000fc80000000f00 */
[----:B-1----:R-:W-:Y:S01]  /*60420*/  LEA R7, R6, R5, 0x18 ;  /* 0x0000000506077211 */ /* 0x002fe200078ec0ff */
[----:B------:R-:W-:-:S03]  /*60430*/  IMAD.MOV.U32 R6, RZ, RZ, 0x1 ;  /* 0x00000001ff067424 */ /* 0x000fc600078e00ff */
[----:B------:R-:W-:Y:S02]  /*60440*/  LEA R5, R4, R7, 0x3 ;  /* 0x0000000704057211 */ /* 0x000fe400078e18ff */
[----:B------:R-:W-:-:S04]  /*60450*/  SHF.L.U32 R6, R6, 0x1f, RZ ;  /* 0x0000001f06067819 */ /* 0x000fc800000006ff */
[----:B------:R-:W1:Y:S02]  /*60460*/  SYNCS.PHASECHK.TRANS64.TRYWAIT P0, [R5+URZ+0x160060], R6 ;  /* 0x16006006050075a7 */ /* 0x000e64000800017f */
[----:B-1----:R-:W-:Y:S05]  /*60470*/  @!P0 BRA `(.L_x_109) ;  /* 0x0000001800308947 */ /* 0x002fea0003800000 */
.L_x_138:
        /* <DEDUP_REMOVED lines=8> */
.L_x_110:
[----:B------:R-:W-:-:S04]  /*60500*/  LOP3.LUT P0, RZ, R0, 0x1f, RZ, 0xc0, !PT ;  /* 0x0000001f00ff7812 */ /* 0x000fc8000780c0ff */
[----:B------:R-:W-:-:S13]  /*60510*/  PLOP3.LUT P0, PT, P0, P2, PT, 0x2a, 0x0 ;  /* 0x000000000000781c */ /* 0x000fda0000704572 */
[----:B------:R-:W-:Y:S05]  /*60520*/  @P0 BRA `(.L_x_111) ;  /* 0x0000000000040947 */ /* 0x000fea0003800000 */
[----:B------:R-:W-:Y:S01]  /*60530*/  BPT.TRAP 0x1 ;  /* 0x000000040000795c */ /* 0x000fe20000300000 */
.L_x_111:
[----:B------:R-:W-:Y:S01]  /*60540*/  R2UR UR48, R4 ;  /* 0x00000000043072ca */ /* 0x000fe200000e0000 */
[----:B------:R-:W-:Y:S01]  /*60550*/  ULDC.64 UR8, c[0x0][0x198] ;  /* 0x0000660000087ab9 */ /* 0x000fe20000000a00 */
[----:B------:R-:W-:Y:S01]  /*60560*/  R2UR UR7, R7 ;  /* 0x00000000070772ca */ /* 0x000fe200000e0000 */
[----:B------:R-:W-:Y:S01]  /*60570*/  UIADD3 UR6, UP0, UR8, 0xf0, URZ ;  /* 0x000000f008067890 */ /* 0x000fe2000ff1e03f */
[----:B------:R-:W-:Y:S01]  /*60580*/  R2UR UR51, R8 ;  /* 0x00000000083372ca */ /* 0x000fe200000e0000 */
[----:B------:R-:W-:Y:S01]  /*60590*/  UMOV UR4, 0x0 ;  /* 0x0000000000047882 */ /* 0x000fe20000000000 */
[----:B------:R-:W-:Y:S01]  /*605a0*/  R2UR UR49, R5 ;  /* 0x00000000053172ca */ /* 0x000fe200000e0000 */
[----:B------:R-:W-:Y:S01]  /*605b0*/  UMOV UR5, 0x10000000 ;  /* 0x1000000000057882 */ /* 0x000fe20000000000 */
[----:B------:R-:W-:Y:S01]  /*605c0*/  UMOV UR50, URZ ;  /* 0x0000003f00327c82 */ /* 0x000fe20008000000 */
[----:B------:R-:W-:Y:S01]  /*605d0*/  UMOV UR52, UR60 ;  /* 0x0000003c00347c82 */ /* 0x000fe20008000000 */
[----:B------:R-:W-:Y:S01]  /*605e0*/  UMOV UR53, UR61 ;  /* 0x0000003d00357c82 */ /* 0x000fe20008000000 */
[----:B------:R-:W-:Y:S01]  /*605f0*/  UMOV UR26, 0x40 ;  /* 0x00000040001a7882 */ /* 0x000fe20000000000 */
[----:B------:R-:W-:Y:S01]  /*60600*/  UMOV UR28, UR60 ;  /* 0x0000003c001c7c82 */ /* 0x000fe20008000000 */
[----:B------:R-:W-:Y:S01]  /*60610*/  UMOV UR29, UR61 ;  /* 0x0000003d001d7c82 */ /* 0x000fe20008000000 */
[----:B------:R-:W-:Y:S01]  /*60620*/  UMOV UR42, 0x80 ;  /* 0x00000080002a7882 */ /* 0x000fe20000000000 */
[----:B------:R-:W-:-:S02]  /*60630*/  ULEA UR48, UR48, UR7, 0x10 ;  /* 0x0000000730307291 */ /* 0x000fc4000f8e803f */
[----:B------:R-:W-:Y:S02]  /*60640*/  UIADD3 UR51, UR11, UR51, URZ ;  /* 0x000000330b337290 */ /* 0x000fe4000fffe03f */
[----:B------:R-:W-:Y:S02]  /*60650*/  UIADD3 UR49, UR49, 0x160050, URZ ;  /* 0x0016005031317890 */ /* 0x000fe4000fffe03f */
[----:B------:R-:W-:Y:S02]  /*60660*/  UIADD3.X UR7, URZ, UR9, URZ, UP0, !UPT ;  /* 0x000000093f077290 */ /* 0x000fe400087fe43f */
[----:B------:R-:W-:Y:S02]  /*60670*/  UIADD3 UR24, UR48, 0x2000, URZ ;  /* 0x0000200030187890 */ /* 0x000fe4000fffe03f */
[----:B------:R-:W-:Y:S02]  /*60680*/  UIADD3 UR40, UR48, 0x4000, URZ ;  /* 0x0000400030287890 */ /* 0x000fe4000fffe03f */
[----:B------:R-:W-:Y:S01]  /*60690*/  UIADD3 UR16, UR48, 0x6000, URZ ;  /* 0x0000600030107890 */ /* 0x000fe2000fffe03f */
[----:B------:R-:W-:Y:S01]  /*606a0*/  UMOV UR25, UR49 ;  /* 0x0000003100197c82 */ /* 0x000fe20008000000 */
[----:B------:R-:W-:Y:S01]  /*606b0*/  UMOV UR27, UR51 ;  /* 0x00000033001b7c82 */ /* 0x000fe20008000000 */
[----:B------:R-:W-:Y:S01]  /*606c0*/  UMOV UR44, UR60 ;  /* 0x0000003c002c7c82 */ /* 0x000fe20008000000 */
[----:B------:R-:W-:Y:S01]  /*606d0*/  UMOV UR45, UR61 ;  /* 0x0000003d002d7c82 */ /* 0x000fe20008000000 */
[----:B------:R-:W-:Y:S01]  /*606e0*/  UTMALDG.4D [UR48], [UR6], desc[UR4] ;  /* 0x00000430060075b4 */ /* 0x000fe20008019000 */
        /* <DEDUP_REMOVED lines=8> */
[----:B------:R-:W-:-:S02]  /*60770*/  UIADD3 UR32, UR48, 0x8000, URZ ;  /* 0x0000800030207890 */ /* 0x000fc4000fffe03f */
[----:B------:R-:W-:Y:S01]  /*60780*/  UIADD3 UR56, UR48, 0xa000, URZ ;  /* 0x0000a00030387890 */ /* 0x000fe2000fffe03f */
[----:B------:R-:W-:Y:S01]  /*60790*/  UMOV UR34, 0x100 ;  /* 0x0000010000227882 */ /* 0x000fe20000000000 */
        /* <DEDUP_REMOVED lines=8> */
[----:B------:R2:W-:Y:S01]  /*60820*/  UTMALDG.4D [UR16], [UR6], desc[UR4] ;  /* 0x00000410060075b4 */ /* 0x0005e20008019000 */
[----:B------:R3:W-:Y:S01]  /*60830*/  UTMALDG.4D [UR32], [UR6], desc[UR4] ;  /* 0x00000420060075b4 */ /* 0x0007e20008019000 */
[----:B-1----:R-:W-:Y:S01]  /*60840*/  UIADD3 UR24, UR48, 0xc000, URZ ;  /* 0x0000c00030187890 */ /* 0x002fe2000fffe03f */
[----:B------:R-:W-:Y:S01]  /*60850*/  UMOV UR26, 0x180 ;  /* 0x00000180001a7882 */ /* 0x000fe20000000000 */
[----:B------:R3:W-:Y:S07]  /*60860*/  UTMALDG.4D [UR56], [UR6], desc[UR4] ;  /* 0x00000438060075b4 */ /* 0x0007ee0008019000 */
[----:B------:R3:W-:Y:S01]  /*60870*/  UTMALDG.4D [UR24], [UR6], desc[UR4] ;  /* 0x00000418060075b4 */ /* 0x0007e20008019000 */
[----:B--2---:R-:W-:Y:S01]  /*60880*/  UIADD3 UR16, UR48, 0xe000, URZ ;  /* 0x0000e00030107890 */ /* 0x004fe2000fffe03f */
[----:B------:R-:W-:-:S08]  /*60890*/  UMOV UR18, 0x1c0 ;  /* 0x000001c000127882 */ /* 0x000fd00000000000 */
[----:B------:R3:W-:Y:S02]  /*608a0*/  UTMALDG.4D [UR16], [UR6], desc[UR4] ;  /* 0x00000410060075b4 */ /* 0x0007e40008019000 */
[----:B---3--:R-:W-:Y:S01]  /*608b0*/  NOP ;  /* 0x0000000000007918 */ /* 0x008fe20000000000 */
.L_x_108:
[----:B------:R-:W-:Y:S05]  /*608c0*/  BSYNC B0 ;  /* 0x0000000000007941 */ /* 0x000fea0003800000 */
.L_x_107:
[----:B------:R-:W-:Y:S01]  /*608d0*/  BSSY B0, `(.L_x_112) ;  /* 0x0000050000007945 */ /* 0x000fe20003800000 */
[----:B------:R-:W-:-:S03]  /*608e0*/  IMAD.MOV.U32 R8, RZ, RZ, RZ ;  /* 0x000000ffff087224 */ /* 0x000fc600078e00ff */
[----:B------:R-:W-:Y:S05]  /*608f0*/  @!P4 BRA `(.L_x_113) ;  /* 0x000000040034c947 */ /* 0x000fea0003800000 */
[----:B------:R-:W1:Y:S01]  /*60900*/  S2R R5, SR_CgaCtaId ;  /* 0x0000000000057919 */ /* 0x000e620000008800 */
[----:B------:R-:W-:Y:S02]  /*60910*/  MOV R4, 0x400 ;  /* 0x0000040000047802 */ /* 0x000fe40000000f00 */
[----:B------:R-:W-:-:S04]  /*60920*/  MOV R7, 0x1 ;  /* 0x0000000100077802 */ /* 0x000fc80000000f00 */
[----:B------:R-:W-:Y:S02]  /*60930*/  SHF.L.U32 R7, R7, 0x1f, RZ ;  /* 0x0000001f07077819 */ /* 0x000fe400000006ff */
[----:B-1----:R-:W-:-:S04]  /*60940*/  LEA R5, R5, R4, 0x18 ;  /* 0x0000000405057211 */ /* 0x002fc800078ec0ff */
[----:B------:R-:W-:-:S04]  /*60950*/  LEA R4, R2, R5, 0x3 ;  /* 0x0000000502047211 */ /* 0x000fc800078e18ff */
[----:B------:R-:W1:Y:S02]  /*60960*/  SYNCS.PHASECHK.TRANS64.TRYWAIT P0, [R4+URZ+0x160028], R7 ;  /* 0x16002807040075a7 */ /* 0x000e64000800017f */
[----:B-1----:R-:W-:Y:S05]  /*60970*/  @!P0 BRA `(.L_x_114) ;  /* 0x0000001400048947 */ /* 0x002fea0003800000 */
.L_x_139:
[----:B------:R-:W-:Y:S01]  /*60980*/  ULOP3.LUT UR4, UR54, 0x2, URZ, 0xfc, !UPT ;  /* 0x0000000236047892 */ /* 0x000fe2000f8efc3f */
[----:B-1----:R-:W-:-:S03]  /*60990*/  @P2 IMAD.MOV.U32 R7, RZ, RZ, 0x40000 ;  /* 0x00040000ff072424 */ /* 0x002fc600078e00ff */
[----:B------:R-:W-:Y:S01]  /*609a0*/  UPRMT UR4, UR4, 0x9910, URZ ;  /* 0x0000991004047896 */ /* 0x000fe2000800003f */
[----:B------:R1:W-:Y:S03]  /*609b0*/  @P2 SYNCS.ARRIVE.TRANS64 RZ, [R4+URZ+0x160000], R7 ;  /* 0x1600000704ff29a7 */ /* 0x0003e6000800003f */
[----:B------:R-:W-:-:S06]  /*609c0*/  UISETP.NE.AND UP0, UPT, UR4, 0x2, UPT ;  /* 0x000000020400788c */ /* 0x000fcc000bf05270 */
[----:B------:R-:W-:-:S13]  /*609d0*/  PLOP3.LUT P0, PT, PT, PT, UP0, 0x80, 0x0 ;  /* 0x000000000000781c */ /* 0x000fda0003f0f008 */
[----:B-1----:R-:W-:Y:S05]  /*609e0*/  @P0 BRA `(.L_x_115) ;  /* 0x0000000000040947 */ /* 0x002fea0003800000 */
[----:B------:R-:W-:Y:S01]  /*609f0*/  BPT.TRAP 0x1 ;  /* 0x000000040000795c */ /* 0x000fe20000300000 */
.L_x_115:
[----:B------:R-:W-:-:S04]  /*60a00*/  LOP3.LUT P0, RZ, R0, 0x1f, RZ, 0xc0, !PT ;  /* 0x0000001f00ff7812 */ /* 0x000fc8000780c0ff */
[----:B------:R-:W-:-:S13]  /*60a10*/  PLOP3.LUT P0, PT, P0, P2, PT, 0x2a, 0x0 ;  /* 0x000000000000781c */ /* 0x000fda0000704572 */
[----:B------:R-:W-:Y:S05]  /*60a20*/  @P0 BRA `(.L_x_116) ;  /* 0x0000000000040947 */ /* 0x000fea0003800000 */
[----:B------:R-:W-:Y:S01]  /*60a30*/  BPT.TRAP 0x1 ;  /* 0x000000040000795c */ /* 0x000fe20000300000 */
.L_x_116:
[----:B------:R-:W-:Y:S01]  /*60a40*/  LEA R5, R2, R5, 0x12 ;  /* 0x0000000502057211 */ /* 0x000fe200078e90ff */
[----:B------:R-:W-:Y:S01]  /*60a50*/  ULDC.64 UR6, c[0x0][0x198] ;  /* 0x0000660000067ab9 */ /* 0x000fe20000000a00 */
[----:B------:R-:W-:Y:S01]  /*60a60*/  R2UR UR49, R4 ;  /* 0x00000000043172ca */ /* 0x000fe200000e0000 */
[----:B------:R-:W-:Y:S01]  /*60a70*/  UIADD3 UR6, UP0, UR6, 0x2f0, URZ ;  /* 0x000002f006067890 */ /* 0x000fe2000ff1e03f */
[----:B------:R-:W-:Y:S01]  /*60a80*/  R2UR UR8, R5 ;  /* 0x00000000050872ca */ /* 0x000fe200000e0000 */
[----:B------:R-:W-:Y:S01]  /*60a90*/  UMOV UR51, URZ ;  /* 0x0000003f00337c82 */ /* 0x000fe20008000000 */
[----:B------:R-:W-:Y:S01]  /*60aa0*/  UMOV UR4, 0x0 ;  /* 0x0000000000047882 */ /* 0x000fe20000000000 */
[----:B------:R-:W-:Y:S01]  /*60ab0*/  UIADD3.X UR7, URZ, UR7, URZ, UP0, !UPT ;  /* 0x000000073f077290 */ /* 0x000fe200087fe43f */
[----:B------:R-:W-:Y:S01]  /*60ac0*/  IADD3 R2, R2, 0x1, RZ ;  /* 0x0000000102027810 */ /* 0x000fe20007ffe0ff */
[----:B------:R-:W-:Y:S01]  /*60ad0*/  UMOV UR5, 0x10000000 ;  /* 0x1000000000057882 */ /* 0x000fe20000000000 */
[----:B------:R-:W-:Y:S01]  /*60ae0*/  UMOV UR50, URZ ;  /* 0x0000003f00327c82 */ /* 0x000fe20008000000 */
[----:B------:R-:W-:Y:S01]  /*60af0*/  UMOV UR52, UR60 ;  /* 0x0000003c00347c82 */ /* 0x000fe20008000000 */
[----:B------:R-:W-:Y:S01]  /*60b00*/  UMOV UR53, UR61 ;  /* 0x0000003d00357c82 */ /* 0x000fe20008000000 */
[----:B------:R-:W-:Y:S01]  /*60b10*/  UMOV UR26, 0x40 ;  /* 0x00000040001a7882 */ /* 0x000fe20000000000 */
[----:B------:R-:W-:Y:S01]  /*60b20*/  UMOV UR28, UR60 ;  /* 0x0000003c001c7c82 */ /* 0x000fe20008000000 */
[----:B------:R-:W-:Y:S01]  /*60b30*/  UIADD3 UR49, UR49, 0x160000, URZ ;  /* 0x0016000031317890 */ /* 0x000fe2000fffe03f */
[----:B------:R-:W-:Y:S01]  /*60b40*/  IMAD.MOV.U32 R8, RZ, RZ, 0x1 ;  /* 0x00000001ff087424 */ /* 0x000fe200078e00ff */
[----:B------:R-:W-:-:S02]  /*60b50*/  UIADD3 UR48, UR8, 0x20000, URZ ;  /* 0x0002000008307890 */ /* 0x000fc4000fffe03f */
[----:B------:R-:W-:Y:S02]  /*60b60*/  UIADD3 UR24, UR8, 0x28000, URZ ;  /* 0x0002800008187890 */ /* 0x000fe4000fffe03f */
        /* <DEDUP_REMOVED lines=38> */
.L_x_113:
[----:B------:R-:W-:Y:S05]  /*60dd0*/  BSYNC B0 ;  /* 0x0000000000007941 */ /* 0x000fea0003800000 */
.L_x_112:
[----:B------:R-:W-:-:S13]  /*60de0*/  ISETP.GE.AND P0, PT, R3, 0x101, PT ;  /* 0x000001010300780c */ /* 0x000fda0003f06270 */
[----:B------:R-:W-:Y:S05]  /*60df0*/  @!P0 EXIT ;  /* 0x000000000000894d */ /* 0x000fea0003800000 */
[----:B------:R-:W-:Y:S01]  /*60e00*/  IADD3 R3, R3, 0xff, RZ ;  /* 0x000000ff03037810 */ /* 0x000fe20007ffe0ff */
[----:B------:R-:W-:Y:S01]  /*60e10*/  BSSY B0, `(.L_x_117) ;  /* 0x00000ad000007945 */ /* 0x000fe20003800000 */
[----:B------:R-:W-:Y:S02]  /*60e20*/  LOP3.LUT P0, RZ, R0, 0x1f, RZ, 0xc0, !PT ;  /* 0x0000001f00ff7812 */ /* 0x000fe4000780c0ff */
[----:B------:R-:W-:Y:S02]  /*60e30*/  SHF.R.S32.HI R0, RZ, 0x1f, R3 ;  /* 0x0000001fff007819 */ /* 0x000fe40000011403 */
[----:B------:R-:W-:Y:S02]  /*60e40*/  PLOP3.LUT P0, PT, P0, P2, PT, 0x2a, 0x0 ;  /* 0x000000000000781c */ /* 0x000fe40000704572 */
[----:B------:R-:W-:Y:S02]  /*60e50*/  LEA.HI R0, R0, R3, RZ, 0x8 ;  /* 0x0000000300007211 */ /* 0x000fe400078f40ff */
[----:B------:R-:W-:-:S02]  /*60e60*/  MOV R3, UR54 ;  /* 0x0000003600037c02 */ /* 0x000fc40008000f00 */
[----:B------:R-:W-:Y:S02]  /*60e70*/  SHF.R.S32.HI R4, RZ, 0x8, R0 ;  /* 0x00000008ff047819 */ /* 0x000fe40000011400 */
[----:B------:R-:W-:Y:S02]  /*60e80*/  LOP3.LUT R0, R3, 0x2, RZ, 0xfc, !PT ;  /* 0x0000000203007812 */ /* 0x000fe400078efcff */
[----:B------:R-:W-:Y:S01]  /*60e90*/  MOV R3, 0x1 ;  /* 0x0000000100037802 */ /* 0x000fe20000000f00 */
[----:B------:R-:W-:-:S07]  /*60ea0*/  IMAD.SHL.U32 R4, R4, 0x2, RZ ;  /* 0x0000000204047824 */ /* 0x000fce00078e00ff */
.L_x_128:
[----:B------:R-:W-:Y:S04]  /*60eb0*/  BSSY B1, `(.L_x_118) ;  /* 0x000004e000017945 */ /* 0x000fe80003800000 */
[----:B------:R-:W-:Y:S05]  /*60ec0*/  @!P3 BRA `(.L_x_119) ;  /* 0x000000040030b947 */ /* 0x000fea0003800000 */
[----:B------:R-:W1:Y:S01]  /*60ed0*/  S2R R6, SR_CgaCtaId ;  /* 0x0000000000067919 */ /* 0x000e620000008800 */
[----:B------:R-:W-:-:S04]  /*60ee0*/  MOV R5, 0x400 ;  /* 0x0000040000057802 */ /* 0x000fc80000000f00 */
[----:B-1----:R-:W-:Y:S02]  /*60ef0*/  LEA R7, R6, R5, 0x18 ;  /* 0x0000000506077211 */ /* 0x002fe400078ec0ff */
[----:B------:R-:W-:Y:S02]  /*60f00*/  SHF.L.U32 R5, R3, 0x1f, RZ ;  /* 0x0000001f03057819 */ /* 0x000fe400000006ff */
[----:B------:R-:W-:-:S04]  /*60f10*/  LEA R6, R2, R7, 0x3 ;  /* 0x0000000702067211 */ /* 0x000fc800078e18ff */
[----:B------:R-:W1:Y:S02]  /*60f20*/  SYNCS.PHASECHK.TRANS64.TRYWAIT P4, [R6+URZ+0x160028], R5 ;  /* 0x16002805060075a7 */ /* 0x000e64000808017f */
[----:B-1----:R-:W-:Y:S05]  /*60f30*/  @!P4 BRA `(.L_x_120) ;  /* 0x0000000c00a8c947 */ /* 0x002fea0003800000 */
.L_x_140:
[----:B-1----:R-:W-:-:S04]  /*60f40*/  @P2 IMAD.MOV.U32 R5, RZ, RZ, 0x40000 ;  /* 0x00040000ff052424 */ /* 0x002fc800078e00ff */
[----:B------:R1:W-:Y:S02]  /*60f50*/  @P2 SYNCS.ARRIVE.TRANS64 RZ, [R6+URZ+0x160000], R5 ;  /* 0x1600000506ff29a7 */ /* 0x0003e4000800003f */
[----:B-1----:R-:W-:-:S04]  /*60f60*/  PRMT R5, R0, 0x9910, RZ ;  /* 0x0000991000057816 */ /* 0x002fc800000000ff */
[----:B------:R-:W-:-:S13]  /*60f70*/  ISETP.NE.AND P4, PT, R5, 0x2, PT ;  /* 0x000000020500780c */ /* 0x000fda0003f85270 */
[----:B------:R-:W-:Y:S05]  /*60f80*/  @P4 BRA `(.L_x_121) ;  /* 0x0000000000044947 */ /* 0x000fea0003800000 */
[----:B------:R-:W-:Y:S01]  /*60f90*/  BPT.TRAP 0x1 ;  /* 0x000000040000795c */ /* 0x000fe20000300000 */
.L_x_121:
[----:B------:R-:W-:Y:S05]  /*60fa0*/  @P0 BRA `(.L_x_122) ;  /* 0x0000000000040947 */ /* 0x000fea0003800000 */
[----:B------:R-:W-:Y:S01]  /*60fb0*/  BPT.TRAP 0x1 ;  /* 0x000000040000795c */ /* 0x000fe20000300000 */
.L_x_122:
[----:B------:R-:W-:Y:S01]  /*60fc0*/  LEA R7, R2, R7, 0x12 ;  /* 0x0000000702077211 */ /* 0x000fe200078e90ff */
[----:B------:R-:W-:Y:S01]  /*60fd0*/  ULDC.64 UR6, c[0x0][0x198] ;  /* 0x0000660000067ab9 */ /* 0x000fe20000000a00 */
[----:B------:R-:W-:Y:S01]  /*60fe0*/  R2UR UR57, R6 ;  /* 0x00000000063972ca */ /* 0x000fe200000e0000 */
[----:B------:R-:W-:Y:S01]  /*60ff0*/  UIADD3 UR6, UP0, UR6, 0x1f0, URZ ;  /* 0x000001f006067890 */ /* 0x000fe2000ff1e03f */
[----:B------:R-:W-:Y:S01]  /*61000*/  R2UR UR8, R7 ;  /* 0x00000000070872ca */ /* 0x000fe200000e0000 */
[----:B------:R-:W-:Y:S01]  /*61010*/  UMOV UR4, 0x0 ;  /* 0x0000000000047882 */ /* 0x000fe20000000000 */
[----:B------:R-:W-:Y:S01]  /*61020*/  R2UR UR59, R8 ;  /* 0x00000000083b72ca */ /* 0x000fe200000e0000 */
[----:B------:R-:W-:Y:S01]  /*61030*/  UIADD3.X UR7, URZ, UR7, URZ, UP0, !UPT ;  /* 0x000000073f077290 */ /* 0x000fe200087fe43f */
[----:B------:R-:W-:Y:S01]  /*61040*/  IADD3 R5, R2, 0x1, RZ ;  /* 0x0000000102057810 */ /* 0x000fe20007ffe0ff */
[----:B------:R-:W-:Y:S01]  /*61050*/  UMOV UR5, 0x10000000 ;  /* 0x1000000000057882 */ /* 0x000fe20000000000 */
[----:B------:R-:W-:Y:S01]  /*61060*/  UMOV UR58, URZ ;  /* 0x0000003f003a7c82 */ /* 0x000fe20008000000 */
[----:B------:R-:W-:Y:S01]  /*61070*/  UMOV UR26, 0x40 ;  /* 0x00000040001a7882 */ /* 0x000fe20000000000 */
[----:B------:R-:W-:Y:S01]  /*61080*/  UMOV UR28, UR60 ;  /* 0x0000003c001c7c82 */ /* 0x000fe20008000000 */
[----:B------:R-:W-:Y:S01]  /*61090*/  UMOV UR29, UR61 ;  /* 0x0000003d001d7c82 */ /* 0x000fe20008000000 */
[----:B------:R-:W-:Y:S01]  /*610a0*/  UMOV UR50, 0x80 ;  /* 0x0000008000327882 */ /* 0x000fe20000000000 */
[----:B------:R-:W-:Y:S01]  /*610b0*/  UIADD3 UR57, UR57, 0x160000, URZ ;  /* 0x0016000039397890 */ /* 0x000fe2000fffe03f */
[----:B------:R-:W-:Y:S01]  /*610c0*/  ISETP.NE.AND P4, PT, R5, 0x5, PT ;  /* 0x000000050500780c */ /* 0x000fe20003f85270 */
[----:B------:R-:W-:-:S02]  /*610d0*/  UIADD3 UR56, UR8, 0x20000, URZ ;  /* 0x0002000008387890 */ /* 0x000fc4000fffe03f */
[----:B------:R-:W-:Y:S01]  /*610e0*/  USHF.L.U32 UR59, UR59, 0x8, URZ ;  /* 0x000000083b3b7899 */ /* 0x000fe2000800063f */
[----:B------:R-:W-:Y:S01]  /*610f0*/  SEL R2, RZ, 0x1, P4 ;  /* 0x00000001ff027807 */ /* 0x000fe20002000000 */
[----:B------:R-:W-:Y:S02]  /*61100*/  UIADD3 UR24, UR8, 0x28000, URZ ;  /* 0x0002800008187890 */ /* 0x000fe4000fffe03f */
[----:B------:R-:W-:Y:S01]  /*61110*/  UIADD3 UR48, UR8, 0x30000, URZ ;  /* 0x0003000008307890 */ /* 0x000fe2000fffe03f */
[----:B------:R-:W-:Y:S01]  /*61120*/  LOP3.LUT R3, R3, R2, RZ, 0x3c, !PT ;  /* 0x0000000203037212 */ /* 0x000fe200078e3cff */
[----:B------:R-:W-:Y:S01]  /*61130*/  UIADD3 UR16, UR8, 0x38000, URZ ;  /* 0x0003800008107890 */ /* 0x000fe2000fffe03f */
[----:B------:R-:W-:Y:S01]  /*61140*/  SEL R2, R5, RZ, P4 ;  /* 0x000000ff05027207 */ /* 0x000fe20002000000 */
        /* <DEDUP_REMOVED lines=36> */
.L_x_119:
[----:B------:R-:W-:Y:S05]  /*61390*/  BSYNC B1 ;  /* 0x0000000000017941 */ /* 0x000fea0003800000 */
.L_x_118:
[----:B------:R-:W-:Y:S01]  /*613a0*/  ISETP.LT.OR P4, PT, R4, 0x4, !P3 ;  /* 0x000000040400780c */ /* 0x000fe20005f81670 */
[----:B------:R-:W-:-:S12]  /*613b0*/  BSSY B1, `(.L_x_123) ;  /* 0x000004f000017945 */ /* 0x000fd80003800000 */
[----:B------:R-:W-:Y:S05]  /*613c0*/  @P4 BRA `(.L_x_124) ;  /* 0x0000000400344947 */ /* 0x000fea0003800000 */
[----:B------:R-:W1:Y:S01]  /*613d0*/  S2R R6, SR_CgaCtaId ;  /* 0x0000000000067919 */ /* 0x000e620000008800 */
[----:B------:R-:W-:Y:S02]  /*613e0*/  MOV R5, 0x400 ;  /* 0x0000040000057802 */ /* 0x000fe40000000f00 */
[----:B------:R-:W-:Y:S02]  /*613f0*/  SHF.L.U32 R7, R3, 0x1f, RZ ;  /* 0x0000001f03077819 */ /* 0x000fe400000006ff */
[----:B-1----:R-:W-:-:S05]  /*61400*/  LEA R5, R6, R5, 0x18 ;  /* 0x0000000506057211 */ /* 0x002fca00078ec0ff */
[----:B------:R-:W-:-:S04]  /*61410*/  IMAD R6, R2, 0x8, R5 ;  /* 0x0000000802067824 */ /* 0x000fc800078e0205 */
[----:B------:R-:W1:Y:S02]  /*61420*/  SYNCS.PHASECHK.TRANS64.TRYWAIT P4, [R6+URZ+0x160028], R7 ;  /* 0x16002807060075a7 */ /* 0x000e64000808017f */
[----:B-1----:R-:W-:Y:S05]  /*61430*/  @!P4 BRA `(.L_x_125) ;  /* 0x00000008007cc947 */ /* 0x002fea0003800000 */
.L_x_141:
[----:B-1----:R-:W-:-:S04]  /*61440*/  @P1 MOV R7, 0x40000 ;  /* 0x0004000000071802 */ /* 0x002fc80000000f00 */
[----:B------:R1:W-:Y:S02]  /*61450*/  @P1 SYNCS.ARRIVE.TRANS64 RZ, [R6+URZ+0x160000], R7 ;  /* 0x1600000706ff19a7 */ /* 0x0003e4000800003f */
[----:B-1----:R-:W-:-:S04]  /*61460*/  PRMT R7, R0, 0x9910, RZ ;  /* 0x0000991000077816 */ /* 0x002fc800000000ff */
[----:B------:R-:W-:-:S13]  /*61470*/  ISETP.NE.AND P4, PT, R7, 0x2, PT ;  /* 0x000000020700780c */ /* 0x000fda0003f85270 */
[----:B------:R-:W-:Y:S05]  /*61480*/  @P4 BRA `(.L_x_126) ;  /* 0x0000000000044947 */ /* 0x000fea0003800000 */
[----:B------:R-:W-:Y:S01]  /*61490*/  BPT.TRAP 0x1 ;  /* 0x000000040000795c */ /* 0x000fe20000300000 */
.L_x_126:
[----:B------:R-:W-:Y:S05]  /*614a0*/  @P0 BRA `(.L_x_127) ;  /* 0x0000000000040947 */ /* 0x000fea0003800000 */
[----:B------:R-:W-:Y:S01]  /*614b0*/  BPT.TRAP 0x1 ;  /* 0x000000040000795c */ /* 0x000fe20000300000 */
.L_x_127:
        /* <DEDUP_REMOVED lines=8> */
[----:B------:R-:W-:Y:S01]  /*61540*/  VIADD R2, R2, 0x1 ;  /* 0x0000000102027836 */ /* 0x000fe20000000000 */
        /* <DEDUP_REMOVED lines=8> */
[----:B------:R-:W-:Y:S01]  /*615d0*/  UIADD3 UR56, UR8, 0x20000, URZ ;  /* 0x0002000008387890 */ /* 0x000fe2000fffe03f */
[----:B------:R-:W-:Y:S01]  /*615e0*/  IADD3 R8, R8, 0x1, RZ ;  /* 0x0000000108087810 */ /* 0x000fe20007ffe0ff */
[----:B------:R-:W-:Y:S01]  /*615f0*/  USHF.L.U32 UR59, UR59, 0x8, URZ ;  /* 0x000000083b3b7899 */ /* 0x000fe2000800063f */
[----:B------:R-:W-:Y:S01]  /*61600*/  SEL R6, RZ, 0x1, P4 ;  /* 0x00000001ff067807 */ /* 0x000fe20002000000 */
[----:B------:R-:W-:Y:S01]  /*61610*/  UIADD3 UR24, UR8, 0x28000, URZ ;  /* 0x0002800008187890 */ /* 0x000fe2000fffe03f */
[----:B------:R-:W-:Y:S01]  /*61620*/  SEL R2, R2, RZ, P4 ;  /* 0x000000ff02027207 */ /* 0x000fe20002000000 */
[----:B------:R-:W-:Y:S01]  /*61630*/  UIADD3 UR48, UR8, 0x30000, URZ ;  /* 0x0003000008307890 */ /* 0x000fe2000fffe03f */
[----:B------:R-:W-:Y:S01]  /*61640*/  LOP3.LUT R3, R3, R6, RZ, 0x3c, !PT ;  /* 0x0000000603037212 */ /* 0x000fe200078e3cff */
        /* <DEDUP_REMOVED lines=37> */
.L_x_124:
[----:B------:R-:W-:Y:S05]  /*618a0*/  BSYNC B1 ;  /* 0x0000000000017941 */ /* 0x000fea0003800000 */
.L_x_123:
[C---:B------:R-:W-:Y:S02]  /*618b0*/  ISETP.GT.AND P4, PT, R4.reuse, 0x4, PT ;  /* 0x000000040400780c */ /* 0x040fe40003f84270 */
[----:B------:R-:W-:-:S11]  /*618c0*/  IADD3 R4, R4, -0x2, RZ ;  /* 0xfffffffe04047810 */ /* 0x000fd60007ffe0ff */
[----:B------:R-:W-:Y:S05]  /*618d0*/  @P4 BRA `(.L_x_128) ;  /* 0xfffffff400744947 */ /* 0x000fea000383ffff */
[----:B------:R-:W-:Y:S05]  /*618e0*/  BSYNC B0 ;  /* 0x0000000000007941 */ /* 0x000fea0003800000 */
.L_x_117:
[----:B------:R-:W-:Y:S05]  /*618f0*/  EXIT ;  /* 0x000000000000794d */ /* 0x000fea0003800000 */
.L_x_15:
[----:B-1----:R-:W-:-:S04]  /*61900*/  IMAD.U32 R5, RZ, RZ, UR6 ;  /* 0x00000006ff057e24 */ /* 0x002fc8000f8e00ff */
[----:B------:R1:W2:Y:S03]  /*61910*/  SYNCS.PHASECHK.TRANS64.TRYWAIT P1, [R5+URZ+0x160050], R2 ;  /* 0x16005002050075a7 */ /* 0x0002a6000802017f */
[----:B--2---:R-:W-:Y:S05]  /*61920*/  @!P1 NANOSLEEP.SYNCS 0x989680 ;  /* 0x009896800000995d */ /* 0x004fea0003900000 */
[----:B------:R-:W2:Y:S02]  /*61930*/  @!P1 SYNCS.PHASECHK.TRANS64 P1, [R5+URZ+0x160050], R2 ;  /* 0x16005002050095a7 */ /* 0x000ea4000802007f */
[----:B--2---:R-:W-:Y:S05]  /*61940*/  @!P1 BRA `(.L_x_15) ;  /* 0xfffffffc00ec9947 */ /* 0x004fea000383ffff */
[----:B------:R-:W-:Y:S05]  /*61950*/  BRA `(.L_x_129) ;  /* 0xfffff9f400987947 */ /* 0x000fea000383ffff */
.L_x_17:
[----:B--2---:R-:W-:-:S04]  /*61960*/  MOV R0, UR61 ;  /* 0x0000003d00007c02 */ /* 0x004fc80008000f00 */
[----:B------:R2:W3:Y:S03]  /*61970*/  SYNCS.PHASECHK.TRANS64.TRYWAIT P1, [R0+URZ+0x160000], R159 ;  /* 0x1600009f000075a7 */ /* 0x0004e6000802017f */
[----:B---3--:R-:W-:Y:S05]  /*61980*/  @!P1 NANOSLEEP.SYNCS 0x989680 ;  /* 0x009896800000995d */ /* 0x008fea0003900000 */
[----:B------:R-:W3:Y:S02]  /*61990*/  @!P1 SYNCS.PHASECHK.TRANS64 P1, [R0+URZ+0x160000], R159 ;  /* 0x1600009f000095a7 */ /* 0x000ee4000802007f */
[----:B---3--:R-:W-:Y:S05]  /*619a0*/  @!P1 BRA `(.L_x_17) ;  /* 0xfffffffc00ec9947 */ /* 0x008fea000383ffff */
[----:B------:R-:W-:Y:S05]  /*619b0*/  BRA `(.L_x_130) ;  /* 0xfffff9f400a07947 */ /* 0x000fea000383ffff */
.L_x_18:
[----:B------:R-:W2:Y:S02]  /*619c0*/  LDL R2, [R1+0x430] ;  /* 0x0004300001027983 */ /* 0x000ea40000100800 */
[----:B--2---:R-:W-:-:S13]  /*619d0*/  R2UR UR4, R2 ;  /* 0x00000000020472ca */ /* 0x004fda00000e0000 */
[----:B-1----:R-:W-:-:S04]  /*619e0*/  MOV R5, UR4 ;  /* 0x0000000400057c02 */ /* 0x002fc80008000f00 */
[----:B------:R1:W2:Y:S03]  /*619f0*/  SYNCS.PHASECHK.TRANS64.TRYWAIT P1, [R5+URZ+-0x8], R0 ;  /* 0xfffff800050075a7 */ /* 0x0002a6000802017f */
[----:B--2---:R-:W-:Y:S05]  /*61a00*/  @!P1 NANOSLEEP.SYNCS 0x989680 ;  /* 0x009896800000995d */ /* 0x004fea0003900000 */
[----:B------:R-:W2:Y:S02]  /*61a10*/  @!P1 SYNCS.PHASECHK.TRANS64 P1, [R5+URZ+-0x8], R0 ;  /* 0xfffff800050095a7 */ /* 0x000ea4000802007f */
[----:B--2---:R-:W-:Y:S05]  /*61a20*/  @!P1 BRA `(.L_x_18) ;  /* 0xfffffffc00e49947 */ /* 0x004fea000383ffff */
[----:B------:R-:W-:Y:S05]  /*61a30*/  BRA `(.L_x_131) ;  /* 0xfffff9f400a47947 */ /* 0x000fea000383ffff */
.L_x_20:
[----:B-1----:R-:W-:-:S04]  /*61a40*/  IMAD.U32 R2, RZ, RZ, UR61 ;  /* 0x0000003dff027e24 */ /* 0x002fc8000f8e00ff */
[----:B------:R1:W2:Y:S03]  /*61a50*/  SYNCS.PHASECHK.TRANS64.TRYWAIT P1, [R2+URZ+0x160008], R159 ;  /* 0x1600089f020075a7 */ /* 0x0002a6000802017f */
[----:B--2---:R-:W-:Y:S05]  /*61a60*/  @!P1 NANOSLEEP.SYNCS 0x989680 ;  /* 0x009896800000995d */ /* 0x004fea0003900000 */
[----:B------:R-:W2:Y:S02]  /*61a70*/  @!P1 SYNCS.PHASECHK.TRANS64 P1, [R2+URZ+0x160008], R159 ;  /* 0x1600089f020095a7 */ /* 0x000ea4000802007f */
[----:B--2---:R-:W-:Y:S05]  /*61a80*/  @!P1 BRA `(.L_x_20) ;  /* 0xfffffffc00ec9947 */ /* 0x004fea000383ffff */
[----:B------:R-:W-:Y:S05]  /*61a90*/  BRA `(.L_x_132) ;  /* 0xfffffa6400a87947 */ /* 0x000fea000383ffff */
.L_x_25:
[----:B--2---:R-:W-:-:S04]  /*61aa0*/  MOV R5, UR6 ;  /* 0x0000000600057c02 */ /* 0x004fc80008000f00 */
[----:B------:R2:W3:Y:S03]  /*61ab0*/  SYNCS.PHASECHK.TRANS64.TRYWAIT P2, [R5+URZ+0x160000], R4 ;  /* 0x16000004050075a7 */ /* 0x0004e6000804017f */
[----:B---3--:R-:W-:Y:S05]  /*61ac0*/  @!P2 NANOSLEEP.SYNCS 0x989680 ;  /* 0x009896800000a95d */ /* 0x008fea0003900000 */
[----:B------:R-:W3:Y:S02]  /*61ad0*/  @!P2 SYNCS.PHASECHK.TRANS64 P2, [R5+URZ+0x160000], R4 ;  /* 0x160000040500a5a7 */ /* 0x000ee4000804007f */
[----:B---3--:R-:W-:Y:S05]  /*61ae0*/  @!P2 BRA `(.L_x_25) ;  /* 0xfffffffc00eca947 */ /* 0x008fea000383ffff */
[----:B------:R-:W-:Y:S05]  /*61af0*/  BRA `(.L_x_133) ;  /* 0xfffffba800987947 */ /* 0x000fea000383ffff */
.L_x_29:
[----:B-1----:R-:W-:-:S04]  /*61b00*/  MOV R2, UR6 ;  /* 0x0000000600027c02 */ /* 0x002fc80008000f00 */
[----:B------:R1:W2:Y:S03]  /*61b10*/  SYNCS.PHASECHK.TRANS64.TRYWAIT P2, [R2+URZ+0x160000], R0 ;  /* 0x16000000020075a7 */ /* 0x0002a6000804017f */
[----:B--2---:R-:W-:Y:S05]  /*61b20*/  @!P2 NANOSLEEP.SYNCS 0x989680 ;  /* 0x009896800000a95d */ /* 0x004fea0003900000 */
[----:B------:R-:W2:Y:S02]  /*61b30*/  @!P2 SYNCS.PHASECHK.TRANS64 P2, [R2+URZ+0x160000], R0 ;  /* 0x160000000200a5a7 */ /* 0x000ea4000804007f */
[----:B--2---:R-:W-:Y:S05]  /*61b40*/  @!P2 BRA `(.L_x_29) ;  /* 0xfffffffc00eca947 */ /* 0x004fea000383ffff */
[----:B------:R-:W-:Y:S05]  /*61b50*/  BRA `(.L_x_28) ;  /* 0xfffffc2800447947 */ /* 0x000fea000383ffff */
.L_x_37:
[----:B--2---:R-:W-:-:S04]  /*61b60*/  IMAD.U32 R4, RZ, RZ, UR6 ;  /* 0x00000006ff047e24 */ /* 0x004fc8000f8e00ff */
[----:B------:R2:W3:Y:S03]  /*61b70*/  SYNCS.PHASECHK.TRANS64.TRYWAIT P2, [R4+URZ+0x160000], R2 ;  /* 0x16000002040075a7 */ /* 0x0004e6000804017f */
[----:B---3--:R-:W-:Y:S05]  /*61b80*/  @!P2 NANOSLEEP.SYNCS 0x989680 ;  /* 0x009896800000a95d */ /* 0x008fea0003900000 */
[----:B------:R-:W3:Y:S02]  /*61b90*/  @!P2 SYNCS.PHASECHK.TRANS64 P2, [R4+URZ+0x160000], R2 ;  /* 0x160000020400a5a7 */ /* 0x000ee4000804007f */
[----:B---3--:R-:W-:Y:S05]  /*61ba0*/  @!P2 BRA `(.L_x_37) ;  /* 0xfffffffc00eca947 */ /* 0x008fea000383ffff */
[----:B------:R-:W-:Y:S05]  /*61bb0*/  BRA `(.L_x_134) ;  /* 0xfffffd8800f87947 */ /* 0x000fea000383ffff */
.L_x_41:
[----:B-1----:R-:W-:-:S04]  /*61bc0*/  MOV R2, UR6 ;  /* 0x0000000600027c02 */ /* 0x002fc80008000f00 */
[----:B------:R1:W2:Y:S03]  /*61bd0*/  SYNCS.PHASECHK.TRANS64.TRYWAIT P2, [R2+URZ+0x160000], R0 ;  /* 0x16000000020075a7 */ /* 0x0002a6000804017f */
[----:B--2---:R-:W-:Y:S05]  /*61be0*/  @!P2 NANOSLEEP.SYNCS 0x989680 ;  /* 0x009896800000a95d */ /* 0x004fea0003900000 */
[----:B------:R-:W2:Y:S02]  /*61bf0*/  @!P2 SYNCS.PHASECHK.TRANS64 P2, [R2+URZ+0x160000], R0 ;  /* 0x160000000200a5a7 */ /* 0x000ea4000804007f */
[----:B--2---:R-:W-:Y:S05]  /*61c00*/  @!P2 BRA `(.L_x_41) ;  /* 0xfffffffc00eca947 */ /* 0x004fea000383ffff */
[----:B------:R-:W-:Y:S05]  /*61c10*/  BRA `(.L_x_40) ;  /* 0xfffffe1800f47947 */ /* 0x000fea000383ffff */
.L_x_57:
[----:B-1----:R-:W3:Y:S02]  /*61c20*/  LDL R3, [R1+0x430] ;  /* 0x0004300001037983 */ /* 0x002ee40000100800 */
[----:B---3--:R-:W-:-:S13]  /*61c30*/  R2UR UR4, R3 ;  /* 0x00000000030472ca */ /* 0x008fda00000e0000 */
[----:B------:R-:W-:-:S04]  /*61c40*/  MOV R3, UR4 ;  /* 0x0000000400037c02 */ /* 0x000fc80008000f00 */
[----:B------:R1:W3:Y:S03]  /*61c50*/  SYNCS.PHASECHK.TRANS64.TRYWAIT P0, [R3+URZ+0x8], R0 ;  /* 0x00000800030075a7 */ /* 0x0002e6000800017f */
[----:B---3--:R-:W-:Y:S05]  /*61c60*/  @!P0 NANOSLEEP.SYNCS 0x989680 ;  /* 0x009896800000895d */ /* 0x008fea0003900000 */
[----:B------:R-:W3:Y:S02]  /*61c70*/  @!P0 SYNCS.PHASECHK.TRANS64 P0, [R3+URZ+0x8], R0 ;  /* 0x00000800030085a7 */ /* 0x000ee4000800007f */
[----:B---3--:R-:W-:Y:S05]  /*61c80*/  @!P0 BRA `(.L_x_57) ;  /* 0xfffffffc00e48947 */ /* 0x008fea000383ffff */
[----:B------:R-:W-:Y:S05]  /*61c90*/  BRA `(.L_x_135) ;  /* 0xffffffa000407947 */ /* 0x000fea000383ffff */
.L_x_99:
[----:B--2---:R2:W4:Y:S02]  /*61ca0*/  SYNCS.PHASECHK.TRANS64.TRYWAIT P0, [R4+URZ+0x160060], R3 ;  /* 0x16006003040075a7 */ /* 0x004524000800017f */
[----:B----4-:R-:W-:Y:S05]  /*61cb0*/  @!P0 NANOSLEEP.SYNCS 0x989680 ;  /* 0x009896800000895d */ /* 0x010fea0003900000 */
[----:B------:R-:W4:Y:S02]  /*61cc0*/  @!P0 SYNCS.PHASECHK.TRANS64 P0, [R4+URZ+0x160060], R3 ;  /* 0x16006003040085a7 */ /* 0x000f24000800007f */
[----:B----4-:R-:W-:Y:S05]  /*61cd0*/  @!P0 BRA `(.L_x_99) ;  /* 0xfffffffc00f08947 */ /* 0x010fea000383ffff */
[----:B------:R-:W-:Y:S05]  /*61ce0*/  BRA `(.L_x_136) ;  /* 0xffffffdc008c7947 */ /* 0x000fea000383ffff */
.L_x_104:
[----:B-1----:R1:W2:Y:S02]  /*61cf0*/  SYNCS.PHASECHK.TRANS64.TRYWAIT P0, [R5+URZ+0x160028], R2 ;  /* 0x16002802050075a7 */ /* 0x0022a4000800017f */
[----:B--2---:R-:W-:Y:S05]  /*61d00*/  @!P0 NANOSLEEP.SYNCS 0x989680 ;  /* 0x009896800000895d */ /* 0x004fea0003900000 */
[----:B------:R-:W2:Y:S02]  /*61d10*/  @!P0 SYNCS.PHASECHK.TRANS64 P0, [R5+URZ+0x160028], R2 ;  /* 0x16002802050085a7 */ /* 0x000ea4000800007f */
[----:B--2---:R-:W-:Y:S05]  /*61d20*/  @!P0 BRA `(.L_x_104) ;  /* 0xfffffffc00f08947 */ /* 0x004fea000383ffff */
[----:B------:R-:W-:Y:S05]  /*61d30*/  BRA `(.L_x_137) ;  /* 0xffffffe0009c7947 */ /* 0x000fea000383ffff */
.L_x_109:
[----:B-1----:R1:W2:Y:S02]  /*61d40*/  SYNCS.PHASECHK.TRANS64.TRYWAIT P0, [R5+URZ+0x160060], R6 ;  /* 0x16006006050075a7 */ /* 0x0022a4000800017f */
[----:B--2---:R-:W-:Y:S05]  /*61d50*/  @!P0 NANOSLEEP.SYNCS 0x989680 ;  /* 0x009896800000895d */ /* 0x004fea0003900000 */
[----:B------:R-:W2:Y:S02]  /*61d60*/  @!P0 SYNCS.PHASECHK.TRANS64 P0, [R5+URZ+0x160060], R6 ;  /* 0x16006006050085a7 */ /* 0x000ea4000800007f */
[----:B--2---:R-:W-:Y:S05]  /*61d70*/  @!P0 BRA `(.L_x_109) ;  /* 0xfffffffc00f08947 */ /* 0x004fea000383ffff */
[----:B------:R-:W-:Y:S05]  /*61d80*/  BRA `(.L_x_138) ;  /* 0xffffffe400bc7947 */ /* 0x000fea000383ffff */
.L_x_114:
[----:B-1----:R1:W2:Y:S02]  /*61d90*/  SYNCS.PHASECHK.TRANS64.TRYWAIT P0, [R4+URZ+0x160028], R7 ;  /* 0x16002807040075a7 */ /* 0x0022a4000800017f */
[----:B--2---:R-:W-:Y:S05]  /*61da0*/  @!P0 NANOSLEEP.SYNCS 0x989680 ;  /* 0x009896800000895d */ /* 0x004fea0003900000 */
[----:B------:R-:W2:Y:S02]  /*61db0*/  @!P0 SYNCS.PHASECHK.TRANS64 P0, [R4+URZ+0x160028], R7 ;  /* 0x16002807040085a7 */ /* 0x000ea4000800007f */
[----:B--2---:R-:W-:Y:S05]  /*61dc0*/  @!P0 BRA `(.L_x_114) ;  /* 0xfffffffc00f08947 */ /* 0x004fea000383ffff */
[----:B------:R-:W-:Y:S05]  /*61dd0*/  BRA `(.L_x_139) ;  /* 0xffffffe800e87947 */ /* 0x000fea000383ffff */
.L_x_120:
[----:B-1----:R1:W2:Y:S02]  /*61de0*/  SYNCS.PHASECHK.TRANS64.TRYWAIT P4, [R6+URZ+0x160028], R5 ;  /* 0x16002805060075a7 */ /* 0x0022a4000808017f */
[----:B--2---:R-:W-:Y:S05]  /*61df0*/  @!P4 NANOSLEEP.SYNCS 0x989680 ;  /* 0x009896800000c95d */ /* 0x004fea0003900000 */
[----:B------:R-:W2:Y:S02]  /*61e00*/  @!P4 SYNCS.PHASECHK.TRANS64 P4, [R6+URZ+0x160028], R5 ;  /* 0x160028050600c5a7 */ /* 0x000ea4000808007f */
[----:B--2---:R-:W-:Y:S05]  /*61e10*/  @!P4 BRA `(.L_x_120) ;  /* 0xfffffffc00f0c947 */ /* 0x004fea000383ffff */
[----:B------:R-:W-:Y:S05]  /*61e20*/  BRA `(.L_x_140) ;  /* 0xfffffff000447947 */ /* 0x000fea000383ffff */
.L_x_125:
[----:B-1----:R1:W2:Y:S02]  /*61e30*/  SYNCS.PHASECHK.TRANS64.TRYWAIT P4, [R6+URZ+0x160028], R7 ;  /* 0x16002807060075a7 */ /* 0x0022a4000808017f */
[----:B--2---:R-:W-:Y:S05]  /*61e40*/  @!P4 NANOSLEEP.SYNCS 0x989680 ;  /* 0x009896800000c95d */ /* 0x004fea0003900000 */
[----:B------:R-:W2:Y:S02]  /*61e50*/  @!P4 SYNCS.PHASECHK.TRANS64 P4, [R6+URZ+0x160028], R7 ;  /* 0x160028070600c5a7 */ /* 0x000ea4000808007f */
[----:B--2---:R-:W-:Y:S05]  /*61e60*/  @!P4 BRA `(.L_x_125) ;  /* 0xfffffffc00f0c947 */ /* 0x004fea000383ffff */
[----:B------:R-:W-:Y:S05]  /*61e70*/  BRA `(.L_x_141) ;  /* 0xfffffff400707947 */ /* 0x000fea000383ffff */
        .weak           $__internal_0_$__cuda_sm20_rcp_rn_f32_slowpath
        .type           $__internal_0_$__cuda_sm20_rcp_rn_f32_slowpath,@function
        .size           $__internal_0_$__cuda_sm20_rcp_rn_f32_slowpath,(.L_x_147 - $__internal_0_$__cuda_sm20_rcp_rn_f32_slowpath)
$__internal_0_$__cuda_sm20_rcp_rn_f32_slowpath:
[----:B------:R-:W-:Y:S01]  /*61e80*/  IMAD.SHL.U32 R2, R0, 0x2, RZ ;  /* 0x0000000200027824 */ /* 0x000fe200078e00ff */
[----:B------:R-:W-:Y:S04]  /*61e90*/  BSSY B2, `(.L_x_142) ;  /* 0x0000030000027945 */ /* 0x000fe80003800000 */
[----:B------:R-:W-:-:S04]  /*61ea0*/  SHF.R.U32.HI R2, RZ, 0x18, R2 ;  /* 0x00000018ff027819 */ /* 0x000fc80000011602 */
[----:B------:R-:W-:-:S13]  /*61eb0*/  ISETP.NE.U32.AND P0, PT, R2, RZ, PT ;  /* 0x000000ff0200720c */ /* 0x000fda0003f05070 */
[----:B------:R-:W-:Y:S05]  /*61ec0*/  @P0 BRA `(.L_x_143) ;  /* 0x0000000000280947 */ /* 0x000fea0003800000 */
[----:B------:R-:W-:-:S04]  /*61ed0*/  SHF.L.U32 R2, R0, 0x1, RZ ;  /* 0x0000000100027819 */ /* 0x000fc800000006ff */
[----:B------:R-:W-:-:S13]  /*61ee0*/  ISETP.NE.AND P0, PT, R2, RZ, PT ;  /* 0x000000ff0200720c */ /* 0x000fda0003f05270 */
[----:B------:R-:W-:Y:S01]  /*61ef0*/  @P0 FFMA R5, R0, 1.84467440737095516160e+19, RZ ;  /* 0x5f80000000050823 */ /* 0x000fe200000000ff */
[----:B------:R-:W-:Y:S08]  /*61f00*/  @!P0 MUFU.RCP R2, R0 ;  /* 0x0000000000028308 */ /* 0x000ff00000001000 */
[----:B------:R-:W1:Y:S02]  /*61f10*/  @P0 MUFU.RCP R3, R5 ;  /* 0x0000000500030308 */ /* 0x000e640000001000 */
[----:B-1----:R-:W-:-:S04]  /*61f20*/  @P0 FFMA R5, R5, R3, -1 ;  /* 0xbf80000005050423 */ /* 0x002fc80000000003 */
[----:B------:R-:W-:-:S04]  /*61f30*/  @P0 FADD.FTZ R5, -R5, -RZ ;  /* 0x800000ff05050221 */ /* 0x000fc80000010100 */
[----:B------:R-:W-:-:S04]  /*61f40*/  @P0 FFMA R3, R3, R5, R3 ;  /* 0x0000000503030223 */ /* 0x000fc80000000003 */
[----:B------:R-:W-:Y:S01]  /*61f50*/  @P0 FFMA R2, R3, 1.84467440737095516160e+19, RZ ;  /* 0x5f80000003020823 */ /* 0x000fe200000000ff */
[----:B------:R-:W-:Y:S06]  /*61f60*/  BRA `(.L_x_144) ;  /* 0x0000000000887947 */ /* 0x000fec0003800000 */
.L_x_143:
[----:B------:R-:W-:-:S04]  /*61f70*/  IADD3 R12, R2, -0xfd, RZ ;  /* 0xffffff03020c7810 */ /* 0x000fc80007ffe0ff */
[----:B------:R-:W-:-:S13]  /*61f80*/  ISETP.GT.U32.AND P0, PT, R12, 0x1, PT ;  /* 0x000000010c00780c */ /* 0x000fda0003f04070 */
[----:B------:R-:W-:Y:S05]  /*61f90*/  @P0 BRA `(.L_x_145) ;  /* 0x0000000000780947 */ /* 0x000fea0003800000 */
[----:B------:R-:W-:Y:S01]  /*61fa0*/  LOP3.LUT R5, R0, 0x7fffff, RZ, 0xc0, !PT ;  /* 0x007fffff00057812 */ /* 0x000fe200078ec0ff */
[----:B------:R-:W-:Y:S01]  /*61fb0*/  IMAD.MOV.U32 R13, RZ, RZ, 0x3 ;  /* 0x00000003ff0d7424 */ /* 0x000fe200078e00ff */
[----:B------:R-:W-:Y:S02]  /*61fc0*/  IADD3 R2, R2, -0xfc, RZ ;  /* 0xffffff0402027810 */ /* 0x000fe40007ffe0ff */
[----:B------:R-:W-:Y:S02]  /*61fd0*/  LOP3.LUT R5, R5, 0x3f800000, RZ, 0xfc, !PT ;  /* 0x3f80000005057812 */ /* 0x000fe400078efcff */
[----:B------:R-:W-:Y:S02]  /*61fe0*/  SHF.L.U32 R13, R13, R12, RZ ;  /* 0x0000000c0d0d7219 */ /* 0x000fe400000006ff */
[----:B------:R-:W1:Y:S02]  /*61ff0*/  MUFU.RCP R3, R5 ;  /* 0x0000000500037308 */ /* 0x000e640000001000 */
[----:B-1----:R-:W-:-:S04]  /*62000*/  FFMA R6, R5, R3, -1 ;  /* 0xbf80000005067423 */ /* 0x002fc80000000003 */
[----:B------:R-:W-:-:S04]  /*62010*/  FADD.FTZ R6, -R6, -RZ ;  /* 0x800000ff06067221 */ /* 0x000fc80000010100 */
[CCC-:B------:R-:W-:Y:S01]  /*62020*/  FFMA.RM R5, R3.reuse, R6.reuse, R3.reuse ;  /* 0x0000000603057223 */ /* 0x1c0fe20000004003 */
[----:B------:R-:W-:-:S05]  /*62030*/  FFMA.RP R3, R3, R6, R3 ;  /* 0x0000000603037223 */ /* 0x000fca0000008003 */
[C---:B------:R-:W-:Y:S02]  /*62040*/  FSETP.NEU.FTZ.AND P0, PT, R5.reuse, R3, PT ;  /* 0x000000030500720b */ /* 0x040fe40003f1d000 */
[----:B------:R-:W-:Y:S02]  /*62050*/  LOP3.LUT R3, R5, 0x7fffff, RZ, 0xc0, !PT ;  /* 0x007fffff05037812 */ /* 0x000fe400078ec0ff */
[----:B------:R-:W-:Y:S02]  /*62060*/  SEL R5, RZ, 0xffffffff, !P0 ;  /* 0xffffffffff057807 */ /* 0x000fe40004000000 */
[----:B------:R-:W-:Y:S02]  /*62070*/  LOP3.LUT R3, R3, 0x800000, RZ, 0xfc, !PT ;  /* 0x0080000003037812 */ /* 0x000fe400078efcff */
[----:B------:R-:W-:Y:S02]  /*62080*/  IADD3 R6, -R5, RZ, RZ ;  /* 0x000000ff05067210 */ /* 0x000fe40007ffe1ff */
[----:B------:R-:W-:-:S02]  /*62090*/  LOP3.LUT R13, R13, R3, RZ, 0xc0, !PT ;  /* 0x000000030d0d7212 */ /* 0x000fc400078ec0ff */
[-C--:B------:R-:W-:Y:S02]  /*620a0*/  LOP3.LUT P1, RZ, R6, R12.reuse, R3, 0xf8, !PT ;  /* 0x0000000c06ff7212 */ /* 0x080fe4000782f803 */
[----:B------:R-:W-:Y:S02]  /*620b0*/  SHF.R.U32.HI R5, RZ, R12, R13 ;  /* 0x0000000cff057219 */ /* 0x000fe4000001160d */
[----:B------:R-:W-:Y:S02]  /*620c0*/  SHF.R.U32.HI R2, RZ, R2, R3 ;  /* 0x00000002ff027219 */ /* 0x000fe40000011603 */
[C---:B------:R-:W-:Y:S02]  /*620d0*/  LOP3.LUT P0, RZ, R5.reuse, 0x1, RZ, 0xc0, !PT ;  /* 0x0000000105ff7812 */ /* 0x040fe4000780c0ff */
[----:B------:R-:W-:-:S04]  /*620e0*/  LOP3.LUT P2, RZ, R5, 0x2, RZ, 0xc0, !PT ;  /* 0x0000000205ff7812 */ /* 0x000fc8000784c0ff */
[----:B------:R-:W-:Y:S02]  /*620f0*/  PLOP3.LUT P0, PT, P0, P1, P2, 0xe0, 0x0 ;  /* 0x000000000000781c */ /* 0x000fe40000703c20 */
[----:B------:R-:W-:Y:S02]  /*62100*/  LOP3.LUT P1, RZ, R0, 0x7fffff, RZ, 0xc0, !PT ;  /* 0x007fffff00ff7812 */ /* 0x000fe4000782c0ff */
[----:B------:R-:W-:-:S05]  /*62110*/  SEL R3, RZ, 0x1, !P0 ;  /* 0x00000001ff037807 */ /* 0x000fca0004000000 */
[----:B------:R-:W-:-:S05]  /*62120*/  IMAD.MOV R3, RZ, RZ, -R3 ;  /* 0x000000ffff037224 */ /* 0x000fca00078e0a03 */
[----:B------:R-:W-:-:S13]  /*62130*/  ISETP.GE.AND P0, PT, R3, RZ, PT ;  /* 0x000000ff0300720c */ /* 0x000fda0003f06270 */
[----:B------:R-:W-:-:S04]  /*62140*/  @!P0 IADD3 R2, R2, 0x1, RZ ;  /* 0x0000000102028810 */ /* 0x000fc80007ffe0ff */
[----:B------:R-:W-:-:S04]  /*62150*/  @!P1 SHF.L.U32 R2, R2, 0x1, RZ ;  /* 0x0000000102029819 */ /* 0x000fc800000006ff */
[----:B------:R-:W-:Y:S01]  /*62160*/  LOP3.LUT R2, R2, 0x80000000, R0, 0xf8, !PT ;  /* 0x8000000002027812 */ /* 0x000fe200078ef800 */
[----:B------:R-:W-:Y:S06]  /*62170*/  BRA `(.L_x_144) ;  /* 0x0000000000047947 */ /* 0x000fec0003800000 */
.L_x_145:
[----:B------:R1:W2:Y:S02]  /*62180*/  MUFU.RCP R2, R0 ;  /* 0x0000000000027308 */ /* 0x0002a40000001000 */
.L_x_144:
[----:B------:R-:W-:Y:S05]  /*62190*/  BSYNC B2 ;  /* 0x0000000000027941 */ /* 0x000fea0003800000 */
.L_x_142:
[----:B--2---:R-:W-:Y:S01]  /*621a0*/  IMAD.MOV.U32 R5, RZ, RZ, R2 ;  /* 0x000000ffff057224 */ /* 0x004fe200078e0002 */
[----:B------:R-:W-:Y:S02]  /*621b0*/  MOV R2, R7 ;  /* 0x0000000700027202 */ /* 0x000fe40000000f00 */
[----:B------:R-:W-:-:S04]  /*621c0*/  MOV R3, 0x0 ;  /* 0x0000000000037802 */ /* 0x000fc80000000f00 */
[----:B-1----:R-:W-:Y:S05]  /*621d0*/  RET.REL.NODEC R2 `(_ZN7cutlass13device_kernelINS_4fmha6kernel28FmhaKernelTmaWarpSpecializedINS1_10collective30FmhaMainloopTmaWarpSpecializedINS_10bfloat16_tEffN4cute5tupleIJNS7_1CILi128EEENS9_ILi256EEENS9_ILi512EEEEEENS8_IJiNS9_ILi1EEENS8_IJiiEEEEEESG_SG_NS4_14ResidualFusionEJEEENS4_15FmhaFwdEpilogueIS6_fNS8_IJNS9_ILi64EEESC_SB_EEEEENS2_23IndividualTileSchedulerEJEEEEEvNT_6ParamsE) ;  /* 0xfffff9dc02887950 */ /* 0x002fea0003c3ffff */
.L_x_146:
[----:B------:R-:W-:-:S00]  /*621e0*/  BRA `(.L_x_146) ;  /* 0xfffffffc00fc7947 */ /* 0x000fc0000383ffff */
[----:B------:R-:W-:-:S00]  /*621f0*/  NOP ;  /* 0x0000000000007918 */ /* 0x000fc00000000000 */
        /* <DEDUP_REMOVED lines=8> */
.L_x_147:


//--------------------- .nv.global.init           --------------------------
	.section	.nv.global.init,"aw",@progbits
.nv.global.init:
	.type		$str$24,@object
	.size		$str$24,($str$25 - $str$24)
$str$24:
        /*0000*/ 	.byte	0x28, 0x61, 0x64, 0x64, 0x72, 0x65, 0x73, 0x73, 0x20, 0x26, 0x20, 0x6d, 0x61, 0x73, 0x6b, 0x29
        /*0010*/ 	.byte	0x20, 0x3d, 0x3d, 0x20, 0x30, 0x00
	.type		$str$25,@object
	.size		$str$25,(__unnamed_1 - $str$25)
$str$25:
        /*0016*/ 	.byte	0x2f, 0x74, 0x6d, 0x70, 0x2f, 0x63, 0x75, 0x74, 0x6c, 0x61, 0x73, 0x73, 0x5f, 0x73, 0x77, 0x65
        /*0026*/ 	.byte	0x65, 0x70, 0x5f, 0x73, 0x72, 0x63, 0x2f, 0x69, 0x6e, 0x63, 0x6c, 0x75, 0x64, 0x65, 0x2f, 0x63
        /*0036*/ 	.byte	0x75, 0x74, 0x65, 0x2f, 0x70, 0x6f, 0x69, 0x6e, 0x74, 0x65, 0x72, 0x5f, 0x66, 0x6c, 0x61, 0x67
        /*0046*/ 	.byte	0x67, 0x65, 0x64, 0x2e, 0x68, 0x70, 0x70, 0x00
	.type		__unnamed_1,@object
	.size		__unnamed_1,(__unnamed_2 - __unnamed_1)
__unnamed_1:
        /* <DEDUP_REMOVED lines=28> */
        /*020e*/ 	.byte	0x32, 0x30, 0x34, 0x38, 0x3e, 0x3e, 0x3e, 0x3e, 0x3e, 0x5d, 0x00
	.type		__unnamed_2,@object
	.size		__unnamed_2,(.L_1 - __unnamed_2)
__unnamed_2:
        /* <DEDUP_REMOVED lines=29> */
.L_1:


//--------------------- .nv.shared._ZN7cutlass13device_kernelINS_4fmha6kernel28FmhaKernelTmaWarpSpecializedINS1_10collective30FmhaMainloopTmaWarpSpecializedINS_10bfloat16_tEffN4cute5tupleIJNS7_1CILi128EEENS9_ILi256EEENS9_ILi512EEEEEENS8_IJiNS9_ILi1EEENS8_IJiiEEEEEESG_SG_NS4_14ResidualFusionEJEEENS4_15FmhaFwdEpilogueIS6_fNS8_IJNS9_ILi64EEESC_SB_EEEEENS2_23IndividualTileSchedulerEJEEEEEvNT_6ParamsE --------------------------
	.section	.nv.shared._ZN7cutlass13device_kernelINS_4fmha6kernel28FmhaKernelTmaWarpSpecializedINS1_10collective30FmhaMainloopTmaWarpSpecializedINS_10bfloat16_tEffN4cute5tupleIJNS7_1CILi128EEENS9_ILi256EEENS9_ILi512EEEEEENS8_IJiNS9_ILi1EEENS8_IJiiEEEEEESG_SG_NS4_14ResidualFusionEJEEENS4_15FmhaFwdEpilogueIS6_fNS8_IJNS9_ILi64EEESC_SB_EEEEENS2_23IndividualTileSchedulerEJEEEEEvNT_6ParamsE,"aw",@nobits
	.sectionflags	@""
	.align	16
	.zero		1024


//--------------------- .nv.shared.reserved.0     --------------------------
	.section	.nv.shared.reserved.0,"aw",@nobits
	.weak		__nv_reservedSMEM_offset_0_alias
	.size		__nv_reservedSMEM_offset_0_alias, 0, 0
	.other		__nv_reservedSMEM_offset_0_alias,@"STO_CUDA_RESERVED_SHARED STV_DEFAULT"
__nv_reservedSMEM_offset_0_alias:
	.zero		0


//--------------------- .nv.global                --------------------------
	.section	.nv.global,"aw",@nobits
.nv.global:
	.type		_ZN39_INTERNAL_4237bbc8_4_k_cu_478b4e59_35344cute1_E,@object
	.size		_ZN39_INTERNAL_4237bbc8_4_k_cu_478b4e59_35344cute1_E,(_ZN39_INTERNAL_4237bbc8_4_k_cu_478b4e59_35344cuda3std3__45__cpo6cbeginE - _ZN39_INTERNAL_4237bbc8_4_k_cu_478b4e59_35344cute1_E)
_ZN39_INTERNAL_4237bbc8_4_k_cu_478b4e59_35344cute1_E:
	.zero		1
	.type		_ZN39_INTERNAL_4237bbc8_4_k_cu_478b4e59_35344cuda3std3__45__cpo6cbeginE,@object
	.size		_ZN39_INTERNAL_4237bbc8_4_k_cu_478b4e59_35344cuda3std3__45__cpo6cbeginE,(_ZN39_INTERNAL_4237bbc8_4_k_cu_478b4e59_35344cuda3std3__48in_placeE - _ZN39_INTERNAL_4237bbc8_4_k_cu_478b4e59_35344cuda3std3__45__cpo6cbeginE)
_ZN39_INTERNAL_4237bbc8_4_k_cu_478b4e59_35344cuda3std3__45__cpo6cbeginE:
	.zero		1
	.type		_ZN39_INTERNAL_4237bbc8_4_k_cu_478b4e59_35344cuda3std3__48in_placeE,@object
	.size		_ZN39_INTERNAL_4237bbc8_4_k_cu_478b4e59_35344cuda3std3__48in_placeE,(_ZN39_INTERNAL_4237bbc8_4_k_cu_478b4e59_35344cuda3std6ranges3__45__cpo9iter_moveE - _ZN39_INTERNAL_4237bbc8_4_k_cu_478b4e59_35344cuda3std3__48in_placeE)
_ZN39_INTERNAL_4237bbc8_4_k_cu_478b4e59_35344cuda3std3__48in_placeE:
	.zero		1
	.type		_ZN39_INTERNAL_4237bbc8_4_k_cu_478b4e59_35344cuda3std6ranges3__45__cpo9iter_moveE,@object
	.size		_ZN39_INTERNAL_4237bbc8_4_k_cu_478b4e59_35344cuda3std6ranges3__45__cpo9iter_moveE,(_ZN39_INTERNAL_4237bbc8_4_k_cu_478b4e59_35344cuda3std3__45__cpo5beginE - _ZN39_INTERNAL_4237bbc8_4_k_cu_478b4e59_35344cuda3std6ranges3__45__cpo9iter_moveE)
_ZN39_INTERNAL_4237bbc8_4_k_cu_478b4e59_35344cuda3std6ranges3__45__cpo9iter_moveE:
	.zero		1
	.type		_ZN39_INTERNAL_4237bbc8_4_k_cu_478b4e59_35344cuda3std3__45__cpo5beginE,@object
	.size		_ZN39_INTERNAL_4237bbc8_4_k_cu_478b4e59_35344cuda3std3__45__cpo5beginE,(_ZN39_INTERNAL_4237bbc8_4_k_cu_478b4e59_35344cuda3std3__441_GLOBAL__N__4237bbc8_4_k_cu_478b4e59_35346ignoreE - _ZN39_INTERNAL_4237bbc8_4_k_cu_478b4e59_35344cuda3std3__45__cpo5beginE)
_ZN39_INTERNAL_4237bbc8_4_k_cu_478b4e59_35344cuda3std3__45__cpo5beginE:
	.zero		1
	.type		_ZN39_INTERNAL_4237bbc8_4_k_cu_478b4e59_35344cuda3std3__441_GLOBAL__N__4237bbc8_4_k_cu_478b4e59_35346ignoreE,@object
	.size		_ZN39_INTERNAL_4237bbc8_4_k_cu_478b4e59_35344cuda3std3__441_GLOBAL__N__4237bbc8_4_k_cu_478b4e59_35346ignoreE,(_ZN39_INTERNAL_4237bbc8_4_k_cu_478b4e59_35344cute7productE - _ZN39_INTERNAL_4237bbc8_4_k_cu_478b4e59_35344cuda3std3__441_GLOBAL__N__4237bbc8_4_k_cu_478b4e59_35346ignoreE)
_ZN39_INTERNAL_4237bbc8_4_k_cu_478b4e59_35344cuda3std3__441_GLOBAL__N__4237bbc8_4_k_cu_478b4e59_35346ignoreE:
	.zero		1
	.type		_ZN39_INTERNAL_4237bbc8_4_k_cu_478b4e59_35344cute7productE,@object
	.size		_ZN39_INTERNAL_4237bbc8_4_k_cu_478b4e59_35344cute7productE,(_ZN39_INTERNAL_4237bbc8_4_k_cu_478b4e59_35344cuda3std3__45__cpo3endE - _ZN39_INTERNAL_4237bbc8_4_k_cu_478b4e59_35344cute7productE)
_ZN39_INTERNAL_4237bbc8_4_k_cu_478b4e59_35344cute7productE:
	.zero		1
	.type		_ZN39_INTERNAL_4237bbc8_4_k_cu_478b4e59_35344cuda3std3__45__cpo3endE,@object
	.size		_ZN39_INTERNAL_4237bbc8_4_k_cu_478b4e59_35344cuda3std3__45__cpo3endE,(_ZN39_INTERNAL_4237bbc8_4_k_cu_478b4e59_35344cuda3std3__419piecewise_constructE - _ZN39_INTERNAL_4237bbc8_4_k_cu_478b4e59_35344cuda3std3__45__cpo3endE)
_ZN39_INTERNAL_4237bbc8_4_k_cu_478b4e59_35344cuda3std3__45__cpo3endE:
	.zero		1
	.type		_ZN39_INTERNAL_4237bbc8_4_k_cu_478b4e59_35344cuda3std3__419piecewise_constructE,@object
	.size		_ZN39_INTERNAL_4237bbc8_4_k_cu_478b4e59_35344cuda3std3__419piecewise_constructE,(_ZN39_INTERNAL_4237bbc8_4_k_cu_478b4e59_35344cuda3std3__45__cpo4cendE - _ZN39_INTERNAL_4237bbc8_4_k_cu_478b4e59_35344cuda3std3__419piecewise_constructE)
_ZN39_INTERNAL_4237bbc8_4_k_cu_478b4e59_35344cuda3std3__419piecewise_constructE:
	.zero		1
	.type		_ZN39_INTERNAL_4237bbc8_4_k_cu_478b4e59_35344cuda3std3__45__cpo4cendE,@object
	.size		_ZN39_INTERNAL_4237bbc8_4_k_cu_478b4e59_35344cuda3std3__45__cpo4cendE,(_ZN39_INTERNAL_4237bbc8_4_k_cu_478b4e59_35344cuda3std6ranges3__45__cpo4swapE - _ZN39_INTERNAL_4237bbc8_4_k_cu_478b4e59_35344cuda3std3__45__cpo4cendE)
_ZN39_INTERNAL_4237bbc8_4_k_cu_478b4e59_35344cuda3std3__45__cpo4cendE:
	.zero		1
	.type		_ZN39_INTERNAL_4237bbc8_4_k_cu_478b4e59_35344cuda3std6ranges3__45__cpo4swapE,@object
	.size		_ZN39_INTERNAL_4237bbc8_4_k_cu_478b4e59_35344cuda3std6ranges3__45__cpo4swapE,(.L_9 - _ZN39_INTERNAL_4237bbc8_4_k_cu_478b4e59_35344cuda3std6ranges3__45__cpo4swapE)
_ZN39_INTERNAL_4237bbc8_4_k_cu_478b4e59_35344cuda3std6ranges3__45__cpo4swapE:
	.zero		1
.L_9:


//--------------------- .nv.constant0._ZN7cutlass13device_kernelINS_4fmha6kernel28FmhaKernelTmaWarpSpecializedINS1_10collective30FmhaMainloopTmaWarpSpecializedINS_10bfloat16_tEffN4cute5tupleIJNS7_1CILi128EEENS9_ILi256EEENS9_ILi512EEEEEENS8_IJiNS9_ILi1EEENS8_IJiiEEEEEESG_SG_NS4_14ResidualFusionEJEEENS4_15FmhaFwdEpilogueIS6_fNS8_IJNS9_ILi64EEESC_SB_EEEEENS2_23IndividualTileSchedulerEJEEEEEvNT_6ParamsE --------------------------
	.section	.nv.constant0._ZN7cutlass13device_kernelINS_4fmha6kernel28FmhaKernelTmaWarpSpecializedINS1_10collective30FmhaMainloopTmaWarpSpecializedINS_10bfloat16_tEffN4cute5tupleIJNS7_1CILi128EEENS9_ILi256EEENS9_ILi512EEEEEENS8_IJiNS9_ILi1EEENS8_IJiiEEEEEESG_SG_NS4_14ResidualFusionEJEEENS4_15FmhaFwdEpilogueIS6_fNS8_IJNS9_ILi64EEESC_SB_EEEEENS2_23IndividualTileSchedulerEJEEEEEvNT_6ParamsE,"a",@progbits
	.sectionflags	@""
	.align	4
.nv.constant0._ZN7cutlass13device_kernelINS_4fmha6kernel28FmhaKernelTmaWarpSpecializedINS1_10collective30FmhaMainloopTmaWarpSpecializedINS_10bfloat16_tEffN4cute5tupleIJNS7_1CILi128EEENS9_ILi256EEENS9_ILi512EEEEEENS8_IJiNS9_ILi1EEENS8_IJiiEEEEEESG_SG_NS4_14ResidualFusionEJEEENS4_15FmhaFwdEpilogueIS6_fNS8_IJNS9_ILi64EEESC_SB_EEEEENS2_23IndividualTileSchedulerEJEEEEEvNT_6ParamsE:
	.zero		2688


//--------------------- SYMBOLS --------------------------

	.type		.nv.reservedSmem.offset0,@object
	.size		.nv.reservedSmem.offset0,0x4
	.type		__assertfail,@function
